//
// Generated by NVIDIA NVVM Compiler
//
// Compiler Build ID: CL-36424714
// Cuda compilation tools, release 13.0, V13.0.88
// Based on NVVM 20.0.0
//

.version 9.0
.target sm_100
.address_size 64

	// .globl	_ZN3cub18CUB_300001_SM_10006detail11EmptyKernelIvEEvv
// _ZZN3cub18CUB_300001_SM_10006detail4scan16DeviceScanKernelINS2_10policy_hubIjjjjN4cuda3std3__44plusIvEEE10Policy1000EN6thrust24THRUST_300001_SM_1000_NS6detail15normal_iteratorINSD_10device_ptrIjEEEESI_NS0_13ScanTileStateIjLb1EEES9_NS0_8NullTypeEjjLb0ESL_EEvT0_T1_T2_iT3_T4_T5_E12temp_storage has been demoted
// _ZZN3cub18CUB_300001_SM_10006detail4scan16DeviceScanKernelINS2_10policy_hubIjjjmN4cuda3std3__44plusIvEEE10Policy1000EN6thrust24THRUST_300001_SM_1000_NS6detail15normal_iteratorINSD_10device_ptrIjEEEESI_NS0_13ScanTileStateIjLb1EEES9_NS0_8NullTypeEmjLb0ESL_EEvT0_T1_T2_iT3_T4_T5_E12temp_storage has been demoted
.global .align 1 .b8 _ZN34_INTERNAL_baaca3d4_4_k_cu_5b369c474cuda3std3__45__cpo5beginE[1];
.global .align 1 .b8 _ZN34_INTERNAL_baaca3d4_4_k_cu_5b369c474cuda3std3__45__cpo3endE[1];
.global .align 1 .b8 _ZN34_INTERNAL_baaca3d4_4_k_cu_5b369c474cuda3std3__45__cpo6cbeginE[1];
.global .align 1 .b8 _ZN34_INTERNAL_baaca3d4_4_k_cu_5b369c474cuda3std3__45__cpo4cendE[1];
.global .align 1 .b8 _ZN34_INTERNAL_baaca3d4_4_k_cu_5b369c474cuda3std3__45__cpo6rbeginE[1];
.global .align 1 .b8 _ZN34_INTERNAL_baaca3d4_4_k_cu_5b369c474cuda3std3__45__cpo4rendE[1];
.global .align 1 .b8 _ZN34_INTERNAL_baaca3d4_4_k_cu_5b369c474cuda3std3__45__cpo7crbeginE[1];
.global .align 1 .b8 _ZN34_INTERNAL_baaca3d4_4_k_cu_5b369c474cuda3std3__45__cpo5crendE[1];
.global .align 1 .b8 _ZN34_INTERNAL_baaca3d4_4_k_cu_5b369c474cuda3std3__436_GLOBAL__N__baaca3d4_4_k_cu_5b369c476ignoreE[1];
.global .align 1 .b8 _ZN34_INTERNAL_baaca3d4_4_k_cu_5b369c474cuda3std3__419piecewise_constructE[1];
.global .align 1 .b8 _ZN34_INTERNAL_baaca3d4_4_k_cu_5b369c474cuda3std3__48in_placeE[1];
.global .align 1 .b8 _ZN34_INTERNAL_baaca3d4_4_k_cu_5b369c474cuda3std3__420unreachable_sentinelE[1];
.global .align 1 .b8 _ZN34_INTERNAL_baaca3d4_4_k_cu_5b369c474cuda3std3__47nulloptE[1];
.global .align 1 .b8 _ZN34_INTERNAL_baaca3d4_4_k_cu_5b369c474cuda3std3__48unexpectE[1];
.global .align 1 .b8 _ZN34_INTERNAL_baaca3d4_4_k_cu_5b369c474cuda3std6ranges3__45__cpo4swapE[1];
.global .align 1 .b8 _ZN34_INTERNAL_baaca3d4_4_k_cu_5b369c474cuda3std6ranges3__45__cpo9iter_moveE[1];
.global .align 1 .b8 _ZN34_INTERNAL_baaca3d4_4_k_cu_5b369c474cuda3std6ranges3__45__cpo5beginE[1];
.global .align 1 .b8 _ZN34_INTERNAL_baaca3d4_4_k_cu_5b369c474cuda3std6ranges3__45__cpo3endE[1];
.global .align 1 .b8 _ZN34_INTERNAL_baaca3d4_4_k_cu_5b369c474cuda3std6ranges3__45__cpo6cbeginE[1];
.global .align 1 .b8 _ZN34_INTERNAL_baaca3d4_4_k_cu_5b369c474cuda3std6ranges3__45__cpo4cendE[1];
.global .align 1 .b8 _ZN34_INTERNAL_baaca3d4_4_k_cu_5b369c474cuda3std6ranges3__45__cpo7advanceE[1];
.global .align 1 .b8 _ZN34_INTERNAL_baaca3d4_4_k_cu_5b369c474cuda3std6ranges3__45__cpo9iter_swapE[1];
.global .align 1 .b8 _ZN34_INTERNAL_baaca3d4_4_k_cu_5b369c474cuda3std6ranges3__45__cpo4nextE[1];
.global .align 1 .b8 _ZN34_INTERNAL_baaca3d4_4_k_cu_5b369c474cuda3std6ranges3__45__cpo4prevE[1];
.global .align 1 .b8 _ZN34_INTERNAL_baaca3d4_4_k_cu_5b369c474cuda3std6ranges3__45__cpo4dataE[1];
.global .align 1 .b8 _ZN34_INTERNAL_baaca3d4_4_k_cu_5b369c474cuda3std6ranges3__45__cpo5cdataE[1];
.global .align 1 .b8 _ZN34_INTERNAL_baaca3d4_4_k_cu_5b369c474cuda3std6ranges3__45__cpo4sizeE[1];
.global .align 1 .b8 _ZN34_INTERNAL_baaca3d4_4_k_cu_5b369c474cuda3std6ranges3__45__cpo5ssizeE[1];
.global .align 1 .b8 _ZN34_INTERNAL_baaca3d4_4_k_cu_5b369c474cuda3std6ranges3__45__cpo8distanceE[1];
.global .align 1 .b8 _ZN34_INTERNAL_baaca3d4_4_k_cu_5b369c476thrust24THRUST_300001_SM_1000_NS8cuda_cub3parE[1];
.global .align 1 .b8 _ZN34_INTERNAL_baaca3d4_4_k_cu_5b369c476thrust24THRUST_300001_SM_1000_NS8cuda_cub10par_nosyncE[1];
.global .align 1 .b8 _ZN34_INTERNAL_baaca3d4_4_k_cu_5b369c476thrust24THRUST_300001_SM_1000_NS6system6detail10sequential3seqE[1];
.global .align 1 .b8 _ZN34_INTERNAL_baaca3d4_4_k_cu_5b369c476thrust24THRUST_300001_SM_1000_NS6system3cpp3parE[1];
.global .align 1 .b8 _ZN34_INTERNAL_baaca3d4_4_k_cu_5b369c476thrust24THRUST_300001_SM_1000_NS12placeholders2_1E[1];
.global .align 1 .b8 _ZN34_INTERNAL_baaca3d4_4_k_cu_5b369c476thrust24THRUST_300001_SM_1000_NS12placeholders2_2E[1];
.global .align 1 .b8 _ZN34_INTERNAL_baaca3d4_4_k_cu_5b369c476thrust24THRUST_300001_SM_1000_NS12placeholders2_3E[1];
.global .align 1 .b8 _ZN34_INTERNAL_baaca3d4_4_k_cu_5b369c476thrust24THRUST_300001_SM_1000_NS12placeholders2_4E[1];
.global .align 1 .b8 _ZN34_INTERNAL_baaca3d4_4_k_cu_5b369c476thrust24THRUST_300001_SM_1000_NS12placeholders2_5E[1];
.global .align 1 .b8 _ZN34_INTERNAL_baaca3d4_4_k_cu_5b369c476thrust24THRUST_300001_SM_1000_NS12placeholders2_6E[1];
.global .align 1 .b8 _ZN34_INTERNAL_baaca3d4_4_k_cu_5b369c476thrust24THRUST_300001_SM_1000_NS12placeholders2_7E[1];
.global .align 1 .b8 _ZN34_INTERNAL_baaca3d4_4_k_cu_5b369c476thrust24THRUST_300001_SM_1000_NS12placeholders2_8E[1];
.global .align 1 .b8 _ZN34_INTERNAL_baaca3d4_4_k_cu_5b369c476thrust24THRUST_300001_SM_1000_NS12placeholders2_9E[1];
.global .align 1 .b8 _ZN34_INTERNAL_baaca3d4_4_k_cu_5b369c476thrust24THRUST_300001_SM_1000_NS12placeholders3_10E[1];
.global .align 1 .b8 _ZN34_INTERNAL_baaca3d4_4_k_cu_5b369c476thrust24THRUST_300001_SM_1000_NS3seqE[1];
.global .align 1 .b8 _ZN34_INTERNAL_baaca3d4_4_k_cu_5b369c476thrust24THRUST_300001_SM_1000_NS6deviceE[1];

.visible .entry _ZN3cub18CUB_300001_SM_10006detail11EmptyKernelIvEEvv()
{


	ret;

}
	// .globl	_ZN3cub18CUB_300001_SM_10006detail9transform16transform_kernelINS2_10policy_hubILb1EN4cuda3std3__45tupleIJN6thrust24THRUST_300001_SM_1000_NS17constant_iteratorIjNSA_11use_defaultESC_EEEEEE10policy1000EiNS7_10__identityENSA_20permutation_iteratorINSA_6detail15normal_iteratorINSA_10device_ptrIjEEEENSK_INSL_IKjEEEEEEJSD_EEEvT0_iT1_T2_DpNS2_10kernel_argIT3_EE
.visible .entry _ZN3cub18CUB_300001_SM_10006detail9transform16transform_kernelINS2_10policy_hubILb1EN4cuda3std3__45tupleIJN6thrust24THRUST_300001_SM_1000_NS17constant_iteratorIjNSA_11use_defaultESC_EEEEEE10policy1000EiNS7_10__identityENSA_20permutation_iteratorINSA_6detail15normal_iteratorINSA_10device_ptrIjEEEENSK_INSL_IKjEEEEEEJSD_EEEvT0_iT1_T2_DpNS2_10kernel_argIT3_EE(
	.param .u32 _ZN3cub18CUB_300001_SM_10006detail9transform16transform_kernelINS2_10policy_hubILb1EN4cuda3std3__45tupleIJN6thrust24THRUST_300001_SM_1000_NS17constant_iteratorIjNSA_11use_defaultESC_EEEEEE10policy1000EiNS7_10__identityENSA_20permutation_iteratorINSA_6detail15normal_iteratorINSA_10device_ptrIjEEEENSK_INSL_IKjEEEEEEJSD_EEEvT0_iT1_T2_DpNS2_10kernel_argIT3_EE_param_0,
	.param .u32 _ZN3cub18CUB_300001_SM_10006detail9transform16transform_kernelINS2_10policy_hubILb1EN4cuda3std3__45tupleIJN6thrust24THRUST_300001_SM_1000_NS17constant_iteratorIjNSA_11use_defaultESC_EEEEEE10policy1000EiNS7_10__identityENSA_20permutation_iteratorINSA_6detail15normal_iteratorINSA_10device_ptrIjEEEENSK_INSL_IKjEEEEEEJSD_EEEvT0_iT1_T2_DpNS2_10kernel_argIT3_EE_param_1,
	.param .align 1 .b8 _ZN3cub18CUB_300001_SM_10006detail9transform16transform_kernelINS2_10policy_hubILb1EN4cuda3std3__45tupleIJN6thrust24THRUST_300001_SM_1000_NS17constant_iteratorIjNSA_11use_defaultESC_EEEEEE10policy1000EiNS7_10__identityENSA_20permutation_iteratorINSA_6detail15normal_iteratorINSA_10device_ptrIjEEEENSK_INSL_IKjEEEEEEJSD_EEEvT0_iT1_T2_DpNS2_10kernel_argIT3_EE_param_2[1],
	.param .align 8 .b8 _ZN3cub18CUB_300001_SM_10006detail9transform16transform_kernelINS2_10policy_hubILb1EN4cuda3std3__45tupleIJN6thrust24THRUST_300001_SM_1000_NS17constant_iteratorIjNSA_11use_defaultESC_EEEEEE10policy1000EiNS7_10__identityENSA_20permutation_iteratorINSA_6detail15normal_iteratorINSA_10device_ptrIjEEEENSK_INSL_IKjEEEEEEJSD_EEEvT0_iT1_T2_DpNS2_10kernel_argIT3_EE_param_3[16],
	.param .align 8 .b8 _ZN3cub18CUB_300001_SM_10006detail9transform16transform_kernelINS2_10policy_hubILb1EN4cuda3std3__45tupleIJN6thrust24THRUST_300001_SM_1000_NS17constant_iteratorIjNSA_11use_defaultESC_EEEEEE10policy1000EiNS7_10__identityENSA_20permutation_iteratorINSA_6detail15normal_iteratorINSA_10device_ptrIjEEEENSK_INSL_IKjEEEEEEJSD_EEEvT0_iT1_T2_DpNS2_10kernel_argIT3_EE_param_4[16]
)
.maxntid 128
{
	.reg .pred 	%p<49>;
	.reg .b32 	%r<160>;
	.reg .b64 	%rd<170>;

	ld.param.u32 	%r1, [_ZN3cub18CUB_300001_SM_10006detail9transform16transform_kernelINS2_10policy_hubILb1EN4cuda3std3__45tupleIJN6thrust24THRUST_300001_SM_1000_NS17constant_iteratorIjNSA_11use_defaultESC_EEEEEE10policy1000EiNS7_10__identityENSA_20permutation_iteratorINSA_6detail15normal_iteratorINSA_10device_ptrIjEEEENSK_INSL_IKjEEEEEEJSD_EEEvT0_iT1_T2_DpNS2_10kernel_argIT3_EE_param_4+8];
	ld.param.u32 	%r56, [_ZN3cub18CUB_300001_SM_10006detail9transform16transform_kernelINS2_10policy_hubILb1EN4cuda3std3__45tupleIJN6thrust24THRUST_300001_SM_1000_NS17constant_iteratorIjNSA_11use_defaultESC_EEEEEE10policy1000EiNS7_10__identityENSA_20permutation_iteratorINSA_6detail15normal_iteratorINSA_10device_ptrIjEEEENSK_INSL_IKjEEEEEEJSD_EEEvT0_iT1_T2_DpNS2_10kernel_argIT3_EE_param_0];
	ld.param.u64 	%rd13, [_ZN3cub18CUB_300001_SM_10006detail9transform16transform_kernelINS2_10policy_hubILb1EN4cuda3std3__45tupleIJN6thrust24THRUST_300001_SM_1000_NS17constant_iteratorIjNSA_11use_defaultESC_EEEEEE10policy1000EiNS7_10__identityENSA_20permutation_iteratorINSA_6detail15normal_iteratorINSA_10device_ptrIjEEEENSK_INSL_IKjEEEEEEJSD_EEEvT0_iT1_T2_DpNS2_10kernel_argIT3_EE_param_3+8];
	ld.param.u64 	%rd14, [_ZN3cub18CUB_300001_SM_10006detail9transform16transform_kernelINS2_10policy_hubILb1EN4cuda3std3__45tupleIJN6thrust24THRUST_300001_SM_1000_NS17constant_iteratorIjNSA_11use_defaultESC_EEEEEE10policy1000EiNS7_10__identityENSA_20permutation_iteratorINSA_6detail15normal_iteratorINSA_10device_ptrIjEEEENSK_INSL_IKjEEEEEEJSD_EEEvT0_iT1_T2_DpNS2_10kernel_argIT3_EE_param_3];
	ld.param.u32 	%r55, [_ZN3cub18CUB_300001_SM_10006detail9transform16transform_kernelINS2_10policy_hubILb1EN4cuda3std3__45tupleIJN6thrust24THRUST_300001_SM_1000_NS17constant_iteratorIjNSA_11use_defaultESC_EEEEEE10policy1000EiNS7_10__identityENSA_20permutation_iteratorINSA_6detail15normal_iteratorINSA_10device_ptrIjEEEENSK_INSL_IKjEEEEEEJSD_EEEvT0_iT1_T2_DpNS2_10kernel_argIT3_EE_param_1];
	cvta.to.global.u64 	%rd1, %rd14;
	cvta.to.global.u64 	%rd2, %rd13;
	shl.b32 	%r57, %r55, 7;
	mov.u32 	%r58, %ctaid.x;
	mul.lo.s32 	%r2, %r57, %r58;
	sub.s32 	%r59, %r56, %r2;
	min.s32 	%r3, %r57, %r59;
	mul.wide.s32 	%rd15, %r2, 4;
	add.s64 	%rd3, %rd1, %rd15;
	setp.gt.s32 	%p1, %r57, %r59;
	@%p1 bra 	$L__BB1_14;
	setp.lt.s32 	%p2, %r55, 1;
	@%p2 bra 	$L__BB1_85;
	mov.u32 	%r4, %tid.x;
	and.b32  	%r5, %r55, 15;
	setp.lt.u32 	%p3, %r55, 16;
	mov.b32 	%r155, 0;
	@%p3 bra 	$L__BB1_5;
	and.b32  	%r155, %r55, 2147483632;
	neg.s32 	%r148, %r155;
	add.s64 	%rd17, %rd15, %rd1;
	add.s64 	%rd4, %rd17, 1536;
	add.s32 	%r147, %r4, 1152;
	mul.wide.u32 	%rd18, %r4, 4;
	add.s64 	%rd19, %rd17, %rd18;
	add.s64 	%rd169, %rd19, 2048;
$L__BB1_4:
	.pragma "nounroll";
	mul.wide.s32 	%rd20, %r147, 4;
	add.s64 	%rd21, %rd4, %rd20;
	ld.global.u32 	%r61, [%rd169+-2048];
	mul.wide.u32 	%rd22, %r61, 4;
	add.s64 	%rd23, %rd2, %rd22;
	st.global.u32 	[%rd23], %r1;
	ld.global.u32 	%r62, [%rd169+-1536];
	mul.wide.u32 	%rd24, %r62, 4;
	add.s64 	%rd25, %rd2, %rd24;
	st.global.u32 	[%rd25], %r1;
	ld.global.u32 	%r63, [%rd169+-1024];
	mul.wide.u32 	%rd26, %r63, 4;
	add.s64 	%rd27, %rd2, %rd26;
	st.global.u32 	[%rd27], %r1;
	ld.global.u32 	%r64, [%rd169+-512];
	mul.wide.u32 	%rd28, %r64, 4;
	add.s64 	%rd29, %rd2, %rd28;
	st.global.u32 	[%rd29], %r1;
	ld.global.u32 	%r65, [%rd169];
	mul.wide.u32 	%rd30, %r65, 4;
	add.s64 	%rd31, %rd2, %rd30;
	st.global.u32 	[%rd31], %r1;
	ld.global.u32 	%r66, [%rd169+512];
	mul.wide.u32 	%rd32, %r66, 4;
	add.s64 	%rd33, %rd2, %rd32;
	st.global.u32 	[%rd33], %r1;
	ld.global.u32 	%r67, [%rd169+1024];
	mul.wide.u32 	%rd34, %r67, 4;
	add.s64 	%rd35, %rd2, %rd34;
	st.global.u32 	[%rd35], %r1;
	ld.global.u32 	%r68, [%rd169+1536];
	mul.wide.u32 	%rd36, %r68, 4;
	add.s64 	%rd37, %rd2, %rd36;
	st.global.u32 	[%rd37], %r1;
	ld.global.u32 	%r69, [%rd169+2048];
	mul.wide.u32 	%rd38, %r69, 4;
	add.s64 	%rd39, %rd2, %rd38;
	st.global.u32 	[%rd39], %r1;
	ld.global.u32 	%r70, [%rd21+-1536];
	mul.wide.u32 	%rd40, %r70, 4;
	add.s64 	%rd41, %rd2, %rd40;
	st.global.u32 	[%rd41], %r1;
	ld.global.u32 	%r71, [%rd21+-1024];
	mul.wide.u32 	%rd42, %r71, 4;
	add.s64 	%rd43, %rd2, %rd42;
	st.global.u32 	[%rd43], %r1;
	ld.global.u32 	%r72, [%rd21+-512];
	mul.wide.u32 	%rd44, %r72, 4;
	add.s64 	%rd45, %rd2, %rd44;
	st.global.u32 	[%rd45], %r1;
	ld.global.u32 	%r73, [%rd21];
	mul.wide.u32 	%rd46, %r73, 4;
	add.s64 	%rd47, %rd2, %rd46;
	st.global.u32 	[%rd47], %r1;
	ld.global.u32 	%r74, [%rd21+512];
	mul.wide.u32 	%rd48, %r74, 4;
	add.s64 	%rd49, %rd2, %rd48;
	st.global.u32 	[%rd49], %r1;
	ld.global.u32 	%r75, [%rd21+1024];
	mul.wide.u32 	%rd50, %r75, 4;
	add.s64 	%rd51, %rd2, %rd50;
	st.global.u32 	[%rd51], %r1;
	ld.global.u32 	%r76, [%rd21+1536];
	mul.wide.u32 	%rd52, %r76, 4;
	add.s64 	%rd53, %rd2, %rd52;
	st.global.u32 	[%rd53], %r1;
	add.s32 	%r148, %r148, 16;
	add.s32 	%r147, %r147, 2048;
	add.s64 	%rd169, %rd169, 8192;
	setp.eq.s32 	%p4, %r148, 0;
	@%p4 bra 	$L__BB1_5;
	bra.uni 	$L__BB1_4;
$L__BB1_5:
	setp.eq.s32 	%p5, %r5, 0;
	@%p5 bra 	$L__BB1_85;
	and.b32  	%r43, %r55, 7;
	setp.lt.u32 	%p6, %r5, 8;
	@%p6 bra 	$L__BB1_8;
	shl.b32 	%r77, %r155, 7;
	add.s32 	%r78, %r77, %r4;
	mul.wide.s32 	%rd54, %r78, 4;
	add.s64 	%rd55, %rd3, %rd54;
	ld.global.u32 	%r79, [%rd55];
	mul.wide.u32 	%rd56, %r79, 4;
	add.s64 	%rd57, %rd2, %rd56;
	st.global.u32 	[%rd57], %r1;
	ld.global.u32 	%r80, [%rd55+512];
	mul.wide.u32 	%rd58, %r80, 4;
	add.s64 	%rd59, %rd2, %rd58;
	st.global.u32 	[%rd59], %r1;
	ld.global.u32 	%r81, [%rd55+1024];
	mul.wide.u32 	%rd60, %r81, 4;
	add.s64 	%rd61, %rd2, %rd60;
	st.global.u32 	[%rd61], %r1;
	ld.global.u32 	%r82, [%rd55+1536];
	mul.wide.u32 	%rd62, %r82, 4;
	add.s64 	%rd63, %rd2, %rd62;
	st.global.u32 	[%rd63], %r1;
	ld.global.u32 	%r83, [%rd55+2048];
	mul.wide.u32 	%rd64, %r83, 4;
	add.s64 	%rd65, %rd2, %rd64;
	st.global.u32 	[%rd65], %r1;
	ld.global.u32 	%r84, [%rd55+2560];
	mul.wide.u32 	%rd66, %r84, 4;
	add.s64 	%rd67, %rd2, %rd66;
	st.global.u32 	[%rd67], %r1;
	ld.global.u32 	%r85, [%rd55+3072];
	mul.wide.u32 	%rd68, %r85, 4;
	add.s64 	%rd69, %rd2, %rd68;
	st.global.u32 	[%rd69], %r1;
	ld.global.u32 	%r86, [%rd55+3584];
	mul.wide.u32 	%rd70, %r86, 4;
	add.s64 	%rd71, %rd2, %rd70;
	st.global.u32 	[%rd71], %r1;
	add.s32 	%r155, %r155, 8;
$L__BB1_8:
	setp.eq.s32 	%p7, %r43, 0;
	@%p7 bra 	$L__BB1_85;
	and.b32  	%r46, %r55, 3;
	setp.lt.u32 	%p8, %r43, 4;
	@%p8 bra 	$L__BB1_11;
	shl.b32 	%r87, %r155, 7;
	add.s32 	%r88, %r87, %r4;
	mul.wide.s32 	%rd72, %r88, 4;
	add.s64 	%rd73, %rd3, %rd72;
	ld.global.u32 	%r89, [%rd73];
	mul.wide.u32 	%rd74, %r89, 4;
	add.s64 	%rd75, %rd2, %rd74;
	st.global.u32 	[%rd75], %r1;
	ld.global.u32 	%r90, [%rd73+512];
	mul.wide.u32 	%rd76, %r90, 4;
	add.s64 	%rd77, %rd2, %rd76;
	st.global.u32 	[%rd77], %r1;
	ld.global.u32 	%r91, [%rd73+1024];
	mul.wide.u32 	%rd78, %r91, 4;
	add.s64 	%rd79, %rd2, %rd78;
	st.global.u32 	[%rd79], %r1;
	ld.global.u32 	%r92, [%rd73+1536];
	mul.wide.u32 	%rd80, %r92, 4;
	add.s64 	%rd81, %rd2, %rd80;
	st.global.u32 	[%rd81], %r1;
	add.s32 	%r155, %r155, 4;
$L__BB1_11:
	setp.eq.s32 	%p9, %r46, 0;
	@%p9 bra 	$L__BB1_85;
	shl.b32 	%r93, %r155, 7;
	add.s32 	%r159, %r4, %r93;
	neg.s32 	%r158, %r46;
$L__BB1_13:
	.pragma "nounroll";
	mul.wide.s32 	%rd83, %r159, 4;
	add.s64 	%rd84, %rd3, %rd83;
	ld.global.u32 	%r94, [%rd84];
	mul.wide.u32 	%rd85, %r94, 4;
	add.s64 	%rd86, %rd2, %rd85;
	st.global.u32 	[%rd86], %r1;
	add.s32 	%r159, %r159, 128;
	add.s32 	%r158, %r158, 1;
	setp.ne.s32 	%p10, %r158, 0;
	@%p10 bra 	$L__BB1_13;
	bra.uni 	$L__BB1_85;
$L__BB1_14:
	setp.lt.s32 	%p11, %r55, 1;
	@%p11 bra 	$L__BB1_85;
	mov.u32 	%r9, %tid.x;
	and.b32  	%r10, %r55, 15;
	setp.lt.u32 	%p12, %r55, 16;
	mov.b32 	%r150, 0;
	@%p12 bra 	$L__BB1_50;
	and.b32  	%r150, %r55, 2147483632;
	mov.b32 	%r149, 0;
$L__BB1_17:
	.pragma "nounroll";
	shl.b32 	%r97, %r149, 7;
	add.s32 	%r17, %r97, %r9;
	setp.ge.s32 	%p13, %r17, %r3;
	@%p13 bra 	$L__BB1_19;
	mul.wide.u32 	%rd87, %r17, 4;
	add.s64 	%rd88, %rd3, %rd87;
	ld.global.u32 	%r98, [%rd88];
	mul.wide.u32 	%rd89, %r98, 4;
	add.s64 	%rd90, %rd2, %rd89;
	st.global.u32 	[%rd90], %r1;
$L__BB1_19:
	add.s32 	%r18, %r17, 128;
	setp.ge.s32 	%p14, %r18, %r3;
	@%p14 bra 	$L__BB1_21;
	mul.wide.u32 	%rd91, %r18, 4;
	add.s64 	%rd92, %rd3, %rd91;
	ld.global.u32 	%r99, [%rd92];
	mul.wide.u32 	%rd93, %r99, 4;
	add.s64 	%rd94, %rd2, %rd93;
	st.global.u32 	[%rd94], %r1;
$L__BB1_21:
	add.s32 	%r19, %r17, 256;
	setp.ge.s32 	%p15, %r19, %r3;
	@%p15 bra 	$L__BB1_23;
	mul.wide.u32 	%rd95, %r19, 4;
	add.s64 	%rd96, %rd3, %rd95;
	ld.global.u32 	%r100, [%rd96];
	mul.wide.u32 	%rd97, %r100, 4;
	add.s64 	%rd98, %rd2, %rd97;
	st.global.u32 	[%rd98], %r1;
$L__BB1_23:
	add.s32 	%r20, %r17, 384;
	setp.ge.s32 	%p16, %r20, %r3;
	@%p16 bra 	$L__BB1_25;
	mul.wide.u32 	%rd99, %r20, 4;
	add.s64 	%rd100, %rd3, %rd99;
	ld.global.u32 	%r101, [%rd100];
	mul.wide.u32 	%rd101, %r101, 4;
	add.s64 	%rd102, %rd2, %rd101;
	st.global.u32 	[%rd102], %r1;
$L__BB1_25:
	add.s32 	%r21, %r17, 512;
	setp.ge.s32 	%p17, %r21, %r3;
	@%p17 bra 	$L__BB1_27;
	mul.wide.u32 	%rd103, %r21, 4;
	add.s64 	%rd104, %rd3, %rd103;
	ld.global.u32 	%r102, [%rd104];
	mul.wide.u32 	%rd105, %r102, 4;
	add.s64 	%rd106, %rd2, %rd105;
	st.global.u32 	[%rd106], %r1;
$L__BB1_27:
	add.s32 	%r22, %r17, 640;
	setp.ge.s32 	%p18, %r22, %r3;
	@%p18 bra 	$L__BB1_29;
	mul.wide.u32 	%rd107, %r22, 4;
	add.s64 	%rd108, %rd3, %rd107;
	ld.global.u32 	%r103, [%rd108];
	mul.wide.u32 	%rd109, %r103, 4;
	add.s64 	%rd110, %rd2, %rd109;
	st.global.u32 	[%rd110], %r1;
$L__BB1_29:
	add.s32 	%r23, %r17, 768;
	setp.ge.s32 	%p19, %r23, %r3;
	@%p19 bra 	$L__BB1_31;
	mul.wide.u32 	%rd111, %r23, 4;
	add.s64 	%rd112, %rd3, %rd111;
	ld.global.u32 	%r104, [%rd112];
	mul.wide.u32 	%rd113, %r104, 4;
	add.s64 	%rd114, %rd2, %rd113;
	st.global.u32 	[%rd114], %r1;
$L__BB1_31:
	add.s32 	%r24, %r17, 896;
	setp.ge.s32 	%p20, %r24, %r3;
	@%p20 bra 	$L__BB1_33;
	mul.wide.u32 	%rd115, %r24, 4;
	add.s64 	%rd116, %rd3, %rd115;
	ld.global.u32 	%r105, [%rd116];
	mul.wide.u32 	%rd117, %r105, 4;
	add.s64 	%rd118, %rd2, %rd117;
	st.global.u32 	[%rd118], %r1;
$L__BB1_33:
	add.s32 	%r25, %r17, 1024;
	setp.ge.s32 	%p21, %r25, %r3;
	@%p21 bra 	$L__BB1_35;
	mul.wide.u32 	%rd119, %r25, 4;
	add.s64 	%rd120, %rd3, %rd119;
	ld.global.u32 	%r106, [%rd120];
	mul.wide.u32 	%rd121, %r106, 4;
	add.s64 	%rd122, %rd2, %rd121;
	st.global.u32 	[%rd122], %r1;
$L__BB1_35:
	add.s32 	%r107, %r17, 1152;
	setp.ge.s32 	%p22, %r107, %r3;
	mul.wide.s32 	%rd123, %r107, 4;
	add.s64 	%rd8, %rd3, %rd123;
	@%p22 bra 	$L__BB1_37;
	ld.global.u32 	%r108, [%rd8];
	mul.wide.u32 	%rd124, %r108, 4;
	add.s64 	%rd125, %rd2, %rd124;
	st.global.u32 	[%rd125], %r1;
$L__BB1_37:
	add.s32 	%r109, %r17, 1280;
	setp.ge.s32 	%p23, %r109, %r3;
	@%p23 bra 	$L__BB1_39;
	ld.global.u32 	%r110, [%rd8+512];
	mul.wide.u32 	%rd126, %r110, 4;
	add.s64 	%rd127, %rd2, %rd126;
	st.global.u32 	[%rd127], %r1;
$L__BB1_39:
	add.s32 	%r111, %r17, 1408;
	setp.ge.s32 	%p24, %r111, %r3;
	@%p24 bra 	$L__BB1_41;
	ld.global.u32 	%r112, [%rd8+1024];
	mul.wide.u32 	%rd128, %r112, 4;
	add.s64 	%rd129, %rd2, %rd128;
	st.global.u32 	[%rd129], %r1;
$L__BB1_41:
	add.s32 	%r113, %r17, 1536;
	setp.ge.s32 	%p25, %r113, %r3;
	@%p25 bra 	$L__BB1_43;
	ld.global.u32 	%r114, [%rd8+1536];
	mul.wide.u32 	%rd130, %r114, 4;
	add.s64 	%rd131, %rd2, %rd130;
	st.global.u32 	[%rd131], %r1;
$L__BB1_43:
	add.s32 	%r115, %r17, 1664;
	setp.ge.s32 	%p26, %r115, %r3;
	@%p26 bra 	$L__BB1_45;
	ld.global.u32 	%r116, [%rd8+2048];
	mul.wide.u32 	%rd132, %r116, 4;
	add.s64 	%rd133, %rd2, %rd132;
	st.global.u32 	[%rd133], %r1;
$L__BB1_45:
	add.s32 	%r117, %r17, 1792;
	setp.ge.s32 	%p27, %r117, %r3;
	@%p27 bra 	$L__BB1_47;
	ld.global.u32 	%r118, [%rd8+2560];
	mul.wide.u32 	%rd134, %r118, 4;
	add.s64 	%rd135, %rd2, %rd134;
	st.global.u32 	[%rd135], %r1;
$L__BB1_47:
	add.s32 	%r119, %r17, 1920;
	setp.ge.s32 	%p28, %r119, %r3;
	@%p28 bra 	$L__BB1_49;
	ld.global.u32 	%r120, [%rd8+3072];
	mul.wide.u32 	%rd136, %r120, 4;
	add.s64 	%rd137, %rd2, %rd136;
	st.global.u32 	[%rd137], %r1;
$L__BB1_49:
	add.s32 	%r149, %r149, 16;
	setp.ne.s32 	%p29, %r149, %r150;
	@%p29 bra 	$L__BB1_17;
$L__BB1_50:
	setp.eq.s32 	%p30, %r10, 0;
	@%p30 bra 	$L__BB1_85;
	and.b32  	%r28, %r55, 7;
	setp.lt.u32 	%p31, %r10, 8;
	@%p31 bra 	$L__BB1_69;
	shl.b32 	%r121, %r150, 7;
	add.s32 	%r29, %r121, %r9;
	setp.ge.s32 	%p32, %r29, %r3;
	mul.wide.s32 	%rd138, %r29, 4;
	add.s64 	%rd9, %rd3, %rd138;
	@%p32 bra 	$L__BB1_54;
	ld.global.u32 	%r122, [%rd9];
	mul.wide.u32 	%rd139, %r122, 4;
	add.s64 	%rd140, %rd2, %rd139;
	st.global.u32 	[%rd140], %r1;
$L__BB1_54:
	add.s32 	%r123, %r29, 128;
	setp.ge.s32 	%p33, %r123, %r3;
	@%p33 bra 	$L__BB1_56;
	ld.global.u32 	%r124, [%rd9+512];
	mul.wide.u32 	%rd141, %r124, 4;
	add.s64 	%rd142, %rd2, %rd141;
	st.global.u32 	[%rd142], %r1;
$L__BB1_56:
	add.s32 	%r125, %r29, 256;
	setp.ge.s32 	%p34, %r125, %r3;
	@%p34 bra 	$L__BB1_58;
	ld.global.u32 	%r126, [%rd9+1024];
	mul.wide.u32 	%rd143, %r126, 4;
	add.s64 	%rd144, %rd2, %rd143;
	st.global.u32 	[%rd144], %r1;
$L__BB1_58:
	add.s32 	%r127, %r29, 384;
	setp.ge.s32 	%p35, %r127, %r3;
	@%p35 bra 	$L__BB1_60;
	ld.global.u32 	%r128, [%rd9+1536];
	mul.wide.u32 	%rd145, %r128, 4;
	add.s64 	%rd146, %rd2, %rd145;
	st.global.u32 	[%rd146], %r1;
$L__BB1_60:
	add.s32 	%r129, %r29, 512;
	setp.ge.s32 	%p36, %r129, %r3;
	@%p36 bra 	$L__BB1_62;
	ld.global.u32 	%r130, [%rd9+2048];
	mul.wide.u32 	%rd147, %r130, 4;
	add.s64 	%rd148, %rd2, %rd147;
	st.global.u32 	[%rd148], %r1;
$L__BB1_62:
	add.s32 	%r131, %r29, 640;
	setp.ge.s32 	%p37, %r131, %r3;
	@%p37 bra 	$L__BB1_64;
	ld.global.u32 	%r132, [%rd9+2560];
	mul.wide.u32 	%rd149, %r132, 4;
	add.s64 	%rd150, %rd2, %rd149;
	st.global.u32 	[%rd150], %r1;
$L__BB1_64:
	add.s32 	%r133, %r29, 768;
	setp.ge.s32 	%p38, %r133, %r3;
	@%p38 bra 	$L__BB1_66;
	ld.global.u32 	%r134, [%rd9+3072];
	mul.wide.u32 	%rd151, %r134, 4;
	add.s64 	%rd152, %rd2, %rd151;
	st.global.u32 	[%rd152], %r1;
$L__BB1_66:
	add.s32 	%r135, %r29, 896;
	setp.ge.s32 	%p39, %r135, %r3;
	@%p39 bra 	$L__BB1_68;
	ld.global.u32 	%r136, [%rd9+3584];
	mul.wide.u32 	%rd153, %r136, 4;
	add.s64 	%rd154, %rd2, %rd153;
	st.global.u32 	[%rd154], %r1;
$L__BB1_68:
	add.s32 	%r150, %r150, 8;
$L__BB1_69:
	setp.eq.s32 	%p40, %r28, 0;
	@%p40 bra 	$L__BB1_85;
	and.b32  	%r32, %r55, 3;
	setp.lt.u32 	%p41, %r28, 4;
	@%p41 bra 	$L__BB1_80;
	shl.b32 	%r137, %r150, 7;
	add.s32 	%r33, %r137, %r9;
	setp.ge.s32 	%p42, %r33, %r3;
	mul.wide.s32 	%rd155, %r33, 4;
	add.s64 	%rd10, %rd3, %rd155;
	@%p42 bra 	$L__BB1_73;
	ld.global.u32 	%r138, [%rd10];
	mul.wide.u32 	%rd156, %r138, 4;
	add.s64 	%rd157, %rd2, %rd156;
	st.global.u32 	[%rd157], %r1;
$L__BB1_73:
	add.s32 	%r139, %r33, 128;
	setp.ge.s32 	%p43, %r139, %r3;
	@%p43 bra 	$L__BB1_75;
	ld.global.u32 	%r140, [%rd10+512];
	mul.wide.u32 	%rd158, %r140, 4;
	add.s64 	%rd159, %rd2, %rd158;
	st.global.u32 	[%rd159], %r1;
$L__BB1_75:
	add.s32 	%r141, %r33, 256;
	setp.ge.s32 	%p44, %r141, %r3;
	@%p44 bra 	$L__BB1_77;
	ld.global.u32 	%r142, [%rd10+1024];
	mul.wide.u32 	%rd160, %r142, 4;
	add.s64 	%rd161, %rd2, %rd160;
	st.global.u32 	[%rd161], %r1;
$L__BB1_77:
	add.s32 	%r143, %r33, 384;
	setp.ge.s32 	%p45, %r143, %r3;
	@%p45 bra 	$L__BB1_79;
	ld.global.u32 	%r144, [%rd10+1536];
	mul.wide.u32 	%rd162, %r144, 4;
	add.s64 	%rd163, %rd2, %rd162;
	st.global.u32 	[%rd163], %r1;
$L__BB1_79:
	add.s32 	%r150, %r150, 4;
$L__BB1_80:
	setp.eq.s32 	%p46, %r32, 0;
	@%p46 bra 	$L__BB1_85;
	shl.b32 	%r145, %r150, 7;
	add.s32 	%r154, %r9, %r145;
	neg.s32 	%r153, %r32;
$L__BB1_82:
	.pragma "nounroll";
	setp.ge.s32 	%p47, %r154, %r3;
	@%p47 bra 	$L__BB1_84;
	mul.wide.s32 	%rd165, %r154, 4;
	add.s64 	%rd166, %rd3, %rd165;
	ld.global.u32 	%r146, [%rd166];
	mul.wide.u32 	%rd167, %r146, 4;
	add.s64 	%rd168, %rd2, %rd167;
	st.global.u32 	[%rd168], %r1;
$L__BB1_84:
	add.s32 	%r154, %r154, 128;
	add.s32 	%r153, %r153, 1;
	setp.eq.s32 	%p48, %r153, 0;
	@%p48 bra 	$L__BB1_85;
	bra.uni 	$L__BB1_82;
$L__BB1_85:
	ret;

}
	// .globl	_ZN3cub18CUB_300001_SM_10006detail9transform16transform_kernelINS2_10policy_hubILb1EN4cuda3std3__45tupleIJN6thrust24THRUST_300001_SM_1000_NS17constant_iteratorIjNSA_11use_defaultESC_EEEEEE10policy1000ElNS7_10__identityENSA_20permutation_iteratorINSA_6detail15normal_iteratorINSA_10device_ptrIjEEEENSK_INSL_IKjEEEEEEJSD_EEEvT0_iT1_T2_DpNS2_10kernel_argIT3_EE
.visible .entry _ZN3cub18CUB_300001_SM_10006detail9transform16transform_kernelINS2_10policy_hubILb1EN4cuda3std3__45tupleIJN6thrust24THRUST_300001_SM_1000_NS17constant_iteratorIjNSA_11use_defaultESC_EEEEEE10policy1000ElNS7_10__identityENSA_20permutation_iteratorINSA_6detail15normal_iteratorINSA_10device_ptrIjEEEENSK_INSL_IKjEEEEEEJSD_EEEvT0_iT1_T2_DpNS2_10kernel_argIT3_EE(
	.param .u64 _ZN3cub18CUB_300001_SM_10006detail9transform16transform_kernelINS2_10policy_hubILb1EN4cuda3std3__45tupleIJN6thrust24THRUST_300001_SM_1000_NS17constant_iteratorIjNSA_11use_defaultESC_EEEEEE10policy1000ElNS7_10__identityENSA_20permutation_iteratorINSA_6detail15normal_iteratorINSA_10device_ptrIjEEEENSK_INSL_IKjEEEEEEJSD_EEEvT0_iT1_T2_DpNS2_10kernel_argIT3_EE_param_0,
	.param .u32 _ZN3cub18CUB_300001_SM_10006detail9transform16transform_kernelINS2_10policy_hubILb1EN4cuda3std3__45tupleIJN6thrust24THRUST_300001_SM_1000_NS17constant_iteratorIjNSA_11use_defaultESC_EEEEEE10policy1000ElNS7_10__identityENSA_20permutation_iteratorINSA_6detail15normal_iteratorINSA_10device_ptrIjEEEENSK_INSL_IKjEEEEEEJSD_EEEvT0_iT1_T2_DpNS2_10kernel_argIT3_EE_param_1,
	.param .align 1 .b8 _ZN3cub18CUB_300001_SM_10006detail9transform16transform_kernelINS2_10policy_hubILb1EN4cuda3std3__45tupleIJN6thrust24THRUST_300001_SM_1000_NS17constant_iteratorIjNSA_11use_defaultESC_EEEEEE10policy1000ElNS7_10__identityENSA_20permutation_iteratorINSA_6detail15normal_iteratorINSA_10device_ptrIjEEEENSK_INSL_IKjEEEEEEJSD_EEEvT0_iT1_T2_DpNS2_10kernel_argIT3_EE_param_2[1],
	.param .align 8 .b8 _ZN3cub18CUB_300001_SM_10006detail9transform16transform_kernelINS2_10policy_hubILb1EN4cuda3std3__45tupleIJN6thrust24THRUST_300001_SM_1000_NS17constant_iteratorIjNSA_11use_defaultESC_EEEEEE10policy1000ElNS7_10__identityENSA_20permutation_iteratorINSA_6detail15normal_iteratorINSA_10device_ptrIjEEEENSK_INSL_IKjEEEEEEJSD_EEEvT0_iT1_T2_DpNS2_10kernel_argIT3_EE_param_3[16],
	.param .align 8 .b8 _ZN3cub18CUB_300001_SM_10006detail9transform16transform_kernelINS2_10policy_hubILb1EN4cuda3std3__45tupleIJN6thrust24THRUST_300001_SM_1000_NS17constant_iteratorIjNSA_11use_defaultESC_EEEEEE10policy1000ElNS7_10__identityENSA_20permutation_iteratorINSA_6detail15normal_iteratorINSA_10device_ptrIjEEEENSK_INSL_IKjEEEEEEJSD_EEEvT0_iT1_T2_DpNS2_10kernel_argIT3_EE_param_4[16]
)
.maxntid 128
{
	.reg .pred 	%p<49>;
	.reg .b32 	%r<157>;
	.reg .b64 	%rd<176>;

	ld.param.u32 	%r1, [_ZN3cub18CUB_300001_SM_10006detail9transform16transform_kernelINS2_10policy_hubILb1EN4cuda3std3__45tupleIJN6thrust24THRUST_300001_SM_1000_NS17constant_iteratorIjNSA_11use_defaultESC_EEEEEE10policy1000ElNS7_10__identityENSA_20permutation_iteratorINSA_6detail15normal_iteratorINSA_10device_ptrIjEEEENSK_INSL_IKjEEEEEEJSD_EEEvT0_iT1_T2_DpNS2_10kernel_argIT3_EE_param_4+8];
	ld.param.u64 	%rd14, [_ZN3cub18CUB_300001_SM_10006detail9transform16transform_kernelINS2_10policy_hubILb1EN4cuda3std3__45tupleIJN6thrust24THRUST_300001_SM_1000_NS17constant_iteratorIjNSA_11use_defaultESC_EEEEEE10policy1000ElNS7_10__identityENSA_20permutation_iteratorINSA_6detail15normal_iteratorINSA_10device_ptrIjEEEENSK_INSL_IKjEEEEEEJSD_EEEvT0_iT1_T2_DpNS2_10kernel_argIT3_EE_param_0];
	ld.param.u64 	%rd15, [_ZN3cub18CUB_300001_SM_10006detail9transform16transform_kernelINS2_10policy_hubILb1EN4cuda3std3__45tupleIJN6thrust24THRUST_300001_SM_1000_NS17constant_iteratorIjNSA_11use_defaultESC_EEEEEE10policy1000ElNS7_10__identityENSA_20permutation_iteratorINSA_6detail15normal_iteratorINSA_10device_ptrIjEEEENSK_INSL_IKjEEEEEEJSD_EEEvT0_iT1_T2_DpNS2_10kernel_argIT3_EE_param_3+8];
	ld.param.u64 	%rd16, [_ZN3cub18CUB_300001_SM_10006detail9transform16transform_kernelINS2_10policy_hubILb1EN4cuda3std3__45tupleIJN6thrust24THRUST_300001_SM_1000_NS17constant_iteratorIjNSA_11use_defaultESC_EEEEEE10policy1000ElNS7_10__identityENSA_20permutation_iteratorINSA_6detail15normal_iteratorINSA_10device_ptrIjEEEENSK_INSL_IKjEEEEEEJSD_EEEvT0_iT1_T2_DpNS2_10kernel_argIT3_EE_param_3];
	ld.param.u32 	%r54, [_ZN3cub18CUB_300001_SM_10006detail9transform16transform_kernelINS2_10policy_hubILb1EN4cuda3std3__45tupleIJN6thrust24THRUST_300001_SM_1000_NS17constant_iteratorIjNSA_11use_defaultESC_EEEEEE10policy1000ElNS7_10__identityENSA_20permutation_iteratorINSA_6detail15normal_iteratorINSA_10device_ptrIjEEEENSK_INSL_IKjEEEEEEJSD_EEEvT0_iT1_T2_DpNS2_10kernel_argIT3_EE_param_1];
	cvta.to.global.u64 	%rd1, %rd16;
	cvta.to.global.u64 	%rd2, %rd15;
	shl.b32 	%r55, %r54, 7;
	mov.u32 	%r56, %ctaid.x;
	cvt.u64.u32 	%rd17, %r56;
	cvt.s64.s32 	%rd18, %r55;
	mul.lo.s64 	%rd3, %rd18, %rd17;
	sub.s64 	%rd19, %rd14, %rd3;
	min.s64 	%rd20, %rd19, %rd18;
	cvt.u32.u64 	%r2, %rd20;
	shl.b64 	%rd21, %rd3, 2;
	add.s64 	%rd4, %rd1, %rd21;
	setp.eq.s32 	%p1, %r55, %r2;
	@%p1 bra 	$L__BB2_72;
	setp.lt.s32 	%p2, %r54, 1;
	@%p2 bra 	$L__BB2_85;
	mov.u32 	%r3, %tid.x;
	and.b32  	%r4, %r54, 15;
	setp.lt.u32 	%p3, %r54, 16;
	mov.b32 	%r152, 0;
	@%p3 bra 	$L__BB2_37;
	and.b32  	%r152, %r54, 2147483632;
	mov.b32 	%r146, 0;
$L__BB2_4:
	.pragma "nounroll";
	shl.b32 	%r59, %r146, 7;
	add.s32 	%r16, %r59, %r3;
	setp.ge.s32 	%p4, %r16, %r2;
	@%p4 bra 	$L__BB2_6;
	mul.wide.u32 	%rd22, %r16, 4;
	add.s64 	%rd23, %rd4, %rd22;
	ld.global.u32 	%r60, [%rd23];
	mul.wide.u32 	%rd24, %r60, 4;
	add.s64 	%rd25, %rd2, %rd24;
	st.global.u32 	[%rd25], %r1;
$L__BB2_6:
	add.s32 	%r17, %r16, 128;
	setp.ge.s32 	%p5, %r17, %r2;
	@%p5 bra 	$L__BB2_8;
	mul.wide.u32 	%rd26, %r17, 4;
	add.s64 	%rd27, %rd4, %rd26;
	ld.global.u32 	%r61, [%rd27];
	mul.wide.u32 	%rd28, %r61, 4;
	add.s64 	%rd29, %rd2, %rd28;
	st.global.u32 	[%rd29], %r1;
$L__BB2_8:
	add.s32 	%r18, %r16, 256;
	setp.ge.s32 	%p6, %r18, %r2;
	@%p6 bra 	$L__BB2_10;
	mul.wide.u32 	%rd30, %r18, 4;
	add.s64 	%rd31, %rd4, %rd30;
	ld.global.u32 	%r62, [%rd31];
	mul.wide.u32 	%rd32, %r62, 4;
	add.s64 	%rd33, %rd2, %rd32;
	st.global.u32 	[%rd33], %r1;
$L__BB2_10:
	add.s32 	%r19, %r16, 384;
	setp.ge.s32 	%p7, %r19, %r2;
	@%p7 bra 	$L__BB2_12;
	mul.wide.u32 	%rd34, %r19, 4;
	add.s64 	%rd35, %rd4, %rd34;
	ld.global.u32 	%r63, [%rd35];
	mul.wide.u32 	%rd36, %r63, 4;
	add.s64 	%rd37, %rd2, %rd36;
	st.global.u32 	[%rd37], %r1;
$L__BB2_12:
	add.s32 	%r20, %r16, 512;
	setp.ge.s32 	%p8, %r20, %r2;
	@%p8 bra 	$L__BB2_14;
	mul.wide.u32 	%rd38, %r20, 4;
	add.s64 	%rd39, %rd4, %rd38;
	ld.global.u32 	%r64, [%rd39];
	mul.wide.u32 	%rd40, %r64, 4;
	add.s64 	%rd41, %rd2, %rd40;
	st.global.u32 	[%rd41], %r1;
$L__BB2_14:
	add.s32 	%r21, %r16, 640;
	setp.ge.s32 	%p9, %r21, %r2;
	@%p9 bra 	$L__BB2_16;
	mul.wide.u32 	%rd42, %r21, 4;
	add.s64 	%rd43, %rd4, %rd42;
	ld.global.u32 	%r65, [%rd43];
	mul.wide.u32 	%rd44, %r65, 4;
	add.s64 	%rd45, %rd2, %rd44;
	st.global.u32 	[%rd45], %r1;
$L__BB2_16:
	add.s32 	%r22, %r16, 768;
	setp.ge.s32 	%p10, %r22, %r2;
	@%p10 bra 	$L__BB2_18;
	mul.wide.u32 	%rd46, %r22, 4;
	add.s64 	%rd47, %rd4, %rd46;
	ld.global.u32 	%r66, [%rd47];
	mul.wide.u32 	%rd48, %r66, 4;
	add.s64 	%rd49, %rd2, %rd48;
	st.global.u32 	[%rd49], %r1;
$L__BB2_18:
	add.s32 	%r23, %r16, 896;
	setp.ge.s32 	%p11, %r23, %r2;
	@%p11 bra 	$L__BB2_20;
	mul.wide.u32 	%rd50, %r23, 4;
	add.s64 	%rd51, %rd4, %rd50;
	ld.global.u32 	%r67, [%rd51];
	mul.wide.u32 	%rd52, %r67, 4;
	add.s64 	%rd53, %rd2, %rd52;
	st.global.u32 	[%rd53], %r1;
$L__BB2_20:
	add.s32 	%r24, %r16, 1024;
	setp.ge.s32 	%p12, %r24, %r2;
	@%p12 bra 	$L__BB2_22;
	mul.wide.u32 	%rd54, %r24, 4;
	add.s64 	%rd55, %rd4, %rd54;
	ld.global.u32 	%r68, [%rd55];
	mul.wide.u32 	%rd56, %r68, 4;
	add.s64 	%rd57, %rd2, %rd56;
	st.global.u32 	[%rd57], %r1;
$L__BB2_22:
	add.s32 	%r69, %r16, 1152;
	setp.ge.s32 	%p13, %r69, %r2;
	mul.wide.s32 	%rd58, %r69, 4;
	add.s64 	%rd9, %rd4, %rd58;
	@%p13 bra 	$L__BB2_24;
	ld.global.u32 	%r70, [%rd9];
	mul.wide.u32 	%rd59, %r70, 4;
	add.s64 	%rd60, %rd2, %rd59;
	st.global.u32 	[%rd60], %r1;
$L__BB2_24:
	add.s32 	%r71, %r16, 1280;
	setp.ge.s32 	%p14, %r71, %r2;
	@%p14 bra 	$L__BB2_26;
	ld.global.u32 	%r72, [%rd9+512];
	mul.wide.u32 	%rd61, %r72, 4;
	add.s64 	%rd62, %rd2, %rd61;
	st.global.u32 	[%rd62], %r1;
$L__BB2_26:
	add.s32 	%r73, %r16, 1408;
	setp.ge.s32 	%p15, %r73, %r2;
	@%p15 bra 	$L__BB2_28;
	ld.global.u32 	%r74, [%rd9+1024];
	mul.wide.u32 	%rd63, %r74, 4;
	add.s64 	%rd64, %rd2, %rd63;
	st.global.u32 	[%rd64], %r1;
$L__BB2_28:
	add.s32 	%r75, %r16, 1536;
	setp.ge.s32 	%p16, %r75, %r2;
	@%p16 bra 	$L__BB2_30;
	ld.global.u32 	%r76, [%rd9+1536];
	mul.wide.u32 	%rd65, %r76, 4;
	add.s64 	%rd66, %rd2, %rd65;
	st.global.u32 	[%rd66], %r1;
$L__BB2_30:
	add.s32 	%r77, %r16, 1664;
	setp.ge.s32 	%p17, %r77, %r2;
	@%p17 bra 	$L__BB2_32;
	ld.global.u32 	%r78, [%rd9+2048];
	mul.wide.u32 	%rd67, %r78, 4;
	add.s64 	%rd68, %rd2, %rd67;
	st.global.u32 	[%rd68], %r1;
$L__BB2_32:
	add.s32 	%r79, %r16, 1792;
	setp.ge.s32 	%p18, %r79, %r2;
	@%p18 bra 	$L__BB2_34;
	ld.global.u32 	%r80, [%rd9+2560];
	mul.wide.u32 	%rd69, %r80, 4;
	add.s64 	%rd70, %rd2, %rd69;
	st.global.u32 	[%rd70], %r1;
$L__BB2_34:
	add.s32 	%r81, %r16, 1920;
	setp.ge.s32 	%p19, %r81, %r2;
	@%p19 bra 	$L__BB2_36;
	ld.global.u32 	%r82, [%rd9+3072];
	mul.wide.u32 	%rd71, %r82, 4;
	add.s64 	%rd72, %rd2, %rd71;
	st.global.u32 	[%rd72], %r1;
$L__BB2_36:
	add.s32 	%r146, %r146, 16;
	setp.eq.s32 	%p20, %r146, %r152;
	@%p20 bra 	$L__BB2_37;
	bra.uni 	$L__BB2_4;
$L__BB2_37:
	setp.eq.s32 	%p21, %r4, 0;
	@%p21 bra 	$L__BB2_85;
	and.b32  	%r40, %r54, 7;
	setp.lt.u32 	%p22, %r4, 8;
	@%p22 bra 	$L__BB2_56;
	shl.b32 	%r83, %r152, 7;
	add.s32 	%r41, %r83, %r3;
	setp.ge.s32 	%p23, %r41, %r2;
	mul.wide.s32 	%rd73, %r41, 4;
	add.s64 	%rd11, %rd4, %rd73;
	@%p23 bra 	$L__BB2_41;
	ld.global.u32 	%r84, [%rd11];
	mul.wide.u32 	%rd74, %r84, 4;
	add.s64 	%rd75, %rd2, %rd74;
	st.global.u32 	[%rd75], %r1;
$L__BB2_41:
	add.s32 	%r85, %r41, 128;
	setp.ge.s32 	%p24, %r85, %r2;
	@%p24 bra 	$L__BB2_43;
	ld.global.u32 	%r86, [%rd11+512];
	mul.wide.u32 	%rd76, %r86, 4;
	add.s64 	%rd77, %rd2, %rd76;
	st.global.u32 	[%rd77], %r1;
$L__BB2_43:
	add.s32 	%r87, %r41, 256;
	setp.ge.s32 	%p25, %r87, %r2;
	@%p25 bra 	$L__BB2_45;
	ld.global.u32 	%r88, [%rd11+1024];
	mul.wide.u32 	%rd78, %r88, 4;
	add.s64 	%rd79, %rd2, %rd78;
	st.global.u32 	[%rd79], %r1;
$L__BB2_45:
	add.s32 	%r89, %r41, 384;
	setp.ge.s32 	%p26, %r89, %r2;
	@%p26 bra 	$L__BB2_47;
	ld.global.u32 	%r90, [%rd11+1536];
	mul.wide.u32 	%rd80, %r90, 4;
	add.s64 	%rd81, %rd2, %rd80;
	st.global.u32 	[%rd81], %r1;
$L__BB2_47:
	add.s32 	%r91, %r41, 512;
	setp.ge.s32 	%p27, %r91, %r2;
	@%p27 bra 	$L__BB2_49;
	ld.global.u32 	%r92, [%rd11+2048];
	mul.wide.u32 	%rd82, %r92, 4;
	add.s64 	%rd83, %rd2, %rd82;
	st.global.u32 	[%rd83], %r1;
$L__BB2_49:
	add.s32 	%r93, %r41, 640;
	setp.ge.s32 	%p28, %r93, %r2;
	@%p28 bra 	$L__BB2_51;
	ld.global.u32 	%r94, [%rd11+2560];
	mul.wide.u32 	%rd84, %r94, 4;
	add.s64 	%rd85, %rd2, %rd84;
	st.global.u32 	[%rd85], %r1;
$L__BB2_51:
	add.s32 	%r95, %r41, 768;
	setp.ge.s32 	%p29, %r95, %r2;
	@%p29 bra 	$L__BB2_53;
	ld.global.u32 	%r96, [%rd11+3072];
	mul.wide.u32 	%rd86, %r96, 4;
	add.s64 	%rd87, %rd2, %rd86;
	st.global.u32 	[%rd87], %r1;
$L__BB2_53:
	add.s32 	%r97, %r41, 896;
	setp.ge.s32 	%p30, %r97, %r2;
	@%p30 bra 	$L__BB2_55;
	ld.global.u32 	%r98, [%rd11+3584];
	mul.wide.u32 	%rd88, %r98, 4;
	add.s64 	%rd89, %rd2, %rd88;
	st.global.u32 	[%rd89], %r1;
$L__BB2_55:
	add.s32 	%r152, %r152, 8;
$L__BB2_56:
	setp.eq.s32 	%p31, %r40, 0;
	@%p31 bra 	$L__BB2_85;
	and.b32  	%r44, %r54, 3;
	setp.lt.u32 	%p32, %r40, 4;
	@%p32 bra 	$L__BB2_67;
	shl.b32 	%r99, %r152, 7;
	add.s32 	%r45, %r99, %r3;
	setp.ge.s32 	%p33, %r45, %r2;
	mul.wide.s32 	%rd90, %r45, 4;
	add.s64 	%rd12, %rd4, %rd90;
	@%p33 bra 	$L__BB2_60;
	ld.global.u32 	%r100, [%rd12];
	mul.wide.u32 	%rd91, %r100, 4;
	add.s64 	%rd92, %rd2, %rd91;
	st.global.u32 	[%rd92], %r1;
$L__BB2_60:
	add.s32 	%r101, %r45, 128;
	setp.ge.s32 	%p34, %r101, %r2;
	@%p34 bra 	$L__BB2_62;
	ld.global.u32 	%r102, [%rd12+512];
	mul.wide.u32 	%rd93, %r102, 4;
	add.s64 	%rd94, %rd2, %rd93;
	st.global.u32 	[%rd94], %r1;
$L__BB2_62:
	add.s32 	%r103, %r45, 256;
	setp.ge.s32 	%p35, %r103, %r2;
	@%p35 bra 	$L__BB2_64;
	ld.global.u32 	%r104, [%rd12+1024];
	mul.wide.u32 	%rd95, %r104, 4;
	add.s64 	%rd96, %rd2, %rd95;
	st.global.u32 	[%rd96], %r1;
$L__BB2_64:
	add.s32 	%r105, %r45, 384;
	setp.ge.s32 	%p36, %r105, %r2;
	@%p36 bra 	$L__BB2_66;
	ld.global.u32 	%r106, [%rd12+1536];
	mul.wide.u32 	%rd97, %r106, 4;
	add.s64 	%rd98, %rd2, %rd97;
	st.global.u32 	[%rd98], %r1;
$L__BB2_66:
	add.s32 	%r152, %r152, 4;
$L__BB2_67:
	setp.eq.s32 	%p37, %r44, 0;
	@%p37 bra 	$L__BB2_85;
	shl.b32 	%r107, %r152, 7;
	add.s32 	%r156, %r3, %r107;
	neg.s32 	%r155, %r44;
$L__BB2_69:
	.pragma "nounroll";
	setp.ge.s32 	%p38, %r156, %r2;
	@%p38 bra 	$L__BB2_71;
	mul.wide.s32 	%rd100, %r156, 4;
	add.s64 	%rd101, %rd4, %rd100;
	ld.global.u32 	%r108, [%rd101];
	mul.wide.u32 	%rd102, %r108, 4;
	add.s64 	%rd103, %rd2, %rd102;
	st.global.u32 	[%rd103], %r1;
$L__BB2_71:
	add.s32 	%r156, %r156, 128;
	add.s32 	%r155, %r155, 1;
	setp.ne.s32 	%p39, %r155, 0;
	@%p39 bra 	$L__BB2_69;
	bra.uni 	$L__BB2_85;
$L__BB2_72:
	setp.lt.s32 	%p40, %r54, 1;
	@%p40 bra 	$L__BB2_85;
	mov.u32 	%r6, %tid.x;
	and.b32  	%r7, %r54, 15;
	setp.lt.u32 	%p41, %r54, 16;
	mov.b32 	%r148, 0;
	@%p41 bra 	$L__BB2_76;
	and.b32  	%r148, %r54, 2147483632;
	neg.s32 	%r145, %r148;
	add.s64 	%rd105, %rd21, %rd1;
	add.s64 	%rd5, %rd105, 1536;
	add.s32 	%r144, %r6, 1152;
	mul.wide.u32 	%rd106, %r6, 4;
	add.s64 	%rd107, %rd105, %rd106;
	add.s64 	%rd175, %rd107, 2048;
$L__BB2_75:
	.pragma "nounroll";
	mul.wide.s32 	%rd108, %r144, 4;
	add.s64 	%rd109, %rd5, %rd108;
	ld.global.u32 	%r110, [%rd175+-2048];
	mul.wide.u32 	%rd110, %r110, 4;
	add.s64 	%rd111, %rd2, %rd110;
	st.global.u32 	[%rd111], %r1;
	ld.global.u32 	%r111, [%rd175+-1536];
	mul.wide.u32 	%rd112, %r111, 4;
	add.s64 	%rd113, %rd2, %rd112;
	st.global.u32 	[%rd113], %r1;
	ld.global.u32 	%r112, [%rd175+-1024];
	mul.wide.u32 	%rd114, %r112, 4;
	add.s64 	%rd115, %rd2, %rd114;
	st.global.u32 	[%rd115], %r1;
	ld.global.u32 	%r113, [%rd175+-512];
	mul.wide.u32 	%rd116, %r113, 4;
	add.s64 	%rd117, %rd2, %rd116;
	st.global.u32 	[%rd117], %r1;
	ld.global.u32 	%r114, [%rd175];
	mul.wide.u32 	%rd118, %r114, 4;
	add.s64 	%rd119, %rd2, %rd118;
	st.global.u32 	[%rd119], %r1;
	ld.global.u32 	%r115, [%rd175+512];
	mul.wide.u32 	%rd120, %r115, 4;
	add.s64 	%rd121, %rd2, %rd120;
	st.global.u32 	[%rd121], %r1;
	ld.global.u32 	%r116, [%rd175+1024];
	mul.wide.u32 	%rd122, %r116, 4;
	add.s64 	%rd123, %rd2, %rd122;
	st.global.u32 	[%rd123], %r1;
	ld.global.u32 	%r117, [%rd175+1536];
	mul.wide.u32 	%rd124, %r117, 4;
	add.s64 	%rd125, %rd2, %rd124;
	st.global.u32 	[%rd125], %r1;
	ld.global.u32 	%r118, [%rd175+2048];
	mul.wide.u32 	%rd126, %r118, 4;
	add.s64 	%rd127, %rd2, %rd126;
	st.global.u32 	[%rd127], %r1;
	ld.global.u32 	%r119, [%rd109+-1536];
	mul.wide.u32 	%rd128, %r119, 4;
	add.s64 	%rd129, %rd2, %rd128;
	st.global.u32 	[%rd129], %r1;
	ld.global.u32 	%r120, [%rd109+-1024];
	mul.wide.u32 	%rd130, %r120, 4;
	add.s64 	%rd131, %rd2, %rd130;
	st.global.u32 	[%rd131], %r1;
	ld.global.u32 	%r121, [%rd109+-512];
	mul.wide.u32 	%rd132, %r121, 4;
	add.s64 	%rd133, %rd2, %rd132;
	st.global.u32 	[%rd133], %r1;
	ld.global.u32 	%r122, [%rd109];
	mul.wide.u32 	%rd134, %r122, 4;
	add.s64 	%rd135, %rd2, %rd134;
	st.global.u32 	[%rd135], %r1;
	ld.global.u32 	%r123, [%rd109+512];
	mul.wide.u32 	%rd136, %r123, 4;
	add.s64 	%rd137, %rd2, %rd136;
	st.global.u32 	[%rd137], %r1;
	ld.global.u32 	%r124, [%rd109+1024];
	mul.wide.u32 	%rd138, %r124, 4;
	add.s64 	%rd139, %rd2, %rd138;
	st.global.u32 	[%rd139], %r1;
	ld.global.u32 	%r125, [%rd109+1536];
	mul.wide.u32 	%rd140, %r125, 4;
	add.s64 	%rd141, %rd2, %rd140;
	st.global.u32 	[%rd141], %r1;
	add.s32 	%r145, %r145, 16;
	add.s32 	%r144, %r144, 2048;
	add.s64 	%rd175, %rd175, 8192;
	setp.eq.s32 	%p42, %r145, 0;
	@%p42 bra 	$L__BB2_76;
	bra.uni 	$L__BB2_75;
$L__BB2_76:
	setp.eq.s32 	%p43, %r7, 0;
	@%p43 bra 	$L__BB2_85;
	and.b32  	%r27, %r54, 7;
	setp.lt.u32 	%p44, %r7, 8;
	@%p44 bra 	$L__BB2_79;
	shl.b32 	%r126, %r148, 7;
	add.s32 	%r127, %r126, %r6;
	mul.wide.s32 	%rd142, %r127, 4;
	add.s64 	%rd143, %rd4, %rd142;
	ld.global.u32 	%r128, [%rd143];
	mul.wide.u32 	%rd144, %r128, 4;
	add.s64 	%rd145, %rd2, %rd144;
	st.global.u32 	[%rd145], %r1;
	ld.global.u32 	%r129, [%rd143+512];
	mul.wide.u32 	%rd146, %r129, 4;
	add.s64 	%rd147, %rd2, %rd146;
	st.global.u32 	[%rd147], %r1;
	ld.global.u32 	%r130, [%rd143+1024];
	mul.wide.u32 	%rd148, %r130, 4;
	add.s64 	%rd149, %rd2, %rd148;
	st.global.u32 	[%rd149], %r1;
	ld.global.u32 	%r131, [%rd143+1536];
	mul.wide.u32 	%rd150, %r131, 4;
	add.s64 	%rd151, %rd2, %rd150;
	st.global.u32 	[%rd151], %r1;
	ld.global.u32 	%r132, [%rd143+2048];
	mul.wide.u32 	%rd152, %r132, 4;
	add.s64 	%rd153, %rd2, %rd152;
	st.global.u32 	[%rd153], %r1;
	ld.global.u32 	%r133, [%rd143+2560];
	mul.wide.u32 	%rd154, %r133, 4;
	add.s64 	%rd155, %rd2, %rd154;
	st.global.u32 	[%rd155], %r1;
	ld.global.u32 	%r134, [%rd143+3072];
	mul.wide.u32 	%rd156, %r134, 4;
	add.s64 	%rd157, %rd2, %rd156;
	st.global.u32 	[%rd157], %r1;
	ld.global.u32 	%r135, [%rd143+3584];
	mul.wide.u32 	%rd158, %r135, 4;
	add.s64 	%rd159, %rd2, %rd158;
	st.global.u32 	[%rd159], %r1;
	add.s32 	%r148, %r148, 8;
$L__BB2_79:
	setp.eq.s32 	%p45, %r27, 0;
	@%p45 bra 	$L__BB2_85;
	and.b32  	%r30, %r54, 3;
	setp.lt.u32 	%p46, %r27, 4;
	@%p46 bra 	$L__BB2_82;
	shl.b32 	%r136, %r148, 7;
	add.s32 	%r137, %r136, %r6;
	mul.wide.s32 	%rd160, %r137, 4;
	add.s64 	%rd161, %rd4, %rd160;
	ld.global.u32 	%r138, [%rd161];
	mul.wide.u32 	%rd162, %r138, 4;
	add.s64 	%rd163, %rd2, %rd162;
	st.global.u32 	[%rd163], %r1;
	ld.global.u32 	%r139, [%rd161+512];
	mul.wide.u32 	%rd164, %r139, 4;
	add.s64 	%rd165, %rd2, %rd164;
	st.global.u32 	[%rd165], %r1;
	ld.global.u32 	%r140, [%rd161+1024];
	mul.wide.u32 	%rd166, %r140, 4;
	add.s64 	%rd167, %rd2, %rd166;
	st.global.u32 	[%rd167], %r1;
	ld.global.u32 	%r141, [%rd161+1536];
	mul.wide.u32 	%rd168, %r141, 4;
	add.s64 	%rd169, %rd2, %rd168;
	st.global.u32 	[%rd169], %r1;
	add.s32 	%r148, %r148, 4;
$L__BB2_82:
	setp.eq.s32 	%p47, %r30, 0;
	@%p47 bra 	$L__BB2_85;
	shl.b32 	%r142, %r148, 7;
	add.s32 	%r151, %r6, %r142;
	neg.s32 	%r150, %r30;
$L__BB2_84:
	.pragma "nounroll";
	mul.wide.s32 	%rd171, %r151, 4;
	add.s64 	%rd172, %rd4, %rd171;
	ld.global.u32 	%r143, [%rd172];
	mul.wide.u32 	%rd173, %r143, 4;
	add.s64 	%rd174, %rd2, %rd173;
	st.global.u32 	[%rd174], %r1;
	add.s32 	%r151, %r151, 128;
	add.s32 	%r150, %r150, 1;
	setp.eq.s32 	%p48, %r150, 0;
	@%p48 bra 	$L__BB2_85;
	bra.uni 	$L__BB2_84;
$L__BB2_85:
	ret;

}
	// .globl	_ZN3cub18CUB_300001_SM_10006detail4scan20DeviceScanInitKernelINS0_13ScanTileStateIjLb1EEEEEvT_i
.visible .entry _ZN3cub18CUB_300001_SM_10006detail4scan20DeviceScanInitKernelINS0_13ScanTileStateIjLb1EEEEEvT_i(
	.param .align 8 .b8 _ZN3cub18CUB_300001_SM_10006detail4scan20DeviceScanInitKernelINS0_13ScanTileStateIjLb1EEEEEvT_i_param_0[8],
	.param .u32 _ZN3cub18CUB_300001_SM_10006detail4scan20DeviceScanInitKernelINS0_13ScanTileStateIjLb1EEEEEvT_i_param_1
)
{
	.reg .pred 	%p<5>;
	.reg .b32 	%r<10>;
	.reg .b64 	%rd<7>;

	ld.param.u64 	%rd2, [_ZN3cub18CUB_300001_SM_10006detail4scan20DeviceScanInitKernelINS0_13ScanTileStateIjLb1EEEEEvT_i_param_0];
	ld.param.u32 	%r4, [_ZN3cub18CUB_300001_SM_10006detail4scan20DeviceScanInitKernelINS0_13ScanTileStateIjLb1EEEEEvT_i_param_1];
	cvta.to.global.u64 	%rd1, %rd2;
	mov.u32 	%r1, %ctaid.x;
	mov.u32 	%r5, %ntid.x;
	mov.u32 	%r2, %tid.x;
	mad.lo.s32 	%r3, %r1, %r5, %r2;
	setp.ge.s32 	%p1, %r3, %r4;
	@%p1 bra 	$L__BB3_2;
	mul.wide.s32 	%rd3, %r3, 8;
	add.s64 	%rd4, %rd1, %rd3;
	mov.b32 	%r6, 0;
	mov.b32 	%r7, 99;
	st.global.v2.u32 	[%rd4+256], {%r7, %r6};
$L__BB3_2:
	setp.ne.s32 	%p2, %r1, 0;
	setp.gt.u32 	%p3, %r2, 31;
	or.pred  	%p4, %p2, %p3;
	@%p4 bra 	$L__BB3_4;
	mul.wide.u32 	%rd5, %r2, 8;
	add.s64 	%rd6, %rd1, %rd5;
	mov.b32 	%r9, 0;
	st.global.v2.u32 	[%rd6], {%r9, %r9};
$L__BB3_4:
	ret;

}
	// .globl	_ZN3cub18CUB_300001_SM_10006detail4scan16DeviceScanKernelINS2_10policy_hubIjjjjN4cuda3std3__44plusIvEEE10Policy1000EN6thrust24THRUST_300001_SM_1000_NS6detail15normal_iteratorINSD_10device_ptrIjEEEESI_NS0_13ScanTileStateIjLb1EEES9_NS0_8NullTypeEjjLb0ESL_EEvT0_T1_T2_iT3_T4_T5_
.visible .entry _ZN3cub18CUB_300001_SM_10006detail4scan16DeviceScanKernelINS2_10policy_hubIjjjjN4cuda3std3__44plusIvEEE10Policy1000EN6thrust24THRUST_300001_SM_1000_NS6detail15normal_iteratorINSD_10device_ptrIjEEEESI_NS0_13ScanTileStateIjLb1EEES9_NS0_8NullTypeEjjLb0ESL_EEvT0_T1_T2_iT3_T4_T5_(
	.param .align 8 .b8 _ZN3cub18CUB_300001_SM_10006detail4scan16DeviceScanKernelINS2_10policy_hubIjjjjN4cuda3std3__44plusIvEEE10Policy1000EN6thrust24THRUST_300001_SM_1000_NS6detail15normal_iteratorINSD_10device_ptrIjEEEESI_NS0_13ScanTileStateIjLb1EEES9_NS0_8NullTypeEjjLb0ESL_EEvT0_T1_T2_iT3_T4_T5__param_0[8],
	.param .align 8 .b8 _ZN3cub18CUB_300001_SM_10006detail4scan16DeviceScanKernelINS2_10policy_hubIjjjjN4cuda3std3__44plusIvEEE10Policy1000EN6thrust24THRUST_300001_SM_1000_NS6detail15normal_iteratorINSD_10device_ptrIjEEEESI_NS0_13ScanTileStateIjLb1EEES9_NS0_8NullTypeEjjLb0ESL_EEvT0_T1_T2_iT3_T4_T5__param_1[8],
	.param .align 8 .b8 _ZN3cub18CUB_300001_SM_10006detail4scan16DeviceScanKernelINS2_10policy_hubIjjjjN4cuda3std3__44plusIvEEE10Policy1000EN6thrust24THRUST_300001_SM_1000_NS6detail15normal_iteratorINSD_10device_ptrIjEEEESI_NS0_13ScanTileStateIjLb1EEES9_NS0_8NullTypeEjjLb0ESL_EEvT0_T1_T2_iT3_T4_T5__param_2[8],
	.param .u32 _ZN3cub18CUB_300001_SM_10006detail4scan16DeviceScanKernelINS2_10policy_hubIjjjjN4cuda3std3__44plusIvEEE10Policy1000EN6thrust24THRUST_300001_SM_1000_NS6detail15normal_iteratorINSD_10device_ptrIjEEEESI_NS0_13ScanTileStateIjLb1EEES9_NS0_8NullTypeEjjLb0ESL_EEvT0_T1_T2_iT3_T4_T5__param_3,
	.param .align 1 .b8 _ZN3cub18CUB_300001_SM_10006detail4scan16DeviceScanKernelINS2_10policy_hubIjjjjN4cuda3std3__44plusIvEEE10Policy1000EN6thrust24THRUST_300001_SM_1000_NS6detail15normal_iteratorINSD_10device_ptrIjEEEESI_NS0_13ScanTileStateIjLb1EEES9_NS0_8NullTypeEjjLb0ESL_EEvT0_T1_T2_iT3_T4_T5__param_4[1],
	.param .align 1 .b8 _ZN3cub18CUB_300001_SM_10006detail4scan16DeviceScanKernelINS2_10policy_hubIjjjjN4cuda3std3__44plusIvEEE10Policy1000EN6thrust24THRUST_300001_SM_1000_NS6detail15normal_iteratorINSD_10device_ptrIjEEEESI_NS0_13ScanTileStateIjLb1EEES9_NS0_8NullTypeEjjLb0ESL_EEvT0_T1_T2_iT3_T4_T5__param_5[1],
	.param .u32 _ZN3cub18CUB_300001_SM_10006detail4scan16DeviceScanKernelINS2_10policy_hubIjjjjN4cuda3std3__44plusIvEEE10Policy1000EN6thrust24THRUST_300001_SM_1000_NS6detail15normal_iteratorINSD_10device_ptrIjEEEESI_NS0_13ScanTileStateIjLb1EEES9_NS0_8NullTypeEjjLb0ESL_EEvT0_T1_T2_iT3_T4_T5__param_6
)
.maxntid 384
{
	.reg .pred 	%p<160>;
	.reg .b32 	%r<1050>;
	.reg .b64 	%rd<55>;
	// demoted variable
	.shared .align 16 .b8 _ZZN3cub18CUB_300001_SM_10006detail4scan16DeviceScanKernelINS2_10policy_hubIjjjjN4cuda3std3__44plusIvEEE10Policy1000EN6thrust24THRUST_300001_SM_1000_NS6detail15normal_iteratorINSD_10device_ptrIjEEEESI_NS0_13ScanTileStateIjLb1EEES9_NS0_8NullTypeEjjLb0ESL_EEvT0_T1_T2_iT3_T4_T5_E12temp_storage[33808];
	ld.param.u64 	%rd1, [_ZN3cub18CUB_300001_SM_10006detail4scan16DeviceScanKernelINS2_10policy_hubIjjjjN4cuda3std3__44plusIvEEE10Policy1000EN6thrust24THRUST_300001_SM_1000_NS6detail15normal_iteratorINSD_10device_ptrIjEEEESI_NS0_13ScanTileStateIjLb1EEES9_NS0_8NullTypeEjjLb0ESL_EEvT0_T1_T2_iT3_T4_T5__param_2];
	ld.param.u64 	%rd13, [_ZN3cub18CUB_300001_SM_10006detail4scan16DeviceScanKernelINS2_10policy_hubIjjjjN4cuda3std3__44plusIvEEE10Policy1000EN6thrust24THRUST_300001_SM_1000_NS6detail15normal_iteratorINSD_10device_ptrIjEEEESI_NS0_13ScanTileStateIjLb1EEES9_NS0_8NullTypeEjjLb0ESL_EEvT0_T1_T2_iT3_T4_T5__param_1];
	ld.param.u64 	%rd14, [_ZN3cub18CUB_300001_SM_10006detail4scan16DeviceScanKernelINS2_10policy_hubIjjjjN4cuda3std3__44plusIvEEE10Policy1000EN6thrust24THRUST_300001_SM_1000_NS6detail15normal_iteratorINSD_10device_ptrIjEEEESI_NS0_13ScanTileStateIjLb1EEES9_NS0_8NullTypeEjjLb0ESL_EEvT0_T1_T2_iT3_T4_T5__param_0];
	ld.param.u32 	%r233, [_ZN3cub18CUB_300001_SM_10006detail4scan16DeviceScanKernelINS2_10policy_hubIjjjjN4cuda3std3__44plusIvEEE10Policy1000EN6thrust24THRUST_300001_SM_1000_NS6detail15normal_iteratorINSD_10device_ptrIjEEEESI_NS0_13ScanTileStateIjLb1EEES9_NS0_8NullTypeEjjLb0ESL_EEvT0_T1_T2_iT3_T4_T5__param_3];
	ld.param.u32 	%r234, [_ZN3cub18CUB_300001_SM_10006detail4scan16DeviceScanKernelINS2_10policy_hubIjjjjN4cuda3std3__44plusIvEEE10Policy1000EN6thrust24THRUST_300001_SM_1000_NS6detail15normal_iteratorINSD_10device_ptrIjEEEESI_NS0_13ScanTileStateIjLb1EEES9_NS0_8NullTypeEjjLb0ESL_EEvT0_T1_T2_iT3_T4_T5__param_6];
	cvta.to.global.u64 	%rd2, %rd14;
	cvta.to.global.u64 	%rd3, %rd13;
	mov.u32 	%r235, %ctaid.x;
	add.s32 	%r998, %r233, %r235;
	mul.lo.s32 	%r2, %r998, 8448;
	sub.s32 	%r3, %r234, %r2;
	setp.lt.u32 	%p1, %r3, 8449;
	@%p1 bra 	$L__BB4_26;
	cvt.u64.u32 	%rd37, %r2;
	mov.u32 	%r4, %tid.x;
	and.b32  	%r642, %r4, 31;
	and.b32  	%r643, %r4, 992;
	mul.lo.s32 	%r644, %r643, 22;
	or.b32  	%r645, %r644, %r642;
	cvt.u64.u32 	%rd38, %r645;
	add.s64 	%rd4, %rd38, %rd37;
	shl.b64 	%rd39, %rd4, 2;
	add.s64 	%rd40, %rd2, %rd39;
	ld.global.u32 	%r646, [%rd40];
	ld.global.u32 	%r647, [%rd40+128];
	ld.global.u32 	%r648, [%rd40+256];
	ld.global.u32 	%r649, [%rd40+384];
	ld.global.u32 	%r650, [%rd40+512];
	ld.global.u32 	%r651, [%rd40+640];
	ld.global.u32 	%r652, [%rd40+768];
	ld.global.u32 	%r653, [%rd40+896];
	ld.global.u32 	%r654, [%rd40+1024];
	ld.global.u32 	%r655, [%rd40+1152];
	ld.global.u32 	%r656, [%rd40+1280];
	ld.global.u32 	%r657, [%rd40+1408];
	ld.global.u32 	%r658, [%rd40+1536];
	ld.global.u32 	%r659, [%rd40+1664];
	ld.global.u32 	%r660, [%rd40+1792];
	ld.global.u32 	%r661, [%rd40+1920];
	ld.global.u32 	%r662, [%rd40+2048];
	ld.global.u32 	%r663, [%rd40+2176];
	ld.global.u32 	%r664, [%rd40+2304];
	ld.global.u32 	%r665, [%rd40+2432];
	ld.global.u32 	%r666, [%rd40+2560];
	ld.global.u32 	%r667, [%rd40+2688];
	// begin inline asm
	mov.u32 %r641, %laneid;
	// end inline asm
	shr.u32 	%r6, %r4, 5;
	mad.lo.s32 	%r668, %r6, 704, %r641;
	shl.b32 	%r669, %r668, 2;
	mov.u32 	%r670, _ZZN3cub18CUB_300001_SM_10006detail4scan16DeviceScanKernelINS2_10policy_hubIjjjjN4cuda3std3__44plusIvEEE10Policy1000EN6thrust24THRUST_300001_SM_1000_NS6detail15normal_iteratorINSD_10device_ptrIjEEEESI_NS0_13ScanTileStateIjLb1EEES9_NS0_8NullTypeEjjLb0ESL_EEvT0_T1_T2_iT3_T4_T5_E12temp_storage;
	add.s32 	%r7, %r670, %r669;
	st.shared.u32 	[%r7], %r646;
	st.shared.u32 	[%r7+128], %r647;
	st.shared.u32 	[%r7+256], %r648;
	st.shared.u32 	[%r7+384], %r649;
	st.shared.u32 	[%r7+512], %r650;
	st.shared.u32 	[%r7+640], %r651;
	st.shared.u32 	[%r7+768], %r652;
	st.shared.u32 	[%r7+896], %r653;
	st.shared.u32 	[%r7+1024], %r654;
	st.shared.u32 	[%r7+1152], %r655;
	st.shared.u32 	[%r7+1280], %r656;
	st.shared.u32 	[%r7+1408], %r657;
	st.shared.u32 	[%r7+1536], %r658;
	st.shared.u32 	[%r7+1664], %r659;
	st.shared.u32 	[%r7+1792], %r660;
	st.shared.u32 	[%r7+1920], %r661;
	st.shared.u32 	[%r7+2048], %r662;
	st.shared.u32 	[%r7+2176], %r663;
	st.shared.u32 	[%r7+2304], %r664;
	st.shared.u32 	[%r7+2432], %r665;
	st.shared.u32 	[%r7+2560], %r666;
	st.shared.u32 	[%r7+2688], %r667;
	bar.warp.sync 	-1;
	mad.lo.s32 	%r8, %r641, 84, %r7;
	ld.shared.v2.u32 	{%r9, %r10}, [%r8];
	ld.shared.v2.u32 	{%r11, %r12}, [%r8+8];
	ld.shared.v2.u32 	{%r13, %r14}, [%r8+16];
	ld.shared.v2.u32 	{%r15, %r16}, [%r8+24];
	ld.shared.v2.u32 	{%r17, %r18}, [%r8+32];
	ld.shared.v2.u32 	{%r19, %r20}, [%r8+40];
	ld.shared.v2.u32 	{%r21, %r22}, [%r8+48];
	ld.shared.v2.u32 	{%r23, %r24}, [%r8+56];
	ld.shared.v2.u32 	{%r25, %r26}, [%r8+64];
	ld.shared.v2.u32 	{%r27, %r28}, [%r8+72];
	ld.shared.v2.u32 	{%r29, %r30}, [%r8+80];
	bar.sync 	0;
	setp.ne.s32 	%p104, %r998, 0;
	@%p104 bra 	$L__BB4_6;
	add.s32 	%r892, %r10, %r9;
	add.s32 	%r893, %r11, %r892;
	add.s32 	%r894, %r12, %r893;
	add.s32 	%r895, %r13, %r894;
	add.s32 	%r896, %r14, %r895;
	add.s32 	%r897, %r15, %r896;
	add.s32 	%r898, %r16, %r897;
	add.s32 	%r899, %r17, %r898;
	add.s32 	%r900, %r18, %r899;
	add.s32 	%r901, %r19, %r900;
	add.s32 	%r902, %r20, %r901;
	add.s32 	%r903, %r21, %r902;
	add.s32 	%r904, %r22, %r903;
	add.s32 	%r905, %r23, %r904;
	add.s32 	%r906, %r24, %r905;
	add.s32 	%r907, %r25, %r906;
	add.s32 	%r908, %r26, %r907;
	add.s32 	%r909, %r27, %r908;
	add.s32 	%r910, %r28, %r909;
	add.s32 	%r911, %r29, %r910;
	add.s32 	%r866, %r30, %r911;
	mov.b32 	%r864, 1;
	mov.b32 	%r889, 0;
	mov.b32 	%r891, -1;
	// begin inline asm
	{  .reg .u32 r0;  .reg .pred p;  shfl.sync.up.b32 r0|p, %r866, %r864, %r889, %r891;  @p add.u32 r0, r0, %r866;  mov.u32 %r862, r0;}
	// end inline asm
	mov.b32 	%r870, 2;
	// begin inline asm
	{  .reg .u32 r0;  .reg .pred p;  shfl.sync.up.b32 r0|p, %r862, %r870, %r889, %r891;  @p add.u32 r0, r0, %r862;  mov.u32 %r868, r0;}
	// end inline asm
	mov.b32 	%r876, 4;
	// begin inline asm
	{  .reg .u32 r0;  .reg .pred p;  shfl.sync.up.b32 r0|p, %r868, %r876, %r889, %r891;  @p add.u32 r0, r0, %r868;  mov.u32 %r874, r0;}
	// end inline asm
	mov.b32 	%r882, 8;
	// begin inline asm
	{  .reg .u32 r0;  .reg .pred p;  shfl.sync.up.b32 r0|p, %r874, %r882, %r889, %r891;  @p add.u32 r0, r0, %r874;  mov.u32 %r880, r0;}
	// end inline asm
	mov.b32 	%r888, 16;
	// begin inline asm
	{  .reg .u32 r0;  .reg .pred p;  shfl.sync.up.b32 r0|p, %r880, %r888, %r889, %r891;  @p add.u32 r0, r0, %r880;  mov.u32 %r886, r0;}
	// end inline asm
	setp.ne.s32 	%p146, %r641, 31;
	@%p146 bra 	$L__BB4_4;
	shl.b32 	%r912, %r6, 2;
	add.s32 	%r914, %r670, %r912;
	st.shared.u32 	[%r914+16], %r886;
$L__BB4_4:
	sub.s32 	%r915, %r886, %r866;
	bar.sync 	0;
	ld.shared.v4.u32 	{%r916, %r917, %r918, %r919}, [_ZZN3cub18CUB_300001_SM_10006detail4scan16DeviceScanKernelINS2_10policy_hubIjjjjN4cuda3std3__44plusIvEEE10Policy1000EN6thrust24THRUST_300001_SM_1000_NS6detail15normal_iteratorINSD_10device_ptrIjEEEESI_NS0_13ScanTileStateIjLb1EEES9_NS0_8NullTypeEjjLb0ESL_EEvT0_T1_T2_iT3_T4_T5_E12temp_storage+16];
	add.s32 	%r920, %r917, %r916;
	setp.eq.s32 	%p147, %r6, 2;
	selp.b32 	%r921, %r920, %r916, %p147;
	add.s32 	%r922, %r920, %r918;
	setp.eq.s32 	%p148, %r6, 3;
	selp.b32 	%r923, %r922, %r921, %p148;
	add.s32 	%r924, %r922, %r919;
	setp.eq.s32 	%p149, %r6, 4;
	selp.b32 	%r925, %r924, %r923, %p149;
	ld.shared.v4.u32 	{%r926, %r927, %r928, %r929}, [_ZZN3cub18CUB_300001_SM_10006detail4scan16DeviceScanKernelINS2_10policy_hubIjjjjN4cuda3std3__44plusIvEEE10Policy1000EN6thrust24THRUST_300001_SM_1000_NS6detail15normal_iteratorINSD_10device_ptrIjEEEESI_NS0_13ScanTileStateIjLb1EEES9_NS0_8NullTypeEjjLb0ESL_EEvT0_T1_T2_iT3_T4_T5_E12temp_storage+32];
	add.s32 	%r930, %r924, %r926;
	setp.eq.s32 	%p150, %r6, 5;
	selp.b32 	%r931, %r930, %r925, %p150;
	add.s32 	%r932, %r930, %r927;
	setp.eq.s32 	%p151, %r6, 6;
	selp.b32 	%r933, %r932, %r931, %p151;
	add.s32 	%r934, %r932, %r928;
	setp.eq.s32 	%p152, %r6, 7;
	selp.b32 	%r935, %r934, %r933, %p152;
	add.s32 	%r936, %r934, %r929;
	setp.eq.s32 	%p153, %r6, 8;
	selp.b32 	%r937, %r936, %r935, %p153;
	ld.shared.v4.u32 	{%r938, %r939, %r940, %r941}, [_ZZN3cub18CUB_300001_SM_10006detail4scan16DeviceScanKernelINS2_10policy_hubIjjjjN4cuda3std3__44plusIvEEE10Policy1000EN6thrust24THRUST_300001_SM_1000_NS6detail15normal_iteratorINSD_10device_ptrIjEEEESI_NS0_13ScanTileStateIjLb1EEES9_NS0_8NullTypeEjjLb0ESL_EEvT0_T1_T2_iT3_T4_T5_E12temp_storage+48];
	add.s32 	%r942, %r936, %r938;
	setp.eq.s32 	%p154, %r6, 9;
	selp.b32 	%r943, %r942, %r937, %p154;
	add.s32 	%r944, %r942, %r939;
	setp.eq.s32 	%p155, %r6, 10;
	selp.b32 	%r945, %r944, %r943, %p155;
	add.s32 	%r946, %r944, %r940;
	setp.eq.s32 	%p156, %r6, 11;
	selp.b32 	%r947, %r946, %r945, %p156;
	add.s32 	%r33, %r946, %r941;
	setp.lt.u32 	%p157, %r4, 32;
	setp.eq.s32 	%p158, %r641, 0;
	selp.b32 	%r948, 0, %r915, %p158;
	add.s32 	%r949, %r947, %r948;
	selp.b32 	%r1012, %r915, %r949, %p157;
	setp.ne.s32 	%p159, %r4, 0;
	@%p159 bra 	$L__BB4_25;
	add.s64 	%rd52, %rd1, 256;
	mov.b32 	%r950, 101;
	// begin inline asm
	st.relaxed.gpu.v2.u32 [%rd52], {%r950, %r33};
	// end inline asm
	mov.b32 	%r1012, 0;
	bra.uni 	$L__BB4_25;
$L__BB4_6:
	add.s32 	%r701, %r10, %r9;
	add.s32 	%r702, %r11, %r701;
	add.s32 	%r703, %r12, %r702;
	add.s32 	%r704, %r13, %r703;
	add.s32 	%r705, %r14, %r704;
	add.s32 	%r706, %r15, %r705;
	add.s32 	%r707, %r16, %r706;
	add.s32 	%r708, %r17, %r707;
	add.s32 	%r709, %r18, %r708;
	add.s32 	%r710, %r19, %r709;
	add.s32 	%r711, %r20, %r710;
	add.s32 	%r712, %r21, %r711;
	add.s32 	%r713, %r22, %r712;
	add.s32 	%r714, %r23, %r713;
	add.s32 	%r715, %r24, %r714;
	add.s32 	%r716, %r25, %r715;
	add.s32 	%r717, %r26, %r716;
	add.s32 	%r718, %r27, %r717;
	add.s32 	%r719, %r28, %r718;
	add.s32 	%r720, %r29, %r719;
	add.s32 	%r675, %r30, %r720;
	mov.b32 	%r673, 1;
	mov.b32 	%r698, 0;
	mov.b32 	%r700, -1;
	// begin inline asm
	{  .reg .u32 r0;  .reg .pred p;  shfl.sync.up.b32 r0|p, %r675, %r673, %r698, %r700;  @p add.u32 r0, r0, %r675;  mov.u32 %r671, r0;}
	// end inline asm
	mov.b32 	%r679, 2;
	// begin inline asm
	{  .reg .u32 r0;  .reg .pred p;  shfl.sync.up.b32 r0|p, %r671, %r679, %r698, %r700;  @p add.u32 r0, r0, %r671;  mov.u32 %r677, r0;}
	// end inline asm
	mov.b32 	%r685, 4;
	// begin inline asm
	{  .reg .u32 r0;  .reg .pred p;  shfl.sync.up.b32 r0|p, %r677, %r685, %r698, %r700;  @p add.u32 r0, r0, %r677;  mov.u32 %r683, r0;}
	// end inline asm
	mov.b32 	%r691, 8;
	// begin inline asm
	{  .reg .u32 r0;  .reg .pred p;  shfl.sync.up.b32 r0|p, %r683, %r691, %r698, %r700;  @p add.u32 r0, r0, %r683;  mov.u32 %r689, r0;}
	// end inline asm
	mov.b32 	%r697, 16;
	// begin inline asm
	{  .reg .u32 r0;  .reg .pred p;  shfl.sync.up.b32 r0|p, %r689, %r697, %r698, %r700;  @p add.u32 r0, r0, %r689;  mov.u32 %r695, r0;}
	// end inline asm
	setp.ne.s32 	%p105, %r641, 31;
	@%p105 bra 	$L__BB4_8;
	shl.b32 	%r721, %r6, 2;
	add.s32 	%r723, %r670, %r721;
	st.shared.u32 	[%r723+16], %r695;
$L__BB4_8:
	sub.s32 	%r724, %r695, %r675;
	bar.sync 	0;
	ld.shared.v4.u32 	{%r725, %r726, %r727, %r728}, [_ZZN3cub18CUB_300001_SM_10006detail4scan16DeviceScanKernelINS2_10policy_hubIjjjjN4cuda3std3__44plusIvEEE10Policy1000EN6thrust24THRUST_300001_SM_1000_NS6detail15normal_iteratorINSD_10device_ptrIjEEEESI_NS0_13ScanTileStateIjLb1EEES9_NS0_8NullTypeEjjLb0ESL_EEvT0_T1_T2_iT3_T4_T5_E12temp_storage+16];
	add.s32 	%r729, %r726, %r725;
	setp.eq.s32 	%p106, %r6, 2;
	selp.b32 	%r730, %r729, %r725, %p106;
	add.s32 	%r731, %r729, %r727;
	setp.eq.s32 	%p107, %r6, 3;
	selp.b32 	%r732, %r731, %r730, %p107;
	add.s32 	%r733, %r731, %r728;
	setp.eq.s32 	%p108, %r6, 4;
	selp.b32 	%r734, %r733, %r732, %p108;
	ld.shared.v4.u32 	{%r735, %r736, %r737, %r738}, [_ZZN3cub18CUB_300001_SM_10006detail4scan16DeviceScanKernelINS2_10policy_hubIjjjjN4cuda3std3__44plusIvEEE10Policy1000EN6thrust24THRUST_300001_SM_1000_NS6detail15normal_iteratorINSD_10device_ptrIjEEEESI_NS0_13ScanTileStateIjLb1EEES9_NS0_8NullTypeEjjLb0ESL_EEvT0_T1_T2_iT3_T4_T5_E12temp_storage+32];
	add.s32 	%r739, %r733, %r735;
	setp.eq.s32 	%p109, %r6, 5;
	selp.b32 	%r740, %r739, %r734, %p109;
	add.s32 	%r741, %r739, %r736;
	setp.eq.s32 	%p110, %r6, 6;
	selp.b32 	%r742, %r741, %r740, %p110;
	add.s32 	%r743, %r741, %r737;
	setp.eq.s32 	%p111, %r6, 7;
	selp.b32 	%r744, %r743, %r742, %p111;
	add.s32 	%r745, %r743, %r738;
	setp.eq.s32 	%p112, %r6, 8;
	selp.b32 	%r746, %r745, %r744, %p112;
	ld.shared.v4.u32 	{%r747, %r748, %r749, %r750}, [_ZZN3cub18CUB_300001_SM_10006detail4scan16DeviceScanKernelINS2_10policy_hubIjjjjN4cuda3std3__44plusIvEEE10Policy1000EN6thrust24THRUST_300001_SM_1000_NS6detail15normal_iteratorINSD_10device_ptrIjEEEESI_NS0_13ScanTileStateIjLb1EEES9_NS0_8NullTypeEjjLb0ESL_EEvT0_T1_T2_iT3_T4_T5_E12temp_storage+48];
	add.s32 	%r751, %r745, %r747;
	setp.eq.s32 	%p113, %r6, 9;
	selp.b32 	%r752, %r751, %r746, %p113;
	add.s32 	%r753, %r751, %r748;
	setp.eq.s32 	%p114, %r6, 10;
	selp.b32 	%r754, %r753, %r752, %p114;
	add.s32 	%r755, %r753, %r749;
	setp.eq.s32 	%p115, %r6, 11;
	selp.b32 	%r756, %r755, %r754, %p115;
	add.s32 	%r37, %r755, %r750;
	setp.gt.u32 	%p116, %r4, 31;
	setp.lt.u32 	%p117, %r4, 32;
	setp.eq.s32 	%p118, %r641, 0;
	selp.b32 	%r757, 0, %r724, %p118;
	add.s32 	%r1011, %r756, %r757;
	selp.b32 	%r39, %r724, %r1011, %p117;
	@%p116 bra 	$L__BB4_24;
	setp.ne.s32 	%p119, %r4, 0;
	mul.wide.s32 	%rd41, %r998, 8;
	add.s64 	%rd5, %rd1, %rd41;
	@%p119 bra 	$L__BB4_11;
	st.shared.u32 	[_ZZN3cub18CUB_300001_SM_10006detail4scan16DeviceScanKernelINS2_10policy_hubIjjjjN4cuda3std3__44plusIvEEE10Policy1000EN6thrust24THRUST_300001_SM_1000_NS6detail15normal_iteratorINSD_10device_ptrIjEEEESI_NS0_13ScanTileStateIjLb1EEES9_NS0_8NullTypeEjjLb0ESL_EEvT0_T1_T2_iT3_T4_T5_E12temp_storage+12], %r37;
	add.s64 	%rd42, %rd5, 256;
	mov.b32 	%r758, 100;
	// begin inline asm
	st.relaxed.gpu.v2.u32 [%rd42], {%r758, %r37};
	// end inline asm
$L__BB4_11:
	not.b32 	%r764, %r4;
	add.s32 	%r1006, %r998, %r764;
	mov.b32 	%r760, 830;
	// begin inline asm
	nanosleep.u32 %r760;
	// end inline asm
	mul.wide.s32 	%rd44, %r1006, 8;
	add.s64 	%rd45, %rd1, %rd44;
	add.s64 	%rd43, %rd45, 256;
	// begin inline asm
	ld.relaxed.gpu.v2.u32 {%r1008, %r1000}, [%rd43];
	// end inline asm
	mov.b32 	%r1001, 952;
$L__BB4_12:
	setp.eq.s32 	%p120, %r1008, 99;
	mov.b32 	%r765, -1;
	vote.sync.any.pred 	%p121, %p120, %r765;
	not.pred 	%p122, %p121;
	@%p122 bra 	$L__BB4_14;
	mul.lo.s32 	%r860, %r998, 16807;
	and.b32  	%r998, %r860, 2147483647;
	add.s32 	%r861, %r1001, 1;
	rem.u32 	%r857, %r998, %r861;
	// begin inline asm
	nanosleep.u32 %r857;
	// end inline asm
	shr.u32 	%r1001, %r1001, 1;
	// begin inline asm
	ld.relaxed.gpu.v2.u32 {%r1008, %r1000}, [%rd43];
	// end inline asm
	bra.uni 	$L__BB4_12;
$L__BB4_14:
	setp.eq.s32 	%p123, %r1008, 101;
	mov.b32 	%r792, -1;
	vote.sync.ballot.b32 	%r794, %p123, %r792;
	// begin inline asm
	mov.u32 %r767, %lanemask_ge;
	// end inline asm
	and.b32  	%r795, %r794, %r767;
	or.b32  	%r796, %r795, -2147483648;
	add.s32 	%r797, %r796, -1;
	not.b32 	%r798, %r796;
	and.b32  	%r799, %r798, %r797;
	popc.b32 	%r771, %r799;
	mov.b32 	%r770, 1;
	// begin inline asm
	shfl.sync.down.b32 %r768, %r1000, %r770, %r771, %r792;
	// end inline asm
	setp.lt.s32 	%p125, %r641, %r771;
	selp.b32 	%r800, %r768, 0, %p125;
	add.s32 	%r774, %r800, %r1000;
	mov.b32 	%r775, 2;
	// begin inline asm
	shfl.sync.down.b32 %r773, %r774, %r775, %r771, %r792;
	// end inline asm
	add.s32 	%r54, %r641, 2;
	setp.gt.s32 	%p126, %r54, %r771;
	selp.b32 	%r801, 0, %r773, %p126;
	add.s32 	%r779, %r774, %r801;
	mov.b32 	%r780, 4;
	// begin inline asm
	shfl.sync.down.b32 %r778, %r779, %r780, %r771, %r792;
	// end inline asm
	add.s32 	%r55, %r641, 4;
	setp.gt.s32 	%p127, %r55, %r771;
	selp.b32 	%r802, 0, %r778, %p127;
	add.s32 	%r784, %r779, %r802;
	mov.b32 	%r785, 8;
	// begin inline asm
	shfl.sync.down.b32 %r783, %r784, %r785, %r771, %r792;
	// end inline asm
	add.s32 	%r56, %r641, 8;
	setp.gt.s32 	%p128, %r56, %r771;
	selp.b32 	%r803, 0, %r783, %p128;
	add.s32 	%r789, %r784, %r803;
	mov.b32 	%r790, 16;
	// begin inline asm
	shfl.sync.down.b32 %r788, %r789, %r790, %r771, %r792;
	// end inline asm
	add.s32 	%r57, %r641, 16;
	setp.gt.s32 	%p129, %r57, %r771;
	selp.b32 	%r804, 0, %r788, %p129;
	add.s32 	%r1005, %r789, %r804;
	add.s64 	%rd7, %rd1, 256;
	mov.b32 	%r1002, 952;
$L__BB4_15:
	setp.ne.s32 	%p130, %r1008, 101;
	mov.b32 	%r805, -1;
	vote.sync.all.pred 	%p131, %p130, %r805;
	not.pred 	%p132, %p131;
	@%p132 bra 	$L__BB4_20;
	shr.u32 	%r1002, %r1002, 1;
	mul.wide.s32 	%rd48, %r1006, 8;
	add.s64 	%rd49, %rd7, %rd48;
	add.s64 	%rd47, %rd49, -256;
	// begin inline asm
	ld.relaxed.gpu.v2.u32 {%r1008, %r1009}, [%rd47];
	// end inline asm
	mov.u32 	%r1010, %r1002;
$L__BB4_17:
	setp.eq.s32 	%p136, %r1008, 99;
	mov.b32 	%r813, -1;
	vote.sync.any.pred 	%p137, %p136, %r813;
	not.pred 	%p138, %p137;
	@%p138 bra 	$L__BB4_19;
	mul.lo.s32 	%r855, %r998, 16807;
	and.b32  	%r998, %r855, 2147483647;
	add.s32 	%r856, %r1010, 1;
	rem.u32 	%r852, %r998, %r856;
	// begin inline asm
	nanosleep.u32 %r852;
	// end inline asm
	shr.u32 	%r1010, %r1010, 1;
	// begin inline asm
	ld.relaxed.gpu.v2.u32 {%r1008, %r1009}, [%rd47];
	// end inline asm
	bra.uni 	$L__BB4_17;
$L__BB4_19:
	setp.eq.s32 	%p139, %r1008, 101;
	mov.b32 	%r839, -1;
	vote.sync.ballot.b32 	%r840, %p139, %r839;
	and.b32  	%r841, %r840, %r767;
	or.b32  	%r842, %r841, -2147483648;
	add.s32 	%r843, %r842, -1;
	not.b32 	%r844, %r842;
	and.b32  	%r845, %r844, %r843;
	popc.b32 	%r818, %r845;
	mov.b32 	%r817, 1;
	// begin inline asm
	shfl.sync.down.b32 %r815, %r1009, %r817, %r818, %r839;
	// end inline asm
	setp.lt.s32 	%p141, %r641, %r818;
	selp.b32 	%r846, %r815, 0, %p141;
	add.s32 	%r821, %r846, %r1009;
	mov.b32 	%r822, 2;
	// begin inline asm
	shfl.sync.down.b32 %r820, %r821, %r822, %r818, %r839;
	// end inline asm
	setp.gt.s32 	%p142, %r54, %r818;
	selp.b32 	%r847, 0, %r820, %p142;
	add.s32 	%r826, %r821, %r847;
	mov.b32 	%r827, 4;
	// begin inline asm
	shfl.sync.down.b32 %r825, %r826, %r827, %r818, %r839;
	// end inline asm
	setp.gt.s32 	%p143, %r55, %r818;
	selp.b32 	%r848, 0, %r825, %p143;
	add.s32 	%r831, %r826, %r848;
	mov.b32 	%r832, 8;
	// begin inline asm
	shfl.sync.down.b32 %r830, %r831, %r832, %r818, %r839;
	// end inline asm
	setp.gt.s32 	%p144, %r56, %r818;
	selp.b32 	%r849, 0, %r830, %p144;
	add.s32 	%r836, %r831, %r849;
	mov.b32 	%r837, 16;
	// begin inline asm
	shfl.sync.down.b32 %r835, %r836, %r837, %r818, %r839;
	// end inline asm
	setp.gt.s32 	%p145, %r57, %r818;
	selp.b32 	%r850, 0, %r835, %p145;
	add.s32 	%r851, %r850, %r1005;
	add.s32 	%r1005, %r851, %r836;
	add.s32 	%r1006, %r1006, -32;
	bra.uni 	$L__BB4_15;
$L__BB4_20:
	@%p119 bra 	$L__BB4_22;
	add.s32 	%r808, %r1005, %r37;
	add.s64 	%rd46, %rd5, 256;
	mov.b32 	%r807, 101;
	// begin inline asm
	st.relaxed.gpu.v2.u32 [%rd46], {%r807, %r808};
	// end inline asm
	st.shared.u32 	[_ZZN3cub18CUB_300001_SM_10006detail4scan16DeviceScanKernelINS2_10policy_hubIjjjjN4cuda3std3__44plusIvEEE10Policy1000EN6thrust24THRUST_300001_SM_1000_NS6detail15normal_iteratorINSD_10device_ptrIjEEEESI_NS0_13ScanTileStateIjLb1EEES9_NS0_8NullTypeEjjLb0ESL_EEvT0_T1_T2_iT3_T4_T5_E12temp_storage+4], %r1005;
	st.shared.u32 	[_ZZN3cub18CUB_300001_SM_10006detail4scan16DeviceScanKernelINS2_10policy_hubIjjjjN4cuda3std3__44plusIvEEE10Policy1000EN6thrust24THRUST_300001_SM_1000_NS6detail15normal_iteratorINSD_10device_ptrIjEEEESI_NS0_13ScanTileStateIjLb1EEES9_NS0_8NullTypeEjjLb0ESL_EEvT0_T1_T2_iT3_T4_T5_E12temp_storage+8], %r808;
$L__BB4_22:
	setp.ne.s32 	%p134, %r641, 0;
	mov.u32 	%r1011, %r39;
	@%p134 bra 	$L__BB4_24;
	st.shared.u32 	[_ZZN3cub18CUB_300001_SM_10006detail4scan16DeviceScanKernelINS2_10policy_hubIjjjjN4cuda3std3__44plusIvEEE10Policy1000EN6thrust24THRUST_300001_SM_1000_NS6detail15normal_iteratorINSD_10device_ptrIjEEEESI_NS0_13ScanTileStateIjLb1EEES9_NS0_8NullTypeEjjLb0ESL_EEvT0_T1_T2_iT3_T4_T5_E12temp_storage+76], %r1005;
	mov.u32 	%r1011, %r1005;
$L__BB4_24:
	bar.sync 	0;
	setp.eq.s32 	%p135, %r4, 0;
	ld.shared.u32 	%r809, [_ZZN3cub18CUB_300001_SM_10006detail4scan16DeviceScanKernelINS2_10policy_hubIjjjjN4cuda3std3__44plusIvEEE10Policy1000EN6thrust24THRUST_300001_SM_1000_NS6detail15normal_iteratorINSD_10device_ptrIjEEEESI_NS0_13ScanTileStateIjLb1EEES9_NS0_8NullTypeEjjLb0ESL_EEvT0_T1_T2_iT3_T4_T5_E12temp_storage+76];
	selp.b32 	%r810, 0, %r809, %p135;
	add.s32 	%r1012, %r810, %r1011;
$L__BB4_25:
	add.s32 	%r953, %r1012, %r9;
	add.s32 	%r954, %r10, %r953;
	add.s32 	%r955, %r11, %r954;
	add.s32 	%r956, %r12, %r955;
	add.s32 	%r957, %r13, %r956;
	add.s32 	%r958, %r14, %r957;
	add.s32 	%r959, %r15, %r958;
	add.s32 	%r960, %r16, %r959;
	add.s32 	%r961, %r17, %r960;
	add.s32 	%r962, %r18, %r961;
	add.s32 	%r963, %r19, %r962;
	add.s32 	%r964, %r20, %r963;
	add.s32 	%r965, %r21, %r964;
	add.s32 	%r966, %r22, %r965;
	add.s32 	%r967, %r23, %r966;
	add.s32 	%r968, %r24, %r967;
	add.s32 	%r969, %r25, %r968;
	add.s32 	%r970, %r26, %r969;
	add.s32 	%r971, %r27, %r970;
	add.s32 	%r972, %r28, %r971;
	add.s32 	%r973, %r29, %r972;
	add.s32 	%r974, %r30, %r973;
	bar.sync 	0;
	st.shared.v2.u32 	[%r8], {%r953, %r954};
	st.shared.v2.u32 	[%r8+8], {%r955, %r956};
	st.shared.v2.u32 	[%r8+16], {%r957, %r958};
	st.shared.v2.u32 	[%r8+24], {%r959, %r960};
	st.shared.v2.u32 	[%r8+32], {%r961, %r962};
	st.shared.v2.u32 	[%r8+40], {%r963, %r964};
	st.shared.v2.u32 	[%r8+48], {%r965, %r966};
	st.shared.v2.u32 	[%r8+56], {%r967, %r968};
	st.shared.v2.u32 	[%r8+64], {%r969, %r970};
	st.shared.v2.u32 	[%r8+72], {%r971, %r972};
	st.shared.v2.u32 	[%r8+80], {%r973, %r974};
	bar.warp.sync 	-1;
	ld.shared.u32 	%r975, [%r7];
	ld.shared.u32 	%r976, [%r7+128];
	ld.shared.u32 	%r977, [%r7+256];
	ld.shared.u32 	%r978, [%r7+384];
	ld.shared.u32 	%r979, [%r7+512];
	ld.shared.u32 	%r980, [%r7+640];
	ld.shared.u32 	%r981, [%r7+768];
	ld.shared.u32 	%r982, [%r7+896];
	ld.shared.u32 	%r983, [%r7+1024];
	ld.shared.u32 	%r984, [%r7+1152];
	ld.shared.u32 	%r985, [%r7+1280];
	ld.shared.u32 	%r986, [%r7+1408];
	ld.shared.u32 	%r987, [%r7+1536];
	ld.shared.u32 	%r988, [%r7+1664];
	ld.shared.u32 	%r989, [%r7+1792];
	ld.shared.u32 	%r990, [%r7+1920];
	ld.shared.u32 	%r991, [%r7+2048];
	ld.shared.u32 	%r992, [%r7+2176];
	ld.shared.u32 	%r993, [%r7+2304];
	ld.shared.u32 	%r994, [%r7+2432];
	ld.shared.u32 	%r995, [%r7+2560];
	ld.shared.u32 	%r996, [%r7+2688];
	add.s64 	%rd54, %rd3, %rd39;
	st.global.u32 	[%rd54], %r975;
	st.global.u32 	[%rd54+128], %r976;
	st.global.u32 	[%rd54+256], %r977;
	st.global.u32 	[%rd54+384], %r978;
	st.global.u32 	[%rd54+512], %r979;
	st.global.u32 	[%rd54+640], %r980;
	st.global.u32 	[%rd54+768], %r981;
	st.global.u32 	[%rd54+896], %r982;
	st.global.u32 	[%rd54+1024], %r983;
	st.global.u32 	[%rd54+1152], %r984;
	st.global.u32 	[%rd54+1280], %r985;
	st.global.u32 	[%rd54+1408], %r986;
	st.global.u32 	[%rd54+1536], %r987;
	st.global.u32 	[%rd54+1664], %r988;
	st.global.u32 	[%rd54+1792], %r989;
	st.global.u32 	[%rd54+1920], %r990;
	st.global.u32 	[%rd54+2048], %r991;
	st.global.u32 	[%rd54+2176], %r992;
	st.global.u32 	[%rd54+2304], %r993;
	st.global.u32 	[%rd54+2432], %r994;
	st.global.u32 	[%rd54+2560], %r995;
	st.global.u32 	[%rd54+2688], %r996;
	bra.uni 	$L__BB4_140;
$L__BB4_26:
	setp.eq.s32 	%p2, %r3, 0;
	@%p2 bra 	$L__BB4_140;
	mul.wide.u32 	%rd15, %r2, 4;
	add.s64 	%rd16, %rd2, %rd15;
	mov.u32 	%r82, %tid.x;
	ld.global.u32 	%r1034, [%rd16];
	and.b32  	%r236, %r82, 31;
	and.b32  	%r237, %r82, 992;
	mul.lo.s32 	%r238, %r237, 22;
	or.b32  	%r84, %r238, %r236;
	setp.ge.u32 	%p3, %r84, %r3;
	shl.b32 	%r239, %r84, 2;
	cvt.u64.u32 	%rd17, %r239;
	add.s64 	%rd9, %rd16, %rd17;
	mov.u32 	%r1013, %r1034;
	@%p3 bra 	$L__BB4_29;
	ld.global.u32 	%r1013, [%rd9];
$L__BB4_29:
	add.s32 	%r240, %r84, 32;
	setp.ge.u32 	%p4, %r240, %r3;
	mov.u32 	%r1014, %r1034;
	@%p4 bra 	$L__BB4_31;
	ld.global.u32 	%r1014, [%rd9+128];
$L__BB4_31:
	add.s32 	%r89, %r84, 64;
	setp.ge.u32 	%p5, %r89, %r3;
	mov.u32 	%r1015, %r1034;
	@%p5 bra 	$L__BB4_33;
	ld.global.u32 	%r1015, [%rd9+256];
$L__BB4_33:
	add.s32 	%r92, %r84, 96;
	setp.ge.u32 	%p6, %r92, %r3;
	mov.u32 	%r1016, %r1034;
	@%p6 bra 	$L__BB4_35;
	ld.global.u32 	%r1016, [%rd9+384];
$L__BB4_35:
	add.s32 	%r241, %r84, 128;
	setp.ge.u32 	%p7, %r241, %r3;
	mov.u32 	%r1017, %r1034;
	@%p7 bra 	$L__BB4_37;
	ld.global.u32 	%r1017, [%rd9+512];
$L__BB4_37:
	add.s32 	%r242, %r84, 160;
	setp.ge.u32 	%p8, %r242, %r3;
	mov.u32 	%r1018, %r1034;
	@%p8 bra 	$L__BB4_39;
	ld.global.u32 	%r1018, [%rd9+640];
$L__BB4_39:
	add.s32 	%r243, %r84, 192;
	setp.ge.u32 	%p9, %r243, %r3;
	mov.u32 	%r1019, %r1034;
	@%p9 bra 	$L__BB4_41;
	ld.global.u32 	%r1019, [%rd9+768];
$L__BB4_41:
	add.s32 	%r101, %r84, 224;
	setp.ge.u32 	%p10, %r101, %r3;
	mov.u32 	%r1020, %r1034;
	@%p10 bra 	$L__BB4_43;
	ld.global.u32 	%r1020, [%rd9+896];
$L__BB4_43:
	add.s32 	%r244, %r84, 256;
	setp.ge.u32 	%p11, %r244, %r3;
	mov.u32 	%r1021, %r1034;
	@%p11 bra 	$L__BB4_45;
	ld.global.u32 	%r1021, [%rd9+1024];
$L__BB4_45:
	add.s32 	%r245, %r84, 288;
	setp.ge.u32 	%p12, %r245, %r3;
	mov.u32 	%r1022, %r1034;
	@%p12 bra 	$L__BB4_47;
	ld.global.u32 	%r1022, [%rd9+1152];
$L__BB4_47:
	add.s32 	%r246, %r84, 320;
	setp.ge.u32 	%p13, %r246, %r3;
	mov.u32 	%r1023, %r1034;
	@%p13 bra 	$L__BB4_49;
	ld.global.u32 	%r1023, [%rd9+1280];
$L__BB4_49:
	add.s32 	%r110, %r84, 352;
	setp.ge.u32 	%p14, %r110, %r3;
	mov.u32 	%r1024, %r1034;
	@%p14 bra 	$L__BB4_51;
	ld.global.u32 	%r1024, [%rd9+1408];
$L__BB4_51:
	add.s32 	%r113, %r84, 384;
	setp.ge.u32 	%p15, %r113, %r3;
	mov.u32 	%r1025, %r1034;
	@%p15 bra 	$L__BB4_53;
	ld.global.u32 	%r1025, [%rd9+1536];
$L__BB4_53:
	add.s32 	%r116, %r84, 416;
	setp.ge.u32 	%p16, %r116, %r3;
	mov.u32 	%r1026, %r1034;
	@%p16 bra 	$L__BB4_55;
	ld.global.u32 	%r1026, [%rd9+1664];
$L__BB4_55:
	add.s32 	%r119, %r84, 448;
	setp.ge.u32 	%p17, %r119, %r3;
	mov.u32 	%r1027, %r1034;
	@%p17 bra 	$L__BB4_57;
	ld.global.u32 	%r1027, [%rd9+1792];
$L__BB4_57:
	add.s32 	%r247, %r84, 480;
	setp.ge.u32 	%p18, %r247, %r3;
	mov.u32 	%r1028, %r1034;
	@%p18 bra 	$L__BB4_59;
	ld.global.u32 	%r1028, [%rd9+1920];
$L__BB4_59:
	add.s32 	%r248, %r84, 512;
	setp.ge.u32 	%p19, %r248, %r3;
	mov.u32 	%r1029, %r1034;
	@%p19 bra 	$L__BB4_61;
	ld.global.u32 	%r1029, [%rd9+2048];
$L__BB4_61:
	add.s32 	%r126, %r84, 544;
	setp.ge.u32 	%p20, %r126, %r3;
	mov.u32 	%r1030, %r1034;
	@%p20 bra 	$L__BB4_63;
	ld.global.u32 	%r1030, [%rd9+2176];
$L__BB4_63:
	add.s32 	%r249, %r84, 576;
	setp.ge.u32 	%p21, %r249, %r3;
	mov.u32 	%r1031, %r1034;
	@%p21 bra 	$L__BB4_65;
	ld.global.u32 	%r1031, [%rd9+2304];
$L__BB4_65:
	add.s32 	%r131, %r84, 608;
	setp.ge.u32 	%p22, %r131, %r3;
	mov.u32 	%r1032, %r1034;
	@%p22 bra 	$L__BB4_67;
	ld.global.u32 	%r1032, [%rd9+2432];
$L__BB4_67:
	add.s32 	%r250, %r84, 640;
	setp.ge.u32 	%p23, %r250, %r3;
	mov.u32 	%r1033, %r1034;
	@%p23 bra 	$L__BB4_69;
	ld.global.u32 	%r1033, [%rd9+2560];
$L__BB4_69:
	add.s32 	%r251, %r84, 672;
	setp.ge.u32 	%p24, %r251, %r3;
	@%p24 bra 	$L__BB4_71;
	ld.global.u32 	%r1034, [%rd9+2688];
$L__BB4_71:
	// begin inline asm
	mov.u32 %r252, %laneid;
	// end inline asm
	shr.u32 	%r139, %r82, 5;
	mad.lo.s32 	%r253, %r139, 704, %r252;
	shl.b32 	%r254, %r253, 2;
	mov.u32 	%r255, _ZZN3cub18CUB_300001_SM_10006detail4scan16DeviceScanKernelINS2_10policy_hubIjjjjN4cuda3std3__44plusIvEEE10Policy1000EN6thrust24THRUST_300001_SM_1000_NS6detail15normal_iteratorINSD_10device_ptrIjEEEESI_NS0_13ScanTileStateIjLb1EEES9_NS0_8NullTypeEjjLb0ESL_EEvT0_T1_T2_iT3_T4_T5_E12temp_storage;
	add.s32 	%r140, %r255, %r254;
	st.shared.u32 	[%r140], %r1013;
	st.shared.u32 	[%r140+128], %r1014;
	st.shared.u32 	[%r140+256], %r1015;
	st.shared.u32 	[%r140+384], %r1016;
	st.shared.u32 	[%r140+512], %r1017;
	st.shared.u32 	[%r140+640], %r1018;
	st.shared.u32 	[%r140+768], %r1019;
	st.shared.u32 	[%r140+896], %r1020;
	st.shared.u32 	[%r140+1024], %r1021;
	st.shared.u32 	[%r140+1152], %r1022;
	st.shared.u32 	[%r140+1280], %r1023;
	st.shared.u32 	[%r140+1408], %r1024;
	st.shared.u32 	[%r140+1536], %r1025;
	st.shared.u32 	[%r140+1664], %r1026;
	st.shared.u32 	[%r140+1792], %r1027;
	st.shared.u32 	[%r140+1920], %r1028;
	st.shared.u32 	[%r140+2048], %r1029;
	st.shared.u32 	[%r140+2176], %r1030;
	st.shared.u32 	[%r140+2304], %r1031;
	st.shared.u32 	[%r140+2432], %r1032;
	st.shared.u32 	[%r140+2560], %r1033;
	st.shared.u32 	[%r140+2688], %r1034;
	bar.warp.sync 	-1;
	mad.lo.s32 	%r141, %r252, 84, %r140;
	ld.shared.v2.u32 	{%r142, %r143}, [%r141];
	ld.shared.v2.u32 	{%r144, %r145}, [%r141+8];
	ld.shared.v2.u32 	{%r146, %r147}, [%r141+16];
	ld.shared.v2.u32 	{%r148, %r149}, [%r141+24];
	ld.shared.v2.u32 	{%r150, %r151}, [%r141+32];
	ld.shared.v2.u32 	{%r152, %r153}, [%r141+40];
	ld.shared.v2.u32 	{%r154, %r155}, [%r141+48];
	ld.shared.v2.u32 	{%r156, %r157}, [%r141+56];
	ld.shared.v2.u32 	{%r158, %r159}, [%r141+64];
	ld.shared.v2.u32 	{%r160, %r161}, [%r141+72];
	ld.shared.v2.u32 	{%r162, %r163}, [%r141+80];
	bar.sync 	0;
	setp.ne.s32 	%p25, %r998, 0;
	@%p25 bra 	$L__BB4_75;
	add.s32 	%r485, %r143, %r142;
	add.s32 	%r486, %r144, %r485;
	add.s32 	%r487, %r145, %r486;
	add.s32 	%r488, %r146, %r487;
	add.s32 	%r489, %r147, %r488;
	add.s32 	%r490, %r148, %r489;
	add.s32 	%r491, %r149, %r490;
	add.s32 	%r492, %r150, %r491;
	add.s32 	%r493, %r151, %r492;
	add.s32 	%r494, %r152, %r493;
	add.s32 	%r495, %r153, %r494;
	add.s32 	%r496, %r154, %r495;
	add.s32 	%r497, %r155, %r496;
	add.s32 	%r498, %r156, %r497;
	add.s32 	%r499, %r157, %r498;
	add.s32 	%r500, %r158, %r499;
	add.s32 	%r501, %r159, %r500;
	add.s32 	%r502, %r160, %r501;
	add.s32 	%r503, %r161, %r502;
	add.s32 	%r504, %r162, %r503;
	add.s32 	%r459, %r163, %r504;
	mov.b32 	%r457, 1;
	mov.b32 	%r482, 0;
	mov.b32 	%r484, -1;
	// begin inline asm
	{  .reg .u32 r0;  .reg .pred p;  shfl.sync.up.b32 r0|p, %r459, %r457, %r482, %r484;  @p add.u32 r0, r0, %r459;  mov.u32 %r455, r0;}
	// end inline asm
	mov.b32 	%r463, 2;
	// begin inline asm
	{  .reg .u32 r0;  .reg .pred p;  shfl.sync.up.b32 r0|p, %r455, %r463, %r482, %r484;  @p add.u32 r0, r0, %r455;  mov.u32 %r461, r0;}
	// end inline asm
	mov.b32 	%r469, 4;
	// begin inline asm
	{  .reg .u32 r0;  .reg .pred p;  shfl.sync.up.b32 r0|p, %r461, %r469, %r482, %r484;  @p add.u32 r0, r0, %r461;  mov.u32 %r467, r0;}
	// end inline asm
	mov.b32 	%r475, 8;
	// begin inline asm
	{  .reg .u32 r0;  .reg .pred p;  shfl.sync.up.b32 r0|p, %r467, %r475, %r482, %r484;  @p add.u32 r0, r0, %r467;  mov.u32 %r473, r0;}
	// end inline asm
	mov.b32 	%r481, 16;
	// begin inline asm
	{  .reg .u32 r0;  .reg .pred p;  shfl.sync.up.b32 r0|p, %r473, %r481, %r482, %r484;  @p add.u32 r0, r0, %r473;  mov.u32 %r479, r0;}
	// end inline asm
	setp.ne.s32 	%p67, %r252, 31;
	@%p67 bra 	$L__BB4_74;
	shl.b32 	%r505, %r139, 2;
	mov.u32 	%r506, _ZZN3cub18CUB_300001_SM_10006detail4scan16DeviceScanKernelINS2_10policy_hubIjjjjN4cuda3std3__44plusIvEEE10Policy1000EN6thrust24THRUST_300001_SM_1000_NS6detail15normal_iteratorINSD_10device_ptrIjEEEESI_NS0_13ScanTileStateIjLb1EEES9_NS0_8NullTypeEjjLb0ESL_EEvT0_T1_T2_iT3_T4_T5_E12temp_storage;
	add.s32 	%r507, %r506, %r505;
	st.shared.u32 	[%r507+16], %r479;
$L__BB4_74:
	sub.s32 	%r508, %r479, %r459;
	bar.sync 	0;
	ld.shared.v4.u32 	{%r509, %r510, %r511, %r512}, [_ZZN3cub18CUB_300001_SM_10006detail4scan16DeviceScanKernelINS2_10policy_hubIjjjjN4cuda3std3__44plusIvEEE10Policy1000EN6thrust24THRUST_300001_SM_1000_NS6detail15normal_iteratorINSD_10device_ptrIjEEEESI_NS0_13ScanTileStateIjLb1EEES9_NS0_8NullTypeEjjLb0ESL_EEvT0_T1_T2_iT3_T4_T5_E12temp_storage+16];
	add.s32 	%r513, %r510, %r509;
	setp.eq.s32 	%p68, %r139, 2;
	selp.b32 	%r514, %r513, %r509, %p68;
	add.s32 	%r515, %r513, %r511;
	setp.eq.s32 	%p69, %r139, 3;
	selp.b32 	%r516, %r515, %r514, %p69;
	add.s32 	%r517, %r515, %r512;
	setp.eq.s32 	%p70, %r139, 4;
	selp.b32 	%r518, %r517, %r516, %p70;
	ld.shared.v4.u32 	{%r519, %r520, %r521, %r522}, [_ZZN3cub18CUB_300001_SM_10006detail4scan16DeviceScanKernelINS2_10policy_hubIjjjjN4cuda3std3__44plusIvEEE10Policy1000EN6thrust24THRUST_300001_SM_1000_NS6detail15normal_iteratorINSD_10device_ptrIjEEEESI_NS0_13ScanTileStateIjLb1EEES9_NS0_8NullTypeEjjLb0ESL_EEvT0_T1_T2_iT3_T4_T5_E12temp_storage+32];
	add.s32 	%r523, %r517, %r519;
	setp.eq.s32 	%p71, %r139, 5;
	selp.b32 	%r524, %r523, %r518, %p71;
	add.s32 	%r525, %r523, %r520;
	setp.eq.s32 	%p72, %r139, 6;
	selp.b32 	%r526, %r525, %r524, %p72;
	add.s32 	%r527, %r525, %r521;
	setp.eq.s32 	%p73, %r139, 7;
	selp.b32 	%r528, %r527, %r526, %p73;
	add.s32 	%r529, %r527, %r522;
	setp.eq.s32 	%p74, %r139, 8;
	selp.b32 	%r530, %r529, %r528, %p74;
	.pragma "used_bytes_mask 4095";
	ld.shared.v4.u32 	{%r531, %r532, %r533, %r534}, [_ZZN3cub18CUB_300001_SM_10006detail4scan16DeviceScanKernelINS2_10policy_hubIjjjjN4cuda3std3__44plusIvEEE10Policy1000EN6thrust24THRUST_300001_SM_1000_NS6detail15normal_iteratorINSD_10device_ptrIjEEEESI_NS0_13ScanTileStateIjLb1EEES9_NS0_8NullTypeEjjLb0ESL_EEvT0_T1_T2_iT3_T4_T5_E12temp_storage+48];
	add.s32 	%r535, %r529, %r531;
	setp.eq.s32 	%p75, %r139, 9;
	selp.b32 	%r536, %r535, %r530, %p75;
	add.s32 	%r537, %r535, %r532;
	setp.eq.s32 	%p76, %r139, 10;
	selp.b32 	%r538, %r537, %r536, %p76;
	add.s32 	%r539, %r537, %r533;
	setp.eq.s32 	%p77, %r139, 11;
	selp.b32 	%r540, %r539, %r538, %p77;
	setp.lt.u32 	%p78, %r82, 32;
	setp.eq.s32 	%p79, %r252, 0;
	selp.b32 	%r541, 0, %r508, %p79;
	add.s32 	%r542, %r540, %r541;
	selp.b32 	%r543, %r508, %r542, %p78;
	setp.eq.s32 	%p80, %r82, 0;
	selp.b32 	%r1049, 0, %r543, %p80;
	bra.uni 	$L__BB4_94;
$L__BB4_75:
	add.s32 	%r286, %r143, %r142;
	add.s32 	%r287, %r144, %r286;
	add.s32 	%r288, %r145, %r287;
	add.s32 	%r289, %r146, %r288;
	add.s32 	%r290, %r147, %r289;
	add.s32 	%r291, %r148, %r290;
	add.s32 	%r292, %r149, %r291;
	add.s32 	%r293, %r150, %r292;
	add.s32 	%r294, %r151, %r293;
	add.s32 	%r295, %r152, %r294;
	add.s32 	%r296, %r153, %r295;
	add.s32 	%r297, %r154, %r296;
	add.s32 	%r298, %r155, %r297;
	add.s32 	%r299, %r156, %r298;
	add.s32 	%r300, %r157, %r299;
	add.s32 	%r301, %r158, %r300;
	add.s32 	%r302, %r159, %r301;
	add.s32 	%r303, %r160, %r302;
	add.s32 	%r304, %r161, %r303;
	add.s32 	%r305, %r162, %r304;
	add.s32 	%r260, %r163, %r305;
	mov.b32 	%r258, 1;
	mov.b32 	%r283, 0;
	mov.b32 	%r285, -1;
	// begin inline asm
	{  .reg .u32 r0;  .reg .pred p;  shfl.sync.up.b32 r0|p, %r260, %r258, %r283, %r285;  @p add.u32 r0, r0, %r260;  mov.u32 %r256, r0;}
	// end inline asm
	mov.b32 	%r264, 2;
	// begin inline asm
	{  .reg .u32 r0;  .reg .pred p;  shfl.sync.up.b32 r0|p, %r256, %r264, %r283, %r285;  @p add.u32 r0, r0, %r256;  mov.u32 %r262, r0;}
	// end inline asm
	mov.b32 	%r270, 4;
	// begin inline asm
	{  .reg .u32 r0;  .reg .pred p;  shfl.sync.up.b32 r0|p, %r262, %r270, %r283, %r285;  @p add.u32 r0, r0, %r262;  mov.u32 %r268, r0;}
	// end inline asm
	mov.b32 	%r276, 8;
	// begin inline asm
	{  .reg .u32 r0;  .reg .pred p;  shfl.sync.up.b32 r0|p, %r268, %r276, %r283, %r285;  @p add.u32 r0, r0, %r268;  mov.u32 %r274, r0;}
	// end inline asm
	mov.b32 	%r282, 16;
	// begin inline asm
	{  .reg .u32 r0;  .reg .pred p;  shfl.sync.up.b32 r0|p, %r274, %r282, %r283, %r285;  @p add.u32 r0, r0, %r274;  mov.u32 %r280, r0;}
	// end inline asm
	setp.ne.s32 	%p26, %r252, 31;
	@%p26 bra 	$L__BB4_77;
	shl.b32 	%r306, %r139, 2;
	mov.u32 	%r307, _ZZN3cub18CUB_300001_SM_10006detail4scan16DeviceScanKernelINS2_10policy_hubIjjjjN4cuda3std3__44plusIvEEE10Policy1000EN6thrust24THRUST_300001_SM_1000_NS6detail15normal_iteratorINSD_10device_ptrIjEEEESI_NS0_13ScanTileStateIjLb1EEES9_NS0_8NullTypeEjjLb0ESL_EEvT0_T1_T2_iT3_T4_T5_E12temp_storage;
	add.s32 	%r308, %r307, %r306;
	st.shared.u32 	[%r308+16], %r280;
$L__BB4_77:
	sub.s32 	%r309, %r280, %r260;
	bar.sync 	0;
	ld.shared.v4.u32 	{%r310, %r311, %r312, %r313}, [_ZZN3cub18CUB_300001_SM_10006detail4scan16DeviceScanKernelINS2_10policy_hubIjjjjN4cuda3std3__44plusIvEEE10Policy1000EN6thrust24THRUST_300001_SM_1000_NS6detail15normal_iteratorINSD_10device_ptrIjEEEESI_NS0_13ScanTileStateIjLb1EEES9_NS0_8NullTypeEjjLb0ESL_EEvT0_T1_T2_iT3_T4_T5_E12temp_storage+16];
	add.s32 	%r314, %r311, %r310;
	setp.eq.s32 	%p27, %r139, 2;
	selp.b32 	%r315, %r314, %r310, %p27;
	add.s32 	%r316, %r314, %r312;
	setp.eq.s32 	%p28, %r139, 3;
	selp.b32 	%r317, %r316, %r315, %p28;
	add.s32 	%r318, %r316, %r313;
	setp.eq.s32 	%p29, %r139, 4;
	selp.b32 	%r319, %r318, %r317, %p29;
	ld.shared.v4.u32 	{%r320, %r321, %r322, %r323}, [_ZZN3cub18CUB_300001_SM_10006detail4scan16DeviceScanKernelINS2_10policy_hubIjjjjN4cuda3std3__44plusIvEEE10Policy1000EN6thrust24THRUST_300001_SM_1000_NS6detail15normal_iteratorINSD_10device_ptrIjEEEESI_NS0_13ScanTileStateIjLb1EEES9_NS0_8NullTypeEjjLb0ESL_EEvT0_T1_T2_iT3_T4_T5_E12temp_storage+32];
	add.s32 	%r324, %r318, %r320;
	setp.eq.s32 	%p30, %r139, 5;
	selp.b32 	%r325, %r324, %r319, %p30;
	add.s32 	%r326, %r324, %r321;
	setp.eq.s32 	%p31, %r139, 6;
	selp.b32 	%r327, %r326, %r325, %p31;
	add.s32 	%r328, %r326, %r322;
	setp.eq.s32 	%p32, %r139, 7;
	selp.b32 	%r329, %r328, %r327, %p32;
	add.s32 	%r330, %r328, %r323;
	setp.eq.s32 	%p33, %r139, 8;
	selp.b32 	%r331, %r330, %r329, %p33;
	ld.shared.v4.u32 	{%r332, %r333, %r334, %r335}, [_ZZN3cub18CUB_300001_SM_10006detail4scan16DeviceScanKernelINS2_10policy_hubIjjjjN4cuda3std3__44plusIvEEE10Policy1000EN6thrust24THRUST_300001_SM_1000_NS6detail15normal_iteratorINSD_10device_ptrIjEEEESI_NS0_13ScanTileStateIjLb1EEES9_NS0_8NullTypeEjjLb0ESL_EEvT0_T1_T2_iT3_T4_T5_E12temp_storage+48];
	add.s32 	%r336, %r330, %r332;
	setp.eq.s32 	%p34, %r139, 9;
	selp.b32 	%r337, %r336, %r331, %p34;
	add.s32 	%r338, %r336, %r333;
	setp.eq.s32 	%p35, %r139, 10;
	selp.b32 	%r339, %r338, %r337, %p35;
	add.s32 	%r340, %r338, %r334;
	setp.eq.s32 	%p36, %r139, 11;
	selp.b32 	%r341, %r340, %r339, %p36;
	add.s32 	%r169, %r340, %r335;
	setp.gt.u32 	%p37, %r82, 31;
	setp.lt.u32 	%p38, %r82, 32;
	setp.eq.s32 	%p39, %r252, 0;
	selp.b32 	%r342, 0, %r309, %p39;
	add.s32 	%r1048, %r341, %r342;
	selp.b32 	%r171, %r309, %r1048, %p38;
	@%p37 bra 	$L__BB4_93;
	setp.ne.s32 	%p40, %r82, 0;
	mul.wide.s32 	%rd18, %r998, 8;
	add.s64 	%rd10, %rd1, %rd18;
	@%p40 bra 	$L__BB4_80;
	st.shared.u32 	[_ZZN3cub18CUB_300001_SM_10006detail4scan16DeviceScanKernelINS2_10policy_hubIjjjjN4cuda3std3__44plusIvEEE10Policy1000EN6thrust24THRUST_300001_SM_1000_NS6detail15normal_iteratorINSD_10device_ptrIjEEEESI_NS0_13ScanTileStateIjLb1EEES9_NS0_8NullTypeEjjLb0ESL_EEvT0_T1_T2_iT3_T4_T5_E12temp_storage+12], %r169;
	add.s64 	%rd19, %rd10, 256;
	mov.b32 	%r343, 100;
	// begin inline asm
	st.relaxed.gpu.v2.u32 [%rd19], {%r343, %r169};
	// end inline asm
$L__BB4_80:
	not.b32 	%r349, %r82;
	add.s32 	%r1043, %r998, %r349;
	mov.b32 	%r345, 830;
	// begin inline asm
	nanosleep.u32 %r345;
	// end inline asm
	mul.wide.s32 	%rd21, %r1043, 8;
	add.s64 	%rd22, %rd1, %rd21;
	add.s64 	%rd20, %rd22, 256;
	// begin inline asm
	ld.relaxed.gpu.v2.u32 {%r1045, %r1037}, [%rd20];
	// end inline asm
	mov.b32 	%r1038, 952;
$L__BB4_81:
	setp.eq.s32 	%p41, %r1045, 99;
	mov.b32 	%r350, -1;
	vote.sync.any.pred 	%p42, %p41, %r350;
	not.pred 	%p43, %p42;
	@%p43 bra 	$L__BB4_83;
	mul.lo.s32 	%r453, %r998, 16807;
	and.b32  	%r998, %r453, 2147483647;
	add.s32 	%r454, %r1038, 1;
	rem.u32 	%r450, %r998, %r454;
	// begin inline asm
	nanosleep.u32 %r450;
	// end inline asm
	shr.u32 	%r1038, %r1038, 1;
	// begin inline asm
	ld.relaxed.gpu.v2.u32 {%r1045, %r1037}, [%rd20];
	// end inline asm
	bra.uni 	$L__BB4_81;
$L__BB4_83:
	setp.eq.s32 	%p44, %r1045, 101;
	mov.b32 	%r377, -1;
	vote.sync.ballot.b32 	%r379, %p44, %r377;
	// begin inline asm
	mov.u32 %r352, %lanemask_ge;
	// end inline asm
	and.b32  	%r380, %r379, %r352;
	or.b32  	%r381, %r380, -2147483648;
	add.s32 	%r382, %r381, -1;
	not.b32 	%r383, %r381;
	and.b32  	%r384, %r383, %r382;
	popc.b32 	%r356, %r384;
	mov.b32 	%r355, 1;
	// begin inline asm
	shfl.sync.down.b32 %r353, %r1037, %r355, %r356, %r377;
	// end inline asm
	setp.lt.s32 	%p46, %r252, %r356;
	selp.b32 	%r385, %r353, 0, %p46;
	add.s32 	%r359, %r385, %r1037;
	mov.b32 	%r360, 2;
	// begin inline asm
	shfl.sync.down.b32 %r358, %r359, %r360, %r356, %r377;
	// end inline asm
	add.s32 	%r386, %r252, 2;
	setp.gt.s32 	%p47, %r386, %r356;
	selp.b32 	%r387, 0, %r358, %p47;
	add.s32 	%r364, %r359, %r387;
	mov.b32 	%r365, 4;
	// begin inline asm
	shfl.sync.down.b32 %r363, %r364, %r365, %r356, %r377;
	// end inline asm
	add.s32 	%r388, %r252, 4;
	setp.gt.s32 	%p48, %r388, %r356;
	selp.b32 	%r389, 0, %r363, %p48;
	add.s32 	%r369, %r364, %r389;
	mov.b32 	%r370, 8;
	// begin inline asm
	shfl.sync.down.b32 %r368, %r369, %r370, %r356, %r377;
	// end inline asm
	add.s32 	%r390, %r252, 8;
	setp.gt.s32 	%p49, %r390, %r356;
	selp.b32 	%r391, 0, %r368, %p49;
	add.s32 	%r374, %r369, %r391;
	mov.b32 	%r375, 16;
	// begin inline asm
	shfl.sync.down.b32 %r373, %r374, %r375, %r356, %r377;
	// end inline asm
	add.s32 	%r392, %r252, 16;
	setp.gt.s32 	%p50, %r392, %r356;
	selp.b32 	%r393, 0, %r373, %p50;
	add.s32 	%r1041, %r374, %r393;
	add.s64 	%rd11, %rd1, 256;
	mov.b32 	%r1039, 952;
$L__BB4_84:
	setp.ne.s32 	%p51, %r1045, 101;
	mov.b32 	%r394, -1;
	vote.sync.all.pred 	%p52, %p51, %r394;
	not.pred 	%p53, %p52;
	@%p53 bra 	$L__BB4_89;
	shr.u32 	%r1039, %r1039, 1;
	mul.wide.s32 	%rd25, %r1043, 8;
	add.s64 	%rd26, %rd11, %rd25;
	add.s64 	%rd24, %rd26, -256;
	// begin inline asm
	ld.relaxed.gpu.v2.u32 {%r1045, %r1046}, [%rd24];
	// end inline asm
	mov.u32 	%r1047, %r1039;
$L__BB4_86:
	setp.eq.s32 	%p57, %r1045, 99;
	mov.b32 	%r402, -1;
	vote.sync.any.pred 	%p58, %p57, %r402;
	not.pred 	%p59, %p58;
	@%p59 bra 	$L__BB4_88;
	mul.lo.s32 	%r448, %r998, 16807;
	and.b32  	%r998, %r448, 2147483647;
	add.s32 	%r449, %r1047, 1;
	rem.u32 	%r445, %r998, %r449;
	// begin inline asm
	nanosleep.u32 %r445;
	// end inline asm
	shr.u32 	%r1047, %r1047, 1;
	// begin inline asm
	ld.relaxed.gpu.v2.u32 {%r1045, %r1046}, [%rd24];
	// end inline asm
	bra.uni 	$L__BB4_86;
$L__BB4_88:
	setp.eq.s32 	%p60, %r1045, 101;
	mov.b32 	%r428, -1;
	vote.sync.ballot.b32 	%r429, %p60, %r428;
	and.b32  	%r430, %r429, %r352;
	or.b32  	%r431, %r430, -2147483648;
	add.s32 	%r432, %r431, -1;
	not.b32 	%r433, %r431;
	and.b32  	%r434, %r433, %r432;
	popc.b32 	%r407, %r434;
	mov.b32 	%r406, 1;
	// begin inline asm
	shfl.sync.down.b32 %r404, %r1046, %r406, %r407, %r428;
	// end inline asm
	setp.lt.s32 	%p62, %r252, %r407;
	selp.b32 	%r435, %r404, 0, %p62;
	add.s32 	%r410, %r435, %r1046;
	mov.b32 	%r411, 2;
	// begin inline asm
	shfl.sync.down.b32 %r409, %r410, %r411, %r407, %r428;
	// end inline asm
	add.s32 	%r436, %r252, 2;
	setp.gt.s32 	%p63, %r436, %r407;
	selp.b32 	%r437, 0, %r409, %p63;
	add.s32 	%r415, %r410, %r437;
	mov.b32 	%r416, 4;
	// begin inline asm
	shfl.sync.down.b32 %r414, %r415, %r416, %r407, %r428;
	// end inline asm
	add.s32 	%r438, %r252, 4;
	setp.gt.s32 	%p64, %r438, %r407;
	selp.b32 	%r439, 0, %r414, %p64;
	add.s32 	%r420, %r415, %r439;
	mov.b32 	%r421, 8;
	// begin inline asm
	shfl.sync.down.b32 %r419, %r420, %r421, %r407, %r428;
	// end inline asm
	add.s32 	%r440, %r252, 8;
	setp.gt.s32 	%p65, %r440, %r407;
	selp.b32 	%r441, 0, %r419, %p65;
	add.s32 	%r425, %r420, %r441;
	mov.b32 	%r426, 16;
	// begin inline asm
	shfl.sync.down.b32 %r424, %r425, %r426, %r407, %r428;
	// end inline asm
	add.s32 	%r442, %r252, 16;
	setp.gt.s32 	%p66, %r442, %r407;
	selp.b32 	%r443, 0, %r424, %p66;
	add.s32 	%r444, %r443, %r1041;
	add.s32 	%r1041, %r444, %r425;
	add.s32 	%r1043, %r1043, -32;
	bra.uni 	$L__BB4_84;
$L__BB4_89:
	@%p40 bra 	$L__BB4_91;
	add.s32 	%r397, %r1041, %r169;
	add.s64 	%rd23, %rd10, 256;
	mov.b32 	%r396, 101;
	// begin inline asm
	st.relaxed.gpu.v2.u32 [%rd23], {%r396, %r397};
	// end inline asm
	st.shared.u32 	[_ZZN3cub18CUB_300001_SM_10006detail4scan16DeviceScanKernelINS2_10policy_hubIjjjjN4cuda3std3__44plusIvEEE10Policy1000EN6thrust24THRUST_300001_SM_1000_NS6detail15normal_iteratorINSD_10device_ptrIjEEEESI_NS0_13ScanTileStateIjLb1EEES9_NS0_8NullTypeEjjLb0ESL_EEvT0_T1_T2_iT3_T4_T5_E12temp_storage+4], %r1041;
	st.shared.u32 	[_ZZN3cub18CUB_300001_SM_10006detail4scan16DeviceScanKernelINS2_10policy_hubIjjjjN4cuda3std3__44plusIvEEE10Policy1000EN6thrust24THRUST_300001_SM_1000_NS6detail15normal_iteratorINSD_10device_ptrIjEEEESI_NS0_13ScanTileStateIjLb1EEES9_NS0_8NullTypeEjjLb0ESL_EEvT0_T1_T2_iT3_T4_T5_E12temp_storage+8], %r397;
$L__BB4_91:
	setp.ne.s32 	%p55, %r252, 0;
	mov.u32 	%r1048, %r171;
	@%p55 bra 	$L__BB4_93;
	st.shared.u32 	[_ZZN3cub18CUB_300001_SM_10006detail4scan16DeviceScanKernelINS2_10policy_hubIjjjjN4cuda3std3__44plusIvEEE10Policy1000EN6thrust24THRUST_300001_SM_1000_NS6detail15normal_iteratorINSD_10device_ptrIjEEEESI_NS0_13ScanTileStateIjLb1EEES9_NS0_8NullTypeEjjLb0ESL_EEvT0_T1_T2_iT3_T4_T5_E12temp_storage+76], %r1041;
	mov.u32 	%r1048, %r1041;
$L__BB4_93:
	bar.sync 	0;
	setp.eq.s32 	%p56, %r82, 0;
	ld.shared.u32 	%r398, [_ZZN3cub18CUB_300001_SM_10006detail4scan16DeviceScanKernelINS2_10policy_hubIjjjjN4cuda3std3__44plusIvEEE10Policy1000EN6thrust24THRUST_300001_SM_1000_NS6detail15normal_iteratorINSD_10device_ptrIjEEEESI_NS0_13ScanTileStateIjLb1EEES9_NS0_8NullTypeEjjLb0ESL_EEvT0_T1_T2_iT3_T4_T5_E12temp_storage+76];
	selp.b32 	%r399, 0, %r398, %p56;
	add.s32 	%r1049, %r399, %r1048;
$L__BB4_94:
	add.s32 	%r544, %r1049, %r142;
	add.s32 	%r545, %r143, %r544;
	add.s32 	%r546, %r144, %r545;
	add.s32 	%r547, %r145, %r546;
	add.s32 	%r548, %r146, %r547;
	add.s32 	%r549, %r147, %r548;
	add.s32 	%r550, %r148, %r549;
	add.s32 	%r551, %r149, %r550;
	add.s32 	%r552, %r150, %r551;
	add.s32 	%r553, %r151, %r552;
	add.s32 	%r554, %r152, %r553;
	add.s32 	%r555, %r153, %r554;
	add.s32 	%r556, %r154, %r555;
	add.s32 	%r557, %r155, %r556;
	add.s32 	%r558, %r156, %r557;
	add.s32 	%r559, %r157, %r558;
	add.s32 	%r560, %r158, %r559;
	add.s32 	%r561, %r159, %r560;
	add.s32 	%r562, %r160, %r561;
	add.s32 	%r563, %r161, %r562;
	add.s32 	%r564, %r162, %r563;
	add.s32 	%r565, %r163, %r564;
	bar.sync 	0;
	st.shared.v2.u32 	[%r141], {%r544, %r545};
	st.shared.v2.u32 	[%r141+8], {%r546, %r547};
	st.shared.v2.u32 	[%r141+16], {%r548, %r549};
	st.shared.v2.u32 	[%r141+24], {%r550, %r551};
	st.shared.v2.u32 	[%r141+32], {%r552, %r553};
	st.shared.v2.u32 	[%r141+40], {%r554, %r555};
	st.shared.v2.u32 	[%r141+48], {%r556, %r557};
	st.shared.v2.u32 	[%r141+56], {%r558, %r559};
	st.shared.v2.u32 	[%r141+64], {%r560, %r561};
	st.shared.v2.u32 	[%r141+72], {%r562, %r563};
	st.shared.v2.u32 	[%r141+80], {%r564, %r565};
	bar.warp.sync 	-1;
	ld.shared.u32 	%r210, [%r140];
	ld.shared.u32 	%r211, [%r140+128];
	ld.shared.u32 	%r212, [%r140+256];
	ld.shared.u32 	%r213, [%r140+384];
	ld.shared.u32 	%r214, [%r140+512];
	ld.shared.u32 	%r215, [%r140+640];
	ld.shared.u32 	%r216, [%r140+768];
	ld.shared.u32 	%r217, [%r140+896];
	ld.shared.u32 	%r218, [%r140+1024];
	ld.shared.u32 	%r219, [%r140+1152];
	ld.shared.u32 	%r220, [%r140+1280];
	ld.shared.u32 	%r221, [%r140+1408];
	ld.shared.u32 	%r222, [%r140+1536];
	ld.shared.u32 	%r223, [%r140+1664];
	ld.shared.u32 	%r224, [%r140+1792];
	ld.shared.u32 	%r225, [%r140+1920];
	ld.shared.u32 	%r226, [%r140+2048];
	ld.shared.u32 	%r227, [%r140+2176];
	ld.shared.u32 	%r228, [%r140+2304];
	ld.shared.u32 	%r229, [%r140+2432];
	ld.shared.u32 	%r230, [%r140+2560];
	ld.shared.u32 	%r231, [%r140+2688];
	setp.ne.s32 	%p81, %r82, 0;
	@%p81 bra 	$L__BB4_96;
	st.volatile.shared.u32 	[_ZZN3cub18CUB_300001_SM_10006detail4scan16DeviceScanKernelINS2_10policy_hubIjjjjN4cuda3std3__44plusIvEEE10Policy1000EN6thrust24THRUST_300001_SM_1000_NS6detail15normal_iteratorINSD_10device_ptrIjEEEESI_NS0_13ScanTileStateIjLb1EEES9_NS0_8NullTypeEjjLb0ESL_EEvT0_T1_T2_iT3_T4_T5_E12temp_storage+33792], %r3;
$L__BB4_96:
	ld.param.u32 	%r997, [_ZN3cub18CUB_300001_SM_10006detail4scan16DeviceScanKernelINS2_10policy_hubIjjjjN4cuda3std3__44plusIvEEE10Policy1000EN6thrust24THRUST_300001_SM_1000_NS6detail15normal_iteratorINSD_10device_ptrIjEEEESI_NS0_13ScanTileStateIjLb1EEES9_NS0_8NullTypeEjjLb0ESL_EEvT0_T1_T2_iT3_T4_T5__param_3];
	bar.sync 	0;
	ld.volatile.shared.u32 	%r232, [_ZZN3cub18CUB_300001_SM_10006detail4scan16DeviceScanKernelINS2_10policy_hubIjjjjN4cuda3std3__44plusIvEEE10Policy1000EN6thrust24THRUST_300001_SM_1000_NS6detail15normal_iteratorINSD_10device_ptrIjEEEESI_NS0_13ScanTileStateIjLb1EEES9_NS0_8NullTypeEjjLb0ESL_EEvT0_T1_T2_iT3_T4_T5_E12temp_storage+33792];
	cvt.u64.u32 	%rd33, %r84;
	mov.u32 	%r566, %ctaid.x;
	add.s32 	%r567, %r997, %r566;
	mul.lo.s32 	%r568, %r567, 8448;
	cvt.u64.u32 	%rd34, %r568;
	add.s64 	%rd35, %rd33, %rd34;
	setp.ge.s32 	%p82, %r84, %r232;
	shl.b64 	%rd36, %rd35, 2;
	add.s64 	%rd12, %rd3, %rd36;
	@%p82 bra 	$L__BB4_98;
	st.global.u32 	[%rd12], %r210;
$L__BB4_98:
	mov.u32 	%r569, %tid.x;
	and.b32  	%r570, %r569, 992;
	mul.lo.s32 	%r571, %r570, 22;
	and.b32  	%r572, %r569, 31;
	or.b32  	%r573, %r571, %r572;
	or.b32  	%r574, %r573, 32;
	setp.ge.s32 	%p83, %r574, %r232;
	@%p83 bra 	$L__BB4_100;
	st.global.u32 	[%rd12+128], %r211;
$L__BB4_100:
	setp.ge.s32 	%p84, %r89, %r232;
	@%p84 bra 	$L__BB4_102;
	st.global.u32 	[%rd12+256], %r212;
$L__BB4_102:
	setp.ge.s32 	%p85, %r92, %r232;
	@%p85 bra 	$L__BB4_104;
	st.global.u32 	[%rd12+384], %r213;
$L__BB4_104:
	add.s32 	%r580, %r573, 128;
	setp.ge.s32 	%p86, %r580, %r232;
	@%p86 bra 	$L__BB4_106;
	st.global.u32 	[%rd12+512], %r214;
$L__BB4_106:
	add.s32 	%r586, %r573, 160;
	setp.ge.s32 	%p87, %r586, %r232;
	@%p87 bra 	$L__BB4_108;
	st.global.u32 	[%rd12+640], %r215;
$L__BB4_108:
	add.s32 	%r592, %r573, 192;
	setp.ge.s32 	%p88, %r592, %r232;
	@%p88 bra 	$L__BB4_110;
	st.global.u32 	[%rd12+768], %r216;
$L__BB4_110:
	setp.ge.s32 	%p89, %r101, %r232;
	@%p89 bra 	$L__BB4_112;
	st.global.u32 	[%rd12+896], %r217;
$L__BB4_112:
	add.s32 	%r598, %r573, 256;
	setp.ge.s32 	%p90, %r598, %r232;
	@%p90 bra 	$L__BB4_114;
	st.global.u32 	[%rd12+1024], %r218;
$L__BB4_114:
	add.s32 	%r604, %r573, 288;
	setp.ge.s32 	%p91, %r604, %r232;
	@%p91 bra 	$L__BB4_116;
	st.global.u32 	[%rd12+1152], %r219;
$L__BB4_116:
	add.s32 	%r610, %r573, 320;
	setp.ge.s32 	%p92, %r610, %r232;
	@%p92 bra 	$L__BB4_118;
	st.global.u32 	[%rd12+1280], %r220;
$L__BB4_118:
	setp.ge.s32 	%p93, %r110, %r232;
	@%p93 bra 	$L__BB4_120;
	st.global.u32 	[%rd12+1408], %r221;
$L__BB4_120:
	setp.ge.s32 	%p94, %r113, %r232;
	@%p94 bra 	$L__BB4_122;
	st.global.u32 	[%rd12+1536], %r222;
$L__BB4_122:
	setp.ge.s32 	%p95, %r116, %r232;
	@%p95 bra 	$L__BB4_124;
	st.global.u32 	[%rd12+1664], %r223;
$L__BB4_124:
	setp.ge.s32 	%p96, %r119, %r232;
	@%p96 bra 	$L__BB4_126;
	st.global.u32 	[%rd12+1792], %r224;
$L__BB4_126:
	add.s32 	%r616, %r573, 480;
	setp.ge.s32 	%p97, %r616, %r232;
	@%p97 bra 	$L__BB4_128;
	st.global.u32 	[%rd12+1920], %r225;
$L__BB4_128:
	add.s32 	%r622, %r573, 512;
	setp.ge.s32 	%p98, %r622, %r232;
	@%p98 bra 	$L__BB4_130;
	st.global.u32 	[%rd12+2048], %r226;
$L__BB4_130:
	setp.ge.s32 	%p99, %r126, %r232;
	@%p99 bra 	$L__BB4_132;
	st.global.u32 	[%rd12+2176], %r227;
$L__BB4_132:
	add.s32 	%r628, %r573, 576;
	setp.ge.s32 	%p100, %r628, %r232;
	@%p100 bra 	$L__BB4_134;
	st.global.u32 	[%rd12+2304], %r228;
$L__BB4_134:
	setp.ge.s32 	%p101, %r131, %r232;
	@%p101 bra 	$L__BB4_136;
	st.global.u32 	[%rd12+2432], %r229;
$L__BB4_136:
	add.s32 	%r634, %r573, 640;
	setp.ge.s32 	%p102, %r634, %r232;
	@%p102 bra 	$L__BB4_138;
	st.global.u32 	[%rd12+2560], %r230;
$L__BB4_138:
	add.s32 	%r640, %r573, 672;
	setp.ge.s32 	%p103, %r640, %r232;
	@%p103 bra 	$L__BB4_140;
	st.global.u32 	[%rd12+2688], %r231;
$L__BB4_140:
	ret;

}
	// .globl	_ZN3cub18CUB_300001_SM_10006detail4scan16DeviceScanKernelINS2_10policy_hubIjjjmN4cuda3std3__44plusIvEEE10Policy1000EN6thrust24THRUST_300001_SM_1000_NS6detail15normal_iteratorINSD_10device_ptrIjEEEESI_NS0_13ScanTileStateIjLb1EEES9_NS0_8NullTypeEmjLb0ESL_EEvT0_T1_T2_iT3_T4_T5_
.visible .entry _ZN3cub18CUB_300001_SM_10006detail4scan16DeviceScanKernelINS2_10policy_hubIjjjmN4cuda3std3__44plusIvEEE10Policy1000EN6thrust24THRUST_300001_SM_1000_NS6detail15normal_iteratorINSD_10device_ptrIjEEEESI_NS0_13ScanTileStateIjLb1EEES9_NS0_8NullTypeEmjLb0ESL_EEvT0_T1_T2_iT3_T4_T5_(
	.param .align 8 .b8 _ZN3cub18CUB_300001_SM_10006detail4scan16DeviceScanKernelINS2_10policy_hubIjjjmN4cuda3std3__44plusIvEEE10Policy1000EN6thrust24THRUST_300001_SM_1000_NS6detail15normal_iteratorINSD_10device_ptrIjEEEESI_NS0_13ScanTileStateIjLb1EEES9_NS0_8NullTypeEmjLb0ESL_EEvT0_T1_T2_iT3_T4_T5__param_0[8],
	.param .align 8 .b8 _ZN3cub18CUB_300001_SM_10006detail4scan16DeviceScanKernelINS2_10policy_hubIjjjmN4cuda3std3__44plusIvEEE10Policy1000EN6thrust24THRUST_300001_SM_1000_NS6detail15normal_iteratorINSD_10device_ptrIjEEEESI_NS0_13ScanTileStateIjLb1EEES9_NS0_8NullTypeEmjLb0ESL_EEvT0_T1_T2_iT3_T4_T5__param_1[8],
	.param .align 8 .b8 _ZN3cub18CUB_300001_SM_10006detail4scan16DeviceScanKernelINS2_10policy_hubIjjjmN4cuda3std3__44plusIvEEE10Policy1000EN6thrust24THRUST_300001_SM_1000_NS6detail15normal_iteratorINSD_10device_ptrIjEEEESI_NS0_13ScanTileStateIjLb1EEES9_NS0_8NullTypeEmjLb0ESL_EEvT0_T1_T2_iT3_T4_T5__param_2[8],
	.param .u32 _ZN3cub18CUB_300001_SM_10006detail4scan16DeviceScanKernelINS2_10policy_hubIjjjmN4cuda3std3__44plusIvEEE10Policy1000EN6thrust24THRUST_300001_SM_1000_NS6detail15normal_iteratorINSD_10device_ptrIjEEEESI_NS0_13ScanTileStateIjLb1EEES9_NS0_8NullTypeEmjLb0ESL_EEvT0_T1_T2_iT3_T4_T5__param_3,
	.param .align 1 .b8 _ZN3cub18CUB_300001_SM_10006detail4scan16DeviceScanKernelINS2_10policy_hubIjjjmN4cuda3std3__44plusIvEEE10Policy1000EN6thrust24THRUST_300001_SM_1000_NS6detail15normal_iteratorINSD_10device_ptrIjEEEESI_NS0_13ScanTileStateIjLb1EEES9_NS0_8NullTypeEmjLb0ESL_EEvT0_T1_T2_iT3_T4_T5__param_4[1],
	.param .align 1 .b8 _ZN3cub18CUB_300001_SM_10006detail4scan16DeviceScanKernelINS2_10policy_hubIjjjmN4cuda3std3__44plusIvEEE10Policy1000EN6thrust24THRUST_300001_SM_1000_NS6detail15normal_iteratorINSD_10device_ptrIjEEEESI_NS0_13ScanTileStateIjLb1EEES9_NS0_8NullTypeEmjLb0ESL_EEvT0_T1_T2_iT3_T4_T5__param_5[1],
	.param .u64 _ZN3cub18CUB_300001_SM_10006detail4scan16DeviceScanKernelINS2_10policy_hubIjjjmN4cuda3std3__44plusIvEEE10Policy1000EN6thrust24THRUST_300001_SM_1000_NS6detail15normal_iteratorINSD_10device_ptrIjEEEESI_NS0_13ScanTileStateIjLb1EEES9_NS0_8NullTypeEmjLb0ESL_EEvT0_T1_T2_iT3_T4_T5__param_6
)
.maxntid 416
{
	.reg .pred 	%p<158>;
	.reg .b32 	%r<1009>;
	.reg .b64 	%rd<55>;
	// demoted variable
	.shared .align 16 .b8 _ZZN3cub18CUB_300001_SM_10006detail4scan16DeviceScanKernelINS2_10policy_hubIjjjmN4cuda3std3__44plusIvEEE10Policy1000EN6thrust24THRUST_300001_SM_1000_NS6detail15normal_iteratorINSD_10device_ptrIjEEEESI_NS0_13ScanTileStateIjLb1EEES9_NS0_8NullTypeEmjLb0ESL_EEvT0_T1_T2_iT3_T4_T5_E12temp_storage[31632];
	ld.param.u64 	%rd1, [_ZN3cub18CUB_300001_SM_10006detail4scan16DeviceScanKernelINS2_10policy_hubIjjjmN4cuda3std3__44plusIvEEE10Policy1000EN6thrust24THRUST_300001_SM_1000_NS6detail15normal_iteratorINSD_10device_ptrIjEEEESI_NS0_13ScanTileStateIjLb1EEES9_NS0_8NullTypeEmjLb0ESL_EEvT0_T1_T2_iT3_T4_T5__param_2];
	ld.param.u64 	%rd16, [_ZN3cub18CUB_300001_SM_10006detail4scan16DeviceScanKernelINS2_10policy_hubIjjjmN4cuda3std3__44plusIvEEE10Policy1000EN6thrust24THRUST_300001_SM_1000_NS6detail15normal_iteratorINSD_10device_ptrIjEEEESI_NS0_13ScanTileStateIjLb1EEES9_NS0_8NullTypeEmjLb0ESL_EEvT0_T1_T2_iT3_T4_T5__param_1];
	ld.param.u64 	%rd17, [_ZN3cub18CUB_300001_SM_10006detail4scan16DeviceScanKernelINS2_10policy_hubIjjjmN4cuda3std3__44plusIvEEE10Policy1000EN6thrust24THRUST_300001_SM_1000_NS6detail15normal_iteratorINSD_10device_ptrIjEEEESI_NS0_13ScanTileStateIjLb1EEES9_NS0_8NullTypeEmjLb0ESL_EEvT0_T1_T2_iT3_T4_T5__param_0];
	ld.param.u32 	%r200, [_ZN3cub18CUB_300001_SM_10006detail4scan16DeviceScanKernelINS2_10policy_hubIjjjmN4cuda3std3__44plusIvEEE10Policy1000EN6thrust24THRUST_300001_SM_1000_NS6detail15normal_iteratorINSD_10device_ptrIjEEEESI_NS0_13ScanTileStateIjLb1EEES9_NS0_8NullTypeEmjLb0ESL_EEvT0_T1_T2_iT3_T4_T5__param_3];
	ld.param.u64 	%rd18, [_ZN3cub18CUB_300001_SM_10006detail4scan16DeviceScanKernelINS2_10policy_hubIjjjmN4cuda3std3__44plusIvEEE10Policy1000EN6thrust24THRUST_300001_SM_1000_NS6detail15normal_iteratorINSD_10device_ptrIjEEEESI_NS0_13ScanTileStateIjLb1EEES9_NS0_8NullTypeEmjLb0ESL_EEvT0_T1_T2_iT3_T4_T5__param_6];
	cvta.to.global.u64 	%rd2, %rd17;
	cvta.to.global.u64 	%rd3, %rd16;
	mov.u32 	%r201, %ctaid.x;
	add.s32 	%r1, %r200, %r201;
	mul.wide.s32 	%rd4, %r1, 7904;
	sub.s64 	%rd5, %rd18, %rd4;
	setp.lt.u64 	%p1, %rd5, 7905;
	@%p1 bra 	$L__BB5_26;
	mov.u32 	%r2, %tid.x;
	and.b32  	%r625, %r2, 31;
	and.b32  	%r626, %r2, 992;
	mul.lo.s32 	%r627, %r626, 19;
	or.b32  	%r628, %r627, %r625;
	cvt.u64.u32 	%rd38, %r628;
	add.s64 	%rd6, %rd4, %rd38;
	shl.b64 	%rd39, %rd6, 2;
	add.s64 	%rd40, %rd2, %rd39;
	ld.global.u32 	%r629, [%rd40];
	ld.global.u32 	%r630, [%rd40+128];
	ld.global.u32 	%r631, [%rd40+256];
	ld.global.u32 	%r632, [%rd40+384];
	ld.global.u32 	%r633, [%rd40+512];
	ld.global.u32 	%r634, [%rd40+640];
	ld.global.u32 	%r635, [%rd40+768];
	ld.global.u32 	%r636, [%rd40+896];
	ld.global.u32 	%r637, [%rd40+1024];
	ld.global.u32 	%r638, [%rd40+1152];
	ld.global.u32 	%r639, [%rd40+1280];
	ld.global.u32 	%r640, [%rd40+1408];
	ld.global.u32 	%r641, [%rd40+1536];
	ld.global.u32 	%r642, [%rd40+1664];
	ld.global.u32 	%r643, [%rd40+1792];
	ld.global.u32 	%r644, [%rd40+1920];
	ld.global.u32 	%r645, [%rd40+2048];
	ld.global.u32 	%r646, [%rd40+2176];
	ld.global.u32 	%r647, [%rd40+2304];
	// begin inline asm
	mov.u32 %r624, %laneid;
	// end inline asm
	shr.u32 	%r4, %r2, 5;
	mad.lo.s32 	%r648, %r4, 608, %r624;
	shl.b32 	%r649, %r648, 2;
	mov.u32 	%r650, _ZZN3cub18CUB_300001_SM_10006detail4scan16DeviceScanKernelINS2_10policy_hubIjjjmN4cuda3std3__44plusIvEEE10Policy1000EN6thrust24THRUST_300001_SM_1000_NS6detail15normal_iteratorINSD_10device_ptrIjEEEESI_NS0_13ScanTileStateIjLb1EEES9_NS0_8NullTypeEmjLb0ESL_EEvT0_T1_T2_iT3_T4_T5_E12temp_storage;
	add.s32 	%r5, %r650, %r649;
	st.shared.u32 	[%r5], %r629;
	st.shared.u32 	[%r5+128], %r630;
	st.shared.u32 	[%r5+256], %r631;
	st.shared.u32 	[%r5+384], %r632;
	st.shared.u32 	[%r5+512], %r633;
	st.shared.u32 	[%r5+640], %r634;
	st.shared.u32 	[%r5+768], %r635;
	st.shared.u32 	[%r5+896], %r636;
	st.shared.u32 	[%r5+1024], %r637;
	st.shared.u32 	[%r5+1152], %r638;
	st.shared.u32 	[%r5+1280], %r639;
	st.shared.u32 	[%r5+1408], %r640;
	st.shared.u32 	[%r5+1536], %r641;
	st.shared.u32 	[%r5+1664], %r642;
	st.shared.u32 	[%r5+1792], %r643;
	st.shared.u32 	[%r5+1920], %r644;
	st.shared.u32 	[%r5+2048], %r645;
	st.shared.u32 	[%r5+2176], %r646;
	st.shared.u32 	[%r5+2304], %r647;
	bar.warp.sync 	-1;
	mad.lo.s32 	%r6, %r624, 72, %r5;
	ld.shared.u32 	%r7, [%r6];
	ld.shared.u32 	%r8, [%r6+4];
	ld.shared.u32 	%r9, [%r6+8];
	ld.shared.u32 	%r10, [%r6+12];
	ld.shared.u32 	%r11, [%r6+16];
	ld.shared.u32 	%r12, [%r6+20];
	ld.shared.u32 	%r13, [%r6+24];
	ld.shared.u32 	%r14, [%r6+28];
	ld.shared.u32 	%r15, [%r6+32];
	ld.shared.u32 	%r16, [%r6+36];
	ld.shared.u32 	%r17, [%r6+40];
	ld.shared.u32 	%r18, [%r6+44];
	ld.shared.u32 	%r19, [%r6+48];
	ld.shared.u32 	%r20, [%r6+52];
	ld.shared.u32 	%r21, [%r6+56];
	ld.shared.u32 	%r22, [%r6+60];
	ld.shared.u32 	%r23, [%r6+64];
	ld.shared.u32 	%r24, [%r6+68];
	ld.shared.u32 	%r25, [%r6+72];
	bar.sync 	0;
	setp.ne.s32 	%p100, %r1, 0;
	@%p100 bra 	$L__BB5_6;
	add.s32 	%r868, %r8, %r7;
	add.s32 	%r869, %r9, %r868;
	add.s32 	%r870, %r10, %r869;
	add.s32 	%r871, %r11, %r870;
	add.s32 	%r872, %r12, %r871;
	add.s32 	%r873, %r13, %r872;
	add.s32 	%r874, %r14, %r873;
	add.s32 	%r875, %r15, %r874;
	add.s32 	%r876, %r16, %r875;
	add.s32 	%r877, %r17, %r876;
	add.s32 	%r878, %r18, %r877;
	add.s32 	%r879, %r19, %r878;
	add.s32 	%r880, %r20, %r879;
	add.s32 	%r881, %r21, %r880;
	add.s32 	%r882, %r22, %r881;
	add.s32 	%r883, %r23, %r882;
	add.s32 	%r884, %r24, %r883;
	add.s32 	%r842, %r25, %r884;
	mov.b32 	%r840, 1;
	mov.b32 	%r865, 0;
	mov.b32 	%r867, -1;
	// begin inline asm
	{  .reg .u32 r0;  .reg .pred p;  shfl.sync.up.b32 r0|p, %r842, %r840, %r865, %r867;  @p add.u32 r0, r0, %r842;  mov.u32 %r838, r0;}
	// end inline asm
	mov.b32 	%r846, 2;
	// begin inline asm
	{  .reg .u32 r0;  .reg .pred p;  shfl.sync.up.b32 r0|p, %r838, %r846, %r865, %r867;  @p add.u32 r0, r0, %r838;  mov.u32 %r844, r0;}
	// end inline asm
	mov.b32 	%r852, 4;
	// begin inline asm
	{  .reg .u32 r0;  .reg .pred p;  shfl.sync.up.b32 r0|p, %r844, %r852, %r865, %r867;  @p add.u32 r0, r0, %r844;  mov.u32 %r850, r0;}
	// end inline asm
	mov.b32 	%r858, 8;
	// begin inline asm
	{  .reg .u32 r0;  .reg .pred p;  shfl.sync.up.b32 r0|p, %r850, %r858, %r865, %r867;  @p add.u32 r0, r0, %r850;  mov.u32 %r856, r0;}
	// end inline asm
	mov.b32 	%r864, 16;
	// begin inline asm
	{  .reg .u32 r0;  .reg .pred p;  shfl.sync.up.b32 r0|p, %r856, %r864, %r865, %r867;  @p add.u32 r0, r0, %r856;  mov.u32 %r862, r0;}
	// end inline asm
	setp.ne.s32 	%p143, %r624, 31;
	@%p143 bra 	$L__BB5_4;
	shl.b32 	%r885, %r4, 2;
	mov.u32 	%r886, _ZZN3cub18CUB_300001_SM_10006detail4scan16DeviceScanKernelINS2_10policy_hubIjjjmN4cuda3std3__44plusIvEEE10Policy1000EN6thrust24THRUST_300001_SM_1000_NS6detail15normal_iteratorINSD_10device_ptrIjEEEESI_NS0_13ScanTileStateIjLb1EEES9_NS0_8NullTypeEmjLb0ESL_EEvT0_T1_T2_iT3_T4_T5_E12temp_storage;
	add.s32 	%r887, %r886, %r885;
	st.shared.u32 	[%r887+16], %r862;
$L__BB5_4:
	sub.s32 	%r888, %r862, %r842;
	bar.sync 	0;
	ld.shared.v4.u32 	{%r889, %r890, %r891, %r892}, [_ZZN3cub18CUB_300001_SM_10006detail4scan16DeviceScanKernelINS2_10policy_hubIjjjmN4cuda3std3__44plusIvEEE10Policy1000EN6thrust24THRUST_300001_SM_1000_NS6detail15normal_iteratorINSD_10device_ptrIjEEEESI_NS0_13ScanTileStateIjLb1EEES9_NS0_8NullTypeEmjLb0ESL_EEvT0_T1_T2_iT3_T4_T5_E12temp_storage+16];
	add.s32 	%r893, %r890, %r889;
	setp.eq.s32 	%p144, %r4, 2;
	selp.b32 	%r894, %r893, %r889, %p144;
	add.s32 	%r895, %r893, %r891;
	setp.eq.s32 	%p145, %r4, 3;
	selp.b32 	%r896, %r895, %r894, %p145;
	add.s32 	%r897, %r895, %r892;
	setp.eq.s32 	%p146, %r4, 4;
	selp.b32 	%r898, %r897, %r896, %p146;
	ld.shared.v4.u32 	{%r899, %r900, %r901, %r902}, [_ZZN3cub18CUB_300001_SM_10006detail4scan16DeviceScanKernelINS2_10policy_hubIjjjmN4cuda3std3__44plusIvEEE10Policy1000EN6thrust24THRUST_300001_SM_1000_NS6detail15normal_iteratorINSD_10device_ptrIjEEEESI_NS0_13ScanTileStateIjLb1EEES9_NS0_8NullTypeEmjLb0ESL_EEvT0_T1_T2_iT3_T4_T5_E12temp_storage+32];
	add.s32 	%r903, %r897, %r899;
	setp.eq.s32 	%p147, %r4, 5;
	selp.b32 	%r904, %r903, %r898, %p147;
	add.s32 	%r905, %r903, %r900;
	setp.eq.s32 	%p148, %r4, 6;
	selp.b32 	%r906, %r905, %r904, %p148;
	add.s32 	%r907, %r905, %r901;
	setp.eq.s32 	%p149, %r4, 7;
	selp.b32 	%r908, %r907, %r906, %p149;
	add.s32 	%r909, %r907, %r902;
	setp.eq.s32 	%p150, %r4, 8;
	selp.b32 	%r910, %r909, %r908, %p150;
	ld.shared.v4.u32 	{%r911, %r912, %r913, %r914}, [_ZZN3cub18CUB_300001_SM_10006detail4scan16DeviceScanKernelINS2_10policy_hubIjjjmN4cuda3std3__44plusIvEEE10Policy1000EN6thrust24THRUST_300001_SM_1000_NS6detail15normal_iteratorINSD_10device_ptrIjEEEESI_NS0_13ScanTileStateIjLb1EEES9_NS0_8NullTypeEmjLb0ESL_EEvT0_T1_T2_iT3_T4_T5_E12temp_storage+48];
	add.s32 	%r915, %r909, %r911;
	setp.eq.s32 	%p151, %r4, 9;
	selp.b32 	%r916, %r915, %r910, %p151;
	add.s32 	%r917, %r915, %r912;
	setp.eq.s32 	%p152, %r4, 10;
	selp.b32 	%r918, %r917, %r916, %p152;
	add.s32 	%r919, %r917, %r913;
	setp.eq.s32 	%p153, %r4, 11;
	selp.b32 	%r920, %r919, %r918, %p153;
	add.s32 	%r28, %r919, %r914;
	setp.eq.s32 	%p154, %r4, 12;
	selp.b32 	%r921, %r28, %r920, %p154;
	setp.lt.u32 	%p155, %r2, 32;
	setp.eq.s32 	%p156, %r624, 0;
	selp.b32 	%r922, 0, %r888, %p156;
	add.s32 	%r923, %r921, %r922;
	selp.b32 	%r977, %r888, %r923, %p155;
	setp.ne.s32 	%p157, %r2, 0;
	@%p157 bra 	$L__BB5_25;
	ld.shared.u32 	%r927, [_ZZN3cub18CUB_300001_SM_10006detail4scan16DeviceScanKernelINS2_10policy_hubIjjjmN4cuda3std3__44plusIvEEE10Policy1000EN6thrust24THRUST_300001_SM_1000_NS6detail15normal_iteratorINSD_10device_ptrIjEEEESI_NS0_13ScanTileStateIjLb1EEES9_NS0_8NullTypeEmjLb0ESL_EEvT0_T1_T2_iT3_T4_T5_E12temp_storage+64];
	add.s64 	%rd52, %rd1, 256;
	add.s32 	%r925, %r28, %r927;
	mov.b32 	%r924, 101;
	// begin inline asm
	st.relaxed.gpu.v2.u32 [%rd52], {%r924, %r925};
	// end inline asm
	mov.b32 	%r977, 0;
	bra.uni 	$L__BB5_25;
$L__BB5_6:
	add.s32 	%r681, %r8, %r7;
	add.s32 	%r682, %r9, %r681;
	add.s32 	%r683, %r10, %r682;
	add.s32 	%r684, %r11, %r683;
	add.s32 	%r685, %r12, %r684;
	add.s32 	%r686, %r13, %r685;
	add.s32 	%r687, %r14, %r686;
	add.s32 	%r688, %r15, %r687;
	add.s32 	%r689, %r16, %r688;
	add.s32 	%r690, %r17, %r689;
	add.s32 	%r691, %r18, %r690;
	add.s32 	%r692, %r19, %r691;
	add.s32 	%r693, %r20, %r692;
	add.s32 	%r694, %r21, %r693;
	add.s32 	%r695, %r22, %r694;
	add.s32 	%r696, %r23, %r695;
	add.s32 	%r697, %r24, %r696;
	add.s32 	%r655, %r25, %r697;
	mov.b32 	%r653, 1;
	mov.b32 	%r678, 0;
	mov.b32 	%r680, -1;
	// begin inline asm
	{  .reg .u32 r0;  .reg .pred p;  shfl.sync.up.b32 r0|p, %r655, %r653, %r678, %r680;  @p add.u32 r0, r0, %r655;  mov.u32 %r651, r0;}
	// end inline asm
	mov.b32 	%r659, 2;
	// begin inline asm
	{  .reg .u32 r0;  .reg .pred p;  shfl.sync.up.b32 r0|p, %r651, %r659, %r678, %r680;  @p add.u32 r0, r0, %r651;  mov.u32 %r657, r0;}
	// end inline asm
	mov.b32 	%r665, 4;
	// begin inline asm
	{  .reg .u32 r0;  .reg .pred p;  shfl.sync.up.b32 r0|p, %r657, %r665, %r678, %r680;  @p add.u32 r0, r0, %r657;  mov.u32 %r663, r0;}
	// end inline asm
	mov.b32 	%r671, 8;
	// begin inline asm
	{  .reg .u32 r0;  .reg .pred p;  shfl.sync.up.b32 r0|p, %r663, %r671, %r678, %r680;  @p add.u32 r0, r0, %r663;  mov.u32 %r669, r0;}
	// end inline asm
	mov.b32 	%r677, 16;
	// begin inline asm
	{  .reg .u32 r0;  .reg .pred p;  shfl.sync.up.b32 r0|p, %r669, %r677, %r678, %r680;  @p add.u32 r0, r0, %r669;  mov.u32 %r675, r0;}
	// end inline asm
	setp.ne.s32 	%p101, %r624, 31;
	@%p101 bra 	$L__BB5_8;
	shl.b32 	%r698, %r4, 2;
	mov.u32 	%r699, _ZZN3cub18CUB_300001_SM_10006detail4scan16DeviceScanKernelINS2_10policy_hubIjjjmN4cuda3std3__44plusIvEEE10Policy1000EN6thrust24THRUST_300001_SM_1000_NS6detail15normal_iteratorINSD_10device_ptrIjEEEESI_NS0_13ScanTileStateIjLb1EEES9_NS0_8NullTypeEmjLb0ESL_EEvT0_T1_T2_iT3_T4_T5_E12temp_storage;
	add.s32 	%r700, %r699, %r698;
	st.shared.u32 	[%r700+16], %r675;
$L__BB5_8:
	sub.s32 	%r701, %r675, %r655;
	bar.sync 	0;
	ld.shared.v4.u32 	{%r702, %r703, %r704, %r705}, [_ZZN3cub18CUB_300001_SM_10006detail4scan16DeviceScanKernelINS2_10policy_hubIjjjmN4cuda3std3__44plusIvEEE10Policy1000EN6thrust24THRUST_300001_SM_1000_NS6detail15normal_iteratorINSD_10device_ptrIjEEEESI_NS0_13ScanTileStateIjLb1EEES9_NS0_8NullTypeEmjLb0ESL_EEvT0_T1_T2_iT3_T4_T5_E12temp_storage+16];
	add.s32 	%r706, %r703, %r702;
	setp.eq.s32 	%p102, %r4, 2;
	selp.b32 	%r707, %r706, %r702, %p102;
	add.s32 	%r708, %r706, %r704;
	setp.eq.s32 	%p103, %r4, 3;
	selp.b32 	%r709, %r708, %r707, %p103;
	add.s32 	%r710, %r708, %r705;
	setp.eq.s32 	%p104, %r4, 4;
	selp.b32 	%r711, %r710, %r709, %p104;
	ld.shared.v4.u32 	{%r712, %r713, %r714, %r715}, [_ZZN3cub18CUB_300001_SM_10006detail4scan16DeviceScanKernelINS2_10policy_hubIjjjmN4cuda3std3__44plusIvEEE10Policy1000EN6thrust24THRUST_300001_SM_1000_NS6detail15normal_iteratorINSD_10device_ptrIjEEEESI_NS0_13ScanTileStateIjLb1EEES9_NS0_8NullTypeEmjLb0ESL_EEvT0_T1_T2_iT3_T4_T5_E12temp_storage+32];
	add.s32 	%r716, %r710, %r712;
	setp.eq.s32 	%p105, %r4, 5;
	selp.b32 	%r717, %r716, %r711, %p105;
	add.s32 	%r718, %r716, %r713;
	setp.eq.s32 	%p106, %r4, 6;
	selp.b32 	%r719, %r718, %r717, %p106;
	add.s32 	%r720, %r718, %r714;
	setp.eq.s32 	%p107, %r4, 7;
	selp.b32 	%r721, %r720, %r719, %p107;
	add.s32 	%r722, %r720, %r715;
	setp.eq.s32 	%p108, %r4, 8;
	selp.b32 	%r723, %r722, %r721, %p108;
	ld.shared.v4.u32 	{%r724, %r725, %r726, %r727}, [_ZZN3cub18CUB_300001_SM_10006detail4scan16DeviceScanKernelINS2_10policy_hubIjjjmN4cuda3std3__44plusIvEEE10Policy1000EN6thrust24THRUST_300001_SM_1000_NS6detail15normal_iteratorINSD_10device_ptrIjEEEESI_NS0_13ScanTileStateIjLb1EEES9_NS0_8NullTypeEmjLb0ESL_EEvT0_T1_T2_iT3_T4_T5_E12temp_storage+48];
	add.s32 	%r728, %r722, %r724;
	setp.eq.s32 	%p109, %r4, 9;
	selp.b32 	%r729, %r728, %r723, %p109;
	add.s32 	%r730, %r728, %r725;
	setp.eq.s32 	%p110, %r4, 10;
	selp.b32 	%r731, %r730, %r729, %p110;
	add.s32 	%r732, %r730, %r726;
	setp.eq.s32 	%p111, %r4, 11;
	selp.b32 	%r733, %r732, %r731, %p111;
	add.s32 	%r734, %r732, %r727;
	setp.eq.s32 	%p112, %r4, 12;
	selp.b32 	%r735, %r734, %r733, %p112;
	ld.shared.u32 	%r736, [_ZZN3cub18CUB_300001_SM_10006detail4scan16DeviceScanKernelINS2_10policy_hubIjjjmN4cuda3std3__44plusIvEEE10Policy1000EN6thrust24THRUST_300001_SM_1000_NS6detail15normal_iteratorINSD_10device_ptrIjEEEESI_NS0_13ScanTileStateIjLb1EEES9_NS0_8NullTypeEmjLb0ESL_EEvT0_T1_T2_iT3_T4_T5_E12temp_storage+64];
	add.s32 	%r32, %r734, %r736;
	setp.gt.u32 	%p113, %r2, 31;
	setp.lt.u32 	%p114, %r2, 32;
	setp.eq.s32 	%p115, %r624, 0;
	selp.b32 	%r737, 0, %r701, %p115;
	add.s32 	%r976, %r735, %r737;
	selp.b32 	%r34, %r701, %r976, %p114;
	@%p113 bra 	$L__BB5_24;
	setp.ne.s32 	%p116, %r2, 0;
	mul.wide.s32 	%rd41, %r1, 8;
	add.s64 	%rd7, %rd1, %rd41;
	@%p116 bra 	$L__BB5_11;
	st.shared.u32 	[_ZZN3cub18CUB_300001_SM_10006detail4scan16DeviceScanKernelINS2_10policy_hubIjjjmN4cuda3std3__44plusIvEEE10Policy1000EN6thrust24THRUST_300001_SM_1000_NS6detail15normal_iteratorINSD_10device_ptrIjEEEESI_NS0_13ScanTileStateIjLb1EEES9_NS0_8NullTypeEmjLb0ESL_EEvT0_T1_T2_iT3_T4_T5_E12temp_storage+12], %r32;
	add.s64 	%rd42, %rd7, 256;
	mov.b32 	%r738, 100;
	// begin inline asm
	st.relaxed.gpu.v2.u32 [%rd42], {%r738, %r32};
	// end inline asm
$L__BB5_11:
	not.b32 	%r744, %r2;
	add.s32 	%r972, %r1, %r744;
	mov.b32 	%r740, 550;
	// begin inline asm
	nanosleep.u32 %r740;
	// end inline asm
	mul.wide.s32 	%rd44, %r972, 8;
	add.s64 	%rd45, %rd1, %rd44;
	add.s64 	%rd43, %rd45, 256;
	// begin inline asm
	ld.relaxed.gpu.v2.u32 {%r973, %r967}, [%rd43];
	// end inline asm
	mov.b32 	%r968, 478;
$L__BB5_12:
	setp.eq.s32 	%p117, %r973, 99;
	mov.b32 	%r745, -1;
	vote.sync.any.pred 	%p118, %p117, %r745;
	not.pred 	%p119, %p118;
	@%p119 bra 	$L__BB5_14;
	// begin inline asm
	nanosleep.u32 %r968;
	// end inline asm
	shr.u32 	%r968, %r968, 1;
	// begin inline asm
	ld.relaxed.gpu.v2.u32 {%r973, %r967}, [%rd43];
	// end inline asm
	bra.uni 	$L__BB5_12;
$L__BB5_14:
	setp.eq.s32 	%p120, %r973, 101;
	mov.b32 	%r772, -1;
	vote.sync.ballot.b32 	%r774, %p120, %r772;
	// begin inline asm
	mov.u32 %r747, %lanemask_ge;
	// end inline asm
	and.b32  	%r775, %r774, %r747;
	or.b32  	%r776, %r775, -2147483648;
	add.s32 	%r777, %r776, -1;
	not.b32 	%r778, %r776;
	and.b32  	%r779, %r778, %r777;
	popc.b32 	%r751, %r779;
	mov.b32 	%r750, 1;
	// begin inline asm
	shfl.sync.down.b32 %r748, %r967, %r750, %r751, %r772;
	// end inline asm
	setp.lt.s32 	%p122, %r624, %r751;
	selp.b32 	%r780, %r748, 0, %p122;
	add.s32 	%r754, %r780, %r967;
	mov.b32 	%r755, 2;
	// begin inline asm
	shfl.sync.down.b32 %r753, %r754, %r755, %r751, %r772;
	// end inline asm
	add.s32 	%r47, %r624, 2;
	setp.gt.s32 	%p123, %r47, %r751;
	selp.b32 	%r781, 0, %r753, %p123;
	add.s32 	%r759, %r754, %r781;
	mov.b32 	%r760, 4;
	// begin inline asm
	shfl.sync.down.b32 %r758, %r759, %r760, %r751, %r772;
	// end inline asm
	add.s32 	%r48, %r624, 4;
	setp.gt.s32 	%p124, %r48, %r751;
	selp.b32 	%r782, 0, %r758, %p124;
	add.s32 	%r764, %r759, %r782;
	mov.b32 	%r765, 8;
	// begin inline asm
	shfl.sync.down.b32 %r763, %r764, %r765, %r751, %r772;
	// end inline asm
	add.s32 	%r49, %r624, 8;
	setp.gt.s32 	%p125, %r49, %r751;
	selp.b32 	%r783, 0, %r763, %p125;
	add.s32 	%r769, %r764, %r783;
	mov.b32 	%r770, 16;
	// begin inline asm
	shfl.sync.down.b32 %r768, %r769, %r770, %r751, %r772;
	// end inline asm
	add.s32 	%r50, %r624, 16;
	setp.gt.s32 	%p126, %r50, %r751;
	selp.b32 	%r784, 0, %r768, %p126;
	add.s32 	%r971, %r769, %r784;
	add.s64 	%rd9, %rd1, 256;
	mov.b32 	%r969, 478;
$L__BB5_15:
	setp.ne.s32 	%p127, %r973, 101;
	mov.b32 	%r785, -1;
	vote.sync.all.pred 	%p128, %p127, %r785;
	not.pred 	%p129, %p128;
	@%p129 bra 	$L__BB5_20;
	shr.u32 	%r969, %r969, 1;
	mul.wide.s32 	%rd48, %r972, 8;
	add.s64 	%rd49, %rd9, %rd48;
	add.s64 	%rd47, %rd49, -256;
	// begin inline asm
	ld.relaxed.gpu.v2.u32 {%r973, %r974}, [%rd47];
	// end inline asm
	mov.u32 	%r975, %r969;
$L__BB5_17:
	setp.eq.s32 	%p133, %r973, 99;
	mov.b32 	%r793, -1;
	vote.sync.any.pred 	%p134, %p133, %r793;
	not.pred 	%p135, %p134;
	@%p135 bra 	$L__BB5_19;
	// begin inline asm
	nanosleep.u32 %r975;
	// end inline asm
	shr.u32 	%r975, %r975, 1;
	// begin inline asm
	ld.relaxed.gpu.v2.u32 {%r973, %r974}, [%rd47];
	// end inline asm
	bra.uni 	$L__BB5_17;
$L__BB5_19:
	setp.eq.s32 	%p136, %r973, 101;
	mov.b32 	%r819, -1;
	vote.sync.ballot.b32 	%r820, %p136, %r819;
	and.b32  	%r821, %r820, %r747;
	or.b32  	%r822, %r821, -2147483648;
	add.s32 	%r823, %r822, -1;
	not.b32 	%r824, %r822;
	and.b32  	%r825, %r824, %r823;
	popc.b32 	%r798, %r825;
	mov.b32 	%r797, 1;
	// begin inline asm
	shfl.sync.down.b32 %r795, %r974, %r797, %r798, %r819;
	// end inline asm
	setp.lt.s32 	%p138, %r624, %r798;
	selp.b32 	%r826, %r795, 0, %p138;
	add.s32 	%r801, %r826, %r974;
	mov.b32 	%r802, 2;
	// begin inline asm
	shfl.sync.down.b32 %r800, %r801, %r802, %r798, %r819;
	// end inline asm
	setp.gt.s32 	%p139, %r47, %r798;
	selp.b32 	%r827, 0, %r800, %p139;
	add.s32 	%r806, %r801, %r827;
	mov.b32 	%r807, 4;
	// begin inline asm
	shfl.sync.down.b32 %r805, %r806, %r807, %r798, %r819;
	// end inline asm
	setp.gt.s32 	%p140, %r48, %r798;
	selp.b32 	%r828, 0, %r805, %p140;
	add.s32 	%r811, %r806, %r828;
	mov.b32 	%r812, 8;
	// begin inline asm
	shfl.sync.down.b32 %r810, %r811, %r812, %r798, %r819;
	// end inline asm
	setp.gt.s32 	%p141, %r49, %r798;
	selp.b32 	%r829, 0, %r810, %p141;
	add.s32 	%r816, %r811, %r829;
	mov.b32 	%r817, 16;
	// begin inline asm
	shfl.sync.down.b32 %r815, %r816, %r817, %r798, %r819;
	// end inline asm
	setp.gt.s32 	%p142, %r50, %r798;
	selp.b32 	%r830, 0, %r815, %p142;
	add.s32 	%r831, %r830, %r971;
	add.s32 	%r971, %r831, %r816;
	add.s32 	%r972, %r972, -32;
	bra.uni 	$L__BB5_15;
$L__BB5_20:
	@%p116 bra 	$L__BB5_22;
	add.s32 	%r788, %r971, %r32;
	add.s64 	%rd46, %rd7, 256;
	mov.b32 	%r787, 101;
	// begin inline asm
	st.relaxed.gpu.v2.u32 [%rd46], {%r787, %r788};
	// end inline asm
	st.shared.u32 	[_ZZN3cub18CUB_300001_SM_10006detail4scan16DeviceScanKernelINS2_10policy_hubIjjjmN4cuda3std3__44plusIvEEE10Policy1000EN6thrust24THRUST_300001_SM_1000_NS6detail15normal_iteratorINSD_10device_ptrIjEEEESI_NS0_13ScanTileStateIjLb1EEES9_NS0_8NullTypeEmjLb0ESL_EEvT0_T1_T2_iT3_T4_T5_E12temp_storage+4], %r971;
	st.shared.u32 	[_ZZN3cub18CUB_300001_SM_10006detail4scan16DeviceScanKernelINS2_10policy_hubIjjjmN4cuda3std3__44plusIvEEE10Policy1000EN6thrust24THRUST_300001_SM_1000_NS6detail15normal_iteratorINSD_10device_ptrIjEEEESI_NS0_13ScanTileStateIjLb1EEES9_NS0_8NullTypeEmjLb0ESL_EEvT0_T1_T2_iT3_T4_T5_E12temp_storage+8], %r788;
$L__BB5_22:
	setp.ne.s32 	%p131, %r624, 0;
	mov.u32 	%r976, %r34;
	@%p131 bra 	$L__BB5_24;
	st.shared.u32 	[_ZZN3cub18CUB_300001_SM_10006detail4scan16DeviceScanKernelINS2_10policy_hubIjjjmN4cuda3std3__44plusIvEEE10Policy1000EN6thrust24THRUST_300001_SM_1000_NS6detail15normal_iteratorINSD_10device_ptrIjEEEESI_NS0_13ScanTileStateIjLb1EEES9_NS0_8NullTypeEmjLb0ESL_EEvT0_T1_T2_iT3_T4_T5_E12temp_storage+84], %r971;
	mov.u32 	%r976, %r971;
$L__BB5_24:
	bar.sync 	0;
	setp.eq.s32 	%p132, %r2, 0;
	ld.shared.u32 	%r789, [_ZZN3cub18CUB_300001_SM_10006detail4scan16DeviceScanKernelINS2_10policy_hubIjjjmN4cuda3std3__44plusIvEEE10Policy1000EN6thrust24THRUST_300001_SM_1000_NS6detail15normal_iteratorINSD_10device_ptrIjEEEESI_NS0_13ScanTileStateIjLb1EEES9_NS0_8NullTypeEmjLb0ESL_EEvT0_T1_T2_iT3_T4_T5_E12temp_storage+84];
	selp.b32 	%r790, 0, %r789, %p132;
	add.s32 	%r977, %r790, %r976;
$L__BB5_25:
	add.s32 	%r928, %r977, %r7;
	add.s32 	%r929, %r8, %r928;
	add.s32 	%r930, %r9, %r929;
	add.s32 	%r931, %r10, %r930;
	add.s32 	%r932, %r11, %r931;
	add.s32 	%r933, %r12, %r932;
	add.s32 	%r934, %r13, %r933;
	add.s32 	%r935, %r14, %r934;
	add.s32 	%r936, %r15, %r935;
	add.s32 	%r937, %r16, %r936;
	add.s32 	%r938, %r17, %r937;
	add.s32 	%r939, %r18, %r938;
	add.s32 	%r940, %r19, %r939;
	add.s32 	%r941, %r20, %r940;
	add.s32 	%r942, %r21, %r941;
	add.s32 	%r943, %r22, %r942;
	add.s32 	%r944, %r23, %r943;
	add.s32 	%r945, %r24, %r944;
	add.s32 	%r946, %r25, %r945;
	bar.sync 	0;
	st.shared.u32 	[%r6], %r928;
	st.shared.u32 	[%r6+4], %r929;
	st.shared.u32 	[%r6+8], %r930;
	st.shared.u32 	[%r6+12], %r931;
	st.shared.u32 	[%r6+16], %r932;
	st.shared.u32 	[%r6+20], %r933;
	st.shared.u32 	[%r6+24], %r934;
	st.shared.u32 	[%r6+28], %r935;
	st.shared.u32 	[%r6+32], %r936;
	st.shared.u32 	[%r6+36], %r937;
	st.shared.u32 	[%r6+40], %r938;
	st.shared.u32 	[%r6+44], %r939;
	st.shared.u32 	[%r6+48], %r940;
	st.shared.u32 	[%r6+52], %r941;
	st.shared.u32 	[%r6+56], %r942;
	st.shared.u32 	[%r6+60], %r943;
	st.shared.u32 	[%r6+64], %r944;
	st.shared.u32 	[%r6+68], %r945;
	st.shared.u32 	[%r6+72], %r946;
	bar.warp.sync 	-1;
	ld.shared.u32 	%r947, [%r5];
	ld.shared.u32 	%r948, [%r5+128];
	ld.shared.u32 	%r949, [%r5+256];
	ld.shared.u32 	%r950, [%r5+384];
	ld.shared.u32 	%r951, [%r5+512];
	ld.shared.u32 	%r952, [%r5+640];
	ld.shared.u32 	%r953, [%r5+768];
	ld.shared.u32 	%r954, [%r5+896];
	ld.shared.u32 	%r955, [%r5+1024];
	ld.shared.u32 	%r956, [%r5+1152];
	ld.shared.u32 	%r957, [%r5+1280];
	ld.shared.u32 	%r958, [%r5+1408];
	ld.shared.u32 	%r959, [%r5+1536];
	ld.shared.u32 	%r960, [%r5+1664];
	ld.shared.u32 	%r961, [%r5+1792];
	ld.shared.u32 	%r962, [%r5+1920];
	ld.shared.u32 	%r963, [%r5+2048];
	ld.shared.u32 	%r964, [%r5+2176];
	ld.shared.u32 	%r965, [%r5+2304];
	add.s64 	%rd54, %rd3, %rd39;
	st.global.u32 	[%rd54], %r947;
	st.global.u32 	[%rd54+128], %r948;
	st.global.u32 	[%rd54+256], %r949;
	st.global.u32 	[%rd54+384], %r950;
	st.global.u32 	[%rd54+512], %r951;
	st.global.u32 	[%rd54+640], %r952;
	st.global.u32 	[%rd54+768], %r953;
	st.global.u32 	[%rd54+896], %r954;
	st.global.u32 	[%rd54+1024], %r955;
	st.global.u32 	[%rd54+1152], %r956;
	st.global.u32 	[%rd54+1280], %r957;
	st.global.u32 	[%rd54+1408], %r958;
	st.global.u32 	[%rd54+1536], %r959;
	st.global.u32 	[%rd54+1664], %r960;
	st.global.u32 	[%rd54+1792], %r961;
	st.global.u32 	[%rd54+1920], %r962;
	st.global.u32 	[%rd54+2048], %r963;
	st.global.u32 	[%rd54+2176], %r964;
	st.global.u32 	[%rd54+2304], %r965;
	bra.uni 	$L__BB5_128;
$L__BB5_26:
	setp.eq.s64 	%p2, %rd5, 0;
	@%p2 bra 	$L__BB5_128;
	cvt.u32.u64 	%r72, %rd5;
	shl.b64 	%rd19, %rd4, 2;
	add.s64 	%rd20, %rd2, %rd19;
	mov.u32 	%r73, %tid.x;
	ld.global.u32 	%r996, [%rd20];
	and.b32  	%r202, %r73, 31;
	and.b32  	%r203, %r73, 992;
	mul.lo.s32 	%r204, %r203, 19;
	or.b32  	%r75, %r204, %r202;
	setp.ge.u32 	%p3, %r75, %r72;
	shl.b32 	%r205, %r75, 2;
	cvt.u64.u32 	%rd21, %r205;
	add.s64 	%rd11, %rd20, %rd21;
	mov.u32 	%r978, %r996;
	@%p3 bra 	$L__BB5_29;
	ld.global.u32 	%r978, [%rd11];
$L__BB5_29:
	add.s32 	%r206, %r75, 32;
	setp.ge.u32 	%p4, %r206, %r72;
	mov.u32 	%r979, %r996;
	@%p4 bra 	$L__BB5_31;
	ld.global.u32 	%r979, [%rd11+128];
$L__BB5_31:
	add.s32 	%r207, %r75, 64;
	setp.ge.u32 	%p5, %r207, %r72;
	mov.u32 	%r980, %r996;
	@%p5 bra 	$L__BB5_33;
	ld.global.u32 	%r980, [%rd11+256];
$L__BB5_33:
	add.s32 	%r208, %r75, 96;
	setp.ge.u32 	%p6, %r208, %r72;
	mov.u32 	%r981, %r996;
	@%p6 bra 	$L__BB5_35;
	ld.global.u32 	%r981, [%rd11+384];
$L__BB5_35:
	add.s32 	%r209, %r75, 128;
	setp.ge.u32 	%p7, %r209, %r72;
	mov.u32 	%r982, %r996;
	@%p7 bra 	$L__BB5_37;
	ld.global.u32 	%r982, [%rd11+512];
$L__BB5_37:
	add.s32 	%r210, %r75, 160;
	setp.ge.u32 	%p8, %r210, %r72;
	mov.u32 	%r983, %r996;
	@%p8 bra 	$L__BB5_39;
	ld.global.u32 	%r983, [%rd11+640];
$L__BB5_39:
	add.s32 	%r211, %r75, 192;
	setp.ge.u32 	%p9, %r211, %r72;
	mov.u32 	%r984, %r996;
	@%p9 bra 	$L__BB5_41;
	ld.global.u32 	%r984, [%rd11+768];
$L__BB5_41:
	add.s32 	%r212, %r75, 224;
	setp.ge.u32 	%p10, %r212, %r72;
	mov.u32 	%r985, %r996;
	@%p10 bra 	$L__BB5_43;
	ld.global.u32 	%r985, [%rd11+896];
$L__BB5_43:
	add.s32 	%r92, %r75, 256;
	setp.ge.u32 	%p11, %r92, %r72;
	mov.u32 	%r986, %r996;
	@%p11 bra 	$L__BB5_45;
	ld.global.u32 	%r986, [%rd11+1024];
$L__BB5_45:
	add.s32 	%r213, %r75, 288;
	setp.ge.u32 	%p12, %r213, %r72;
	mov.u32 	%r987, %r996;
	@%p12 bra 	$L__BB5_47;
	ld.global.u32 	%r987, [%rd11+1152];
$L__BB5_47:
	add.s32 	%r214, %r75, 320;
	setp.ge.u32 	%p13, %r214, %r72;
	mov.u32 	%r988, %r996;
	@%p13 bra 	$L__BB5_49;
	ld.global.u32 	%r988, [%rd11+1280];
$L__BB5_49:
	add.s32 	%r215, %r75, 352;
	setp.ge.u32 	%p14, %r215, %r72;
	mov.u32 	%r989, %r996;
	@%p14 bra 	$L__BB5_51;
	ld.global.u32 	%r989, [%rd11+1408];
$L__BB5_51:
	add.s32 	%r216, %r75, 384;
	setp.ge.u32 	%p15, %r216, %r72;
	mov.u32 	%r990, %r996;
	@%p15 bra 	$L__BB5_53;
	ld.global.u32 	%r990, [%rd11+1536];
$L__BB5_53:
	add.s32 	%r217, %r75, 416;
	setp.ge.u32 	%p16, %r217, %r72;
	mov.u32 	%r991, %r996;
	@%p16 bra 	$L__BB5_55;
	ld.global.u32 	%r991, [%rd11+1664];
$L__BB5_55:
	add.s32 	%r218, %r75, 448;
	setp.ge.u32 	%p17, %r218, %r72;
	mov.u32 	%r992, %r996;
	@%p17 bra 	$L__BB5_57;
	ld.global.u32 	%r992, [%rd11+1792];
$L__BB5_57:
	add.s32 	%r219, %r75, 480;
	setp.ge.u32 	%p18, %r219, %r72;
	mov.u32 	%r993, %r996;
	@%p18 bra 	$L__BB5_59;
	ld.global.u32 	%r993, [%rd11+1920];
$L__BB5_59:
	add.s32 	%r220, %r75, 512;
	setp.ge.u32 	%p19, %r220, %r72;
	mov.u32 	%r994, %r996;
	@%p19 bra 	$L__BB5_61;
	ld.global.u32 	%r994, [%rd11+2048];
$L__BB5_61:
	add.s32 	%r221, %r75, 544;
	setp.ge.u32 	%p20, %r221, %r72;
	mov.u32 	%r995, %r996;
	@%p20 bra 	$L__BB5_63;
	ld.global.u32 	%r995, [%rd11+2176];
$L__BB5_63:
	add.s32 	%r113, %r75, 576;
	setp.ge.u32 	%p21, %r113, %r72;
	@%p21 bra 	$L__BB5_65;
	ld.global.u32 	%r996, [%rd11+2304];
$L__BB5_65:
	// begin inline asm
	mov.u32 %r222, %laneid;
	// end inline asm
	shr.u32 	%r117, %r73, 5;
	mad.lo.s32 	%r223, %r117, 608, %r222;
	shl.b32 	%r224, %r223, 2;
	mov.u32 	%r225, _ZZN3cub18CUB_300001_SM_10006detail4scan16DeviceScanKernelINS2_10policy_hubIjjjmN4cuda3std3__44plusIvEEE10Policy1000EN6thrust24THRUST_300001_SM_1000_NS6detail15normal_iteratorINSD_10device_ptrIjEEEESI_NS0_13ScanTileStateIjLb1EEES9_NS0_8NullTypeEmjLb0ESL_EEvT0_T1_T2_iT3_T4_T5_E12temp_storage;
	add.s32 	%r118, %r225, %r224;
	st.shared.u32 	[%r118], %r978;
	st.shared.u32 	[%r118+128], %r979;
	st.shared.u32 	[%r118+256], %r980;
	st.shared.u32 	[%r118+384], %r981;
	st.shared.u32 	[%r118+512], %r982;
	st.shared.u32 	[%r118+640], %r983;
	st.shared.u32 	[%r118+768], %r984;
	st.shared.u32 	[%r118+896], %r985;
	st.shared.u32 	[%r118+1024], %r986;
	st.shared.u32 	[%r118+1152], %r987;
	st.shared.u32 	[%r118+1280], %r988;
	st.shared.u32 	[%r118+1408], %r989;
	st.shared.u32 	[%r118+1536], %r990;
	st.shared.u32 	[%r118+1664], %r991;
	st.shared.u32 	[%r118+1792], %r992;
	st.shared.u32 	[%r118+1920], %r993;
	st.shared.u32 	[%r118+2048], %r994;
	st.shared.u32 	[%r118+2176], %r995;
	st.shared.u32 	[%r118+2304], %r996;
	bar.warp.sync 	-1;
	mad.lo.s32 	%r119, %r222, 72, %r118;
	ld.shared.u32 	%r120, [%r119];
	ld.shared.u32 	%r121, [%r119+4];
	ld.shared.u32 	%r122, [%r119+8];
	ld.shared.u32 	%r123, [%r119+12];
	ld.shared.u32 	%r124, [%r119+16];
	ld.shared.u32 	%r125, [%r119+20];
	ld.shared.u32 	%r126, [%r119+24];
	ld.shared.u32 	%r127, [%r119+28];
	ld.shared.u32 	%r128, [%r119+32];
	ld.shared.u32 	%r129, [%r119+36];
	ld.shared.u32 	%r130, [%r119+40];
	ld.shared.u32 	%r131, [%r119+44];
	ld.shared.u32 	%r132, [%r119+48];
	ld.shared.u32 	%r133, [%r119+52];
	ld.shared.u32 	%r134, [%r119+56];
	ld.shared.u32 	%r135, [%r119+60];
	ld.shared.u32 	%r136, [%r119+64];
	ld.shared.u32 	%r137, [%r119+68];
	ld.shared.u32 	%r138, [%r119+72];
	bar.sync 	0;
	setp.ne.s32 	%p22, %r1, 0;
	@%p22 bra 	$L__BB5_69;
	add.s32 	%r451, %r121, %r120;
	add.s32 	%r452, %r122, %r451;
	add.s32 	%r453, %r123, %r452;
	add.s32 	%r454, %r124, %r453;
	add.s32 	%r455, %r125, %r454;
	add.s32 	%r456, %r126, %r455;
	add.s32 	%r457, %r127, %r456;
	add.s32 	%r458, %r128, %r457;
	add.s32 	%r459, %r129, %r458;
	add.s32 	%r460, %r130, %r459;
	add.s32 	%r461, %r131, %r460;
	add.s32 	%r462, %r132, %r461;
	add.s32 	%r463, %r133, %r462;
	add.s32 	%r464, %r134, %r463;
	add.s32 	%r465, %r135, %r464;
	add.s32 	%r466, %r136, %r465;
	add.s32 	%r467, %r137, %r466;
	add.s32 	%r425, %r138, %r467;
	mov.b32 	%r423, 1;
	mov.b32 	%r448, 0;
	mov.b32 	%r450, -1;
	// begin inline asm
	{  .reg .u32 r0;  .reg .pred p;  shfl.sync.up.b32 r0|p, %r425, %r423, %r448, %r450;  @p add.u32 r0, r0, %r425;  mov.u32 %r421, r0;}
	// end inline asm
	mov.b32 	%r429, 2;
	// begin inline asm
	{  .reg .u32 r0;  .reg .pred p;  shfl.sync.up.b32 r0|p, %r421, %r429, %r448, %r450;  @p add.u32 r0, r0, %r421;  mov.u32 %r427, r0;}
	// end inline asm
	mov.b32 	%r435, 4;
	// begin inline asm
	{  .reg .u32 r0;  .reg .pred p;  shfl.sync.up.b32 r0|p, %r427, %r435, %r448, %r450;  @p add.u32 r0, r0, %r427;  mov.u32 %r433, r0;}
	// end inline asm
	mov.b32 	%r441, 8;
	// begin inline asm
	{  .reg .u32 r0;  .reg .pred p;  shfl.sync.up.b32 r0|p, %r433, %r441, %r448, %r450;  @p add.u32 r0, r0, %r433;  mov.u32 %r439, r0;}
	// end inline asm
	mov.b32 	%r447, 16;
	// begin inline asm
	{  .reg .u32 r0;  .reg .pred p;  shfl.sync.up.b32 r0|p, %r439, %r447, %r448, %r450;  @p add.u32 r0, r0, %r439;  mov.u32 %r445, r0;}
	// end inline asm
	setp.ne.s32 	%p65, %r222, 31;
	@%p65 bra 	$L__BB5_68;
	shl.b32 	%r468, %r117, 2;
	mov.u32 	%r469, _ZZN3cub18CUB_300001_SM_10006detail4scan16DeviceScanKernelINS2_10policy_hubIjjjmN4cuda3std3__44plusIvEEE10Policy1000EN6thrust24THRUST_300001_SM_1000_NS6detail15normal_iteratorINSD_10device_ptrIjEEEESI_NS0_13ScanTileStateIjLb1EEES9_NS0_8NullTypeEmjLb0ESL_EEvT0_T1_T2_iT3_T4_T5_E12temp_storage;
	add.s32 	%r470, %r469, %r468;
	st.shared.u32 	[%r470+16], %r445;
$L__BB5_68:
	sub.s32 	%r471, %r445, %r425;
	bar.sync 	0;
	ld.shared.v4.u32 	{%r472, %r473, %r474, %r475}, [_ZZN3cub18CUB_300001_SM_10006detail4scan16DeviceScanKernelINS2_10policy_hubIjjjmN4cuda3std3__44plusIvEEE10Policy1000EN6thrust24THRUST_300001_SM_1000_NS6detail15normal_iteratorINSD_10device_ptrIjEEEESI_NS0_13ScanTileStateIjLb1EEES9_NS0_8NullTypeEmjLb0ESL_EEvT0_T1_T2_iT3_T4_T5_E12temp_storage+16];
	add.s32 	%r476, %r473, %r472;
	setp.eq.s32 	%p66, %r117, 2;
	selp.b32 	%r477, %r476, %r472, %p66;
	add.s32 	%r478, %r476, %r474;
	setp.eq.s32 	%p67, %r117, 3;
	selp.b32 	%r479, %r478, %r477, %p67;
	add.s32 	%r480, %r478, %r475;
	setp.eq.s32 	%p68, %r117, 4;
	selp.b32 	%r481, %r480, %r479, %p68;
	ld.shared.v4.u32 	{%r482, %r483, %r484, %r485}, [_ZZN3cub18CUB_300001_SM_10006detail4scan16DeviceScanKernelINS2_10policy_hubIjjjmN4cuda3std3__44plusIvEEE10Policy1000EN6thrust24THRUST_300001_SM_1000_NS6detail15normal_iteratorINSD_10device_ptrIjEEEESI_NS0_13ScanTileStateIjLb1EEES9_NS0_8NullTypeEmjLb0ESL_EEvT0_T1_T2_iT3_T4_T5_E12temp_storage+32];
	add.s32 	%r486, %r480, %r482;
	setp.eq.s32 	%p69, %r117, 5;
	selp.b32 	%r487, %r486, %r481, %p69;
	add.s32 	%r488, %r486, %r483;
	setp.eq.s32 	%p70, %r117, 6;
	selp.b32 	%r489, %r488, %r487, %p70;
	add.s32 	%r490, %r488, %r484;
	setp.eq.s32 	%p71, %r117, 7;
	selp.b32 	%r491, %r490, %r489, %p71;
	add.s32 	%r492, %r490, %r485;
	setp.eq.s32 	%p72, %r117, 8;
	selp.b32 	%r493, %r492, %r491, %p72;
	ld.shared.v4.u32 	{%r494, %r495, %r496, %r497}, [_ZZN3cub18CUB_300001_SM_10006detail4scan16DeviceScanKernelINS2_10policy_hubIjjjmN4cuda3std3__44plusIvEEE10Policy1000EN6thrust24THRUST_300001_SM_1000_NS6detail15normal_iteratorINSD_10device_ptrIjEEEESI_NS0_13ScanTileStateIjLb1EEES9_NS0_8NullTypeEmjLb0ESL_EEvT0_T1_T2_iT3_T4_T5_E12temp_storage+48];
	add.s32 	%r498, %r492, %r494;
	setp.eq.s32 	%p73, %r117, 9;
	selp.b32 	%r499, %r498, %r493, %p73;
	add.s32 	%r500, %r498, %r495;
	setp.eq.s32 	%p74, %r117, 10;
	selp.b32 	%r501, %r500, %r499, %p74;
	add.s32 	%r502, %r500, %r496;
	setp.eq.s32 	%p75, %r117, 11;
	selp.b32 	%r503, %r502, %r501, %p75;
	add.s32 	%r504, %r502, %r497;
	setp.eq.s32 	%p76, %r117, 12;
	selp.b32 	%r505, %r504, %r503, %p76;
	setp.lt.u32 	%p77, %r73, 32;
	setp.eq.s32 	%p78, %r222, 0;
	selp.b32 	%r506, 0, %r471, %p78;
	add.s32 	%r507, %r505, %r506;
	selp.b32 	%r508, %r471, %r507, %p77;
	setp.eq.s32 	%p79, %r73, 0;
	selp.b32 	%r1008, 0, %r508, %p79;
	bra.uni 	$L__BB5_88;
$L__BB5_69:
	add.s32 	%r256, %r121, %r120;
	add.s32 	%r257, %r122, %r256;
	add.s32 	%r258, %r123, %r257;
	add.s32 	%r259, %r124, %r258;
	add.s32 	%r260, %r125, %r259;
	add.s32 	%r261, %r126, %r260;
	add.s32 	%r262, %r127, %r261;
	add.s32 	%r263, %r128, %r262;
	add.s32 	%r264, %r129, %r263;
	add.s32 	%r265, %r130, %r264;
	add.s32 	%r266, %r131, %r265;
	add.s32 	%r267, %r132, %r266;
	add.s32 	%r268, %r133, %r267;
	add.s32 	%r269, %r134, %r268;
	add.s32 	%r270, %r135, %r269;
	add.s32 	%r271, %r136, %r270;
	add.s32 	%r272, %r137, %r271;
	add.s32 	%r230, %r138, %r272;
	mov.b32 	%r228, 1;
	mov.b32 	%r253, 0;
	mov.b32 	%r255, -1;
	// begin inline asm
	{  .reg .u32 r0;  .reg .pred p;  shfl.sync.up.b32 r0|p, %r230, %r228, %r253, %r255;  @p add.u32 r0, r0, %r230;  mov.u32 %r226, r0;}
	// end inline asm
	mov.b32 	%r234, 2;
	// begin inline asm
	{  .reg .u32 r0;  .reg .pred p;  shfl.sync.up.b32 r0|p, %r226, %r234, %r253, %r255;  @p add.u32 r0, r0, %r226;  mov.u32 %r232, r0;}
	// end inline asm
	mov.b32 	%r240, 4;
	// begin inline asm
	{  .reg .u32 r0;  .reg .pred p;  shfl.sync.up.b32 r0|p, %r232, %r240, %r253, %r255;  @p add.u32 r0, r0, %r232;  mov.u32 %r238, r0;}
	// end inline asm
	mov.b32 	%r246, 8;
	// begin inline asm
	{  .reg .u32 r0;  .reg .pred p;  shfl.sync.up.b32 r0|p, %r238, %r246, %r253, %r255;  @p add.u32 r0, r0, %r238;  mov.u32 %r244, r0;}
	// end inline asm
	mov.b32 	%r252, 16;
	// begin inline asm
	{  .reg .u32 r0;  .reg .pred p;  shfl.sync.up.b32 r0|p, %r244, %r252, %r253, %r255;  @p add.u32 r0, r0, %r244;  mov.u32 %r250, r0;}
	// end inline asm
	setp.ne.s32 	%p23, %r222, 31;
	@%p23 bra 	$L__BB5_71;
	shl.b32 	%r273, %r117, 2;
	mov.u32 	%r274, _ZZN3cub18CUB_300001_SM_10006detail4scan16DeviceScanKernelINS2_10policy_hubIjjjmN4cuda3std3__44plusIvEEE10Policy1000EN6thrust24THRUST_300001_SM_1000_NS6detail15normal_iteratorINSD_10device_ptrIjEEEESI_NS0_13ScanTileStateIjLb1EEES9_NS0_8NullTypeEmjLb0ESL_EEvT0_T1_T2_iT3_T4_T5_E12temp_storage;
	add.s32 	%r275, %r274, %r273;
	st.shared.u32 	[%r275+16], %r250;
$L__BB5_71:
	sub.s32 	%r276, %r250, %r230;
	bar.sync 	0;
	ld.shared.v4.u32 	{%r277, %r278, %r279, %r280}, [_ZZN3cub18CUB_300001_SM_10006detail4scan16DeviceScanKernelINS2_10policy_hubIjjjmN4cuda3std3__44plusIvEEE10Policy1000EN6thrust24THRUST_300001_SM_1000_NS6detail15normal_iteratorINSD_10device_ptrIjEEEESI_NS0_13ScanTileStateIjLb1EEES9_NS0_8NullTypeEmjLb0ESL_EEvT0_T1_T2_iT3_T4_T5_E12temp_storage+16];
	add.s32 	%r281, %r278, %r277;
	setp.eq.s32 	%p24, %r117, 2;
	selp.b32 	%r282, %r281, %r277, %p24;
	add.s32 	%r283, %r281, %r279;
	setp.eq.s32 	%p25, %r117, 3;
	selp.b32 	%r284, %r283, %r282, %p25;
	add.s32 	%r285, %r283, %r280;
	setp.eq.s32 	%p26, %r117, 4;
	selp.b32 	%r286, %r285, %r284, %p26;
	ld.shared.v4.u32 	{%r287, %r288, %r289, %r290}, [_ZZN3cub18CUB_300001_SM_10006detail4scan16DeviceScanKernelINS2_10policy_hubIjjjmN4cuda3std3__44plusIvEEE10Policy1000EN6thrust24THRUST_300001_SM_1000_NS6detail15normal_iteratorINSD_10device_ptrIjEEEESI_NS0_13ScanTileStateIjLb1EEES9_NS0_8NullTypeEmjLb0ESL_EEvT0_T1_T2_iT3_T4_T5_E12temp_storage+32];
	add.s32 	%r291, %r285, %r287;
	setp.eq.s32 	%p27, %r117, 5;
	selp.b32 	%r292, %r291, %r286, %p27;
	add.s32 	%r293, %r291, %r288;
	setp.eq.s32 	%p28, %r117, 6;
	selp.b32 	%r294, %r293, %r292, %p28;
	add.s32 	%r295, %r293, %r289;
	setp.eq.s32 	%p29, %r117, 7;
	selp.b32 	%r296, %r295, %r294, %p29;
	add.s32 	%r297, %r295, %r290;
	setp.eq.s32 	%p30, %r117, 8;
	selp.b32 	%r298, %r297, %r296, %p30;
	ld.shared.v4.u32 	{%r299, %r300, %r301, %r302}, [_ZZN3cub18CUB_300001_SM_10006detail4scan16DeviceScanKernelINS2_10policy_hubIjjjmN4cuda3std3__44plusIvEEE10Policy1000EN6thrust24THRUST_300001_SM_1000_NS6detail15normal_iteratorINSD_10device_ptrIjEEEESI_NS0_13ScanTileStateIjLb1EEES9_NS0_8NullTypeEmjLb0ESL_EEvT0_T1_T2_iT3_T4_T5_E12temp_storage+48];
	add.s32 	%r303, %r297, %r299;
	setp.eq.s32 	%p31, %r117, 9;
	selp.b32 	%r304, %r303, %r298, %p31;
	add.s32 	%r305, %r303, %r300;
	setp.eq.s32 	%p32, %r117, 10;
	selp.b32 	%r306, %r305, %r304, %p32;
	add.s32 	%r307, %r305, %r301;
	setp.eq.s32 	%p33, %r117, 11;
	selp.b32 	%r308, %r307, %r306, %p33;
	add.s32 	%r309, %r307, %r302;
	setp.eq.s32 	%p34, %r117, 12;
	selp.b32 	%r310, %r309, %r308, %p34;
	ld.shared.u32 	%r311, [_ZZN3cub18CUB_300001_SM_10006detail4scan16DeviceScanKernelINS2_10policy_hubIjjjmN4cuda3std3__44plusIvEEE10Policy1000EN6thrust24THRUST_300001_SM_1000_NS6detail15normal_iteratorINSD_10device_ptrIjEEEESI_NS0_13ScanTileStateIjLb1EEES9_NS0_8NullTypeEmjLb0ESL_EEvT0_T1_T2_iT3_T4_T5_E12temp_storage+64];
	add.s32 	%r144, %r309, %r311;
	setp.gt.u32 	%p35, %r73, 31;
	setp.lt.u32 	%p36, %r73, 32;
	setp.eq.s32 	%p37, %r222, 0;
	selp.b32 	%r312, 0, %r276, %p37;
	add.s32 	%r1007, %r310, %r312;
	selp.b32 	%r146, %r276, %r1007, %p36;
	@%p35 bra 	$L__BB5_87;
	setp.ne.s32 	%p38, %r73, 0;
	mul.wide.s32 	%rd22, %r1, 8;
	add.s64 	%rd12, %rd1, %rd22;
	@%p38 bra 	$L__BB5_74;
	st.shared.u32 	[_ZZN3cub18CUB_300001_SM_10006detail4scan16DeviceScanKernelINS2_10policy_hubIjjjmN4cuda3std3__44plusIvEEE10Policy1000EN6thrust24THRUST_300001_SM_1000_NS6detail15normal_iteratorINSD_10device_ptrIjEEEESI_NS0_13ScanTileStateIjLb1EEES9_NS0_8NullTypeEmjLb0ESL_EEvT0_T1_T2_iT3_T4_T5_E12temp_storage+12], %r144;
	add.s64 	%rd23, %rd12, 256;
	mov.b32 	%r313, 100;
	// begin inline asm
	st.relaxed.gpu.v2.u32 [%rd23], {%r313, %r144};
	// end inline asm
$L__BB5_74:
	not.b32 	%r319, %r73;
	add.s32 	%r1003, %r1, %r319;
	mov.b32 	%r315, 550;
	// begin inline asm
	nanosleep.u32 %r315;
	// end inline asm
	mul.wide.s32 	%rd25, %r1003, 8;
	add.s64 	%rd26, %rd1, %rd25;
	add.s64 	%rd24, %rd26, 256;
	// begin inline asm
	ld.relaxed.gpu.v2.u32 {%r1004, %r998}, [%rd24];
	// end inline asm
	mov.b32 	%r999, 478;
$L__BB5_75:
	setp.eq.s32 	%p39, %r1004, 99;
	mov.b32 	%r320, -1;
	vote.sync.any.pred 	%p40, %p39, %r320;
	not.pred 	%p41, %p40;
	@%p41 bra 	$L__BB5_77;
	// begin inline asm
	nanosleep.u32 %r999;
	// end inline asm
	shr.u32 	%r999, %r999, 1;
	// begin inline asm
	ld.relaxed.gpu.v2.u32 {%r1004, %r998}, [%rd24];
	// end inline asm
	bra.uni 	$L__BB5_75;
$L__BB5_77:
	setp.eq.s32 	%p42, %r1004, 101;
	mov.b32 	%r347, -1;
	vote.sync.ballot.b32 	%r349, %p42, %r347;
	// begin inline asm
	mov.u32 %r322, %lanemask_ge;
	// end inline asm
	and.b32  	%r350, %r349, %r322;
	or.b32  	%r351, %r350, -2147483648;
	add.s32 	%r352, %r351, -1;
	not.b32 	%r353, %r351;
	and.b32  	%r354, %r353, %r352;
	popc.b32 	%r326, %r354;
	mov.b32 	%r325, 1;
	// begin inline asm
	shfl.sync.down.b32 %r323, %r998, %r325, %r326, %r347;
	// end inline asm
	setp.lt.s32 	%p44, %r222, %r326;
	selp.b32 	%r355, %r323, 0, %p44;
	add.s32 	%r329, %r355, %r998;
	mov.b32 	%r330, 2;
	// begin inline asm
	shfl.sync.down.b32 %r328, %r329, %r330, %r326, %r347;
	// end inline asm
	add.s32 	%r356, %r222, 2;
	setp.gt.s32 	%p45, %r356, %r326;
	selp.b32 	%r357, 0, %r328, %p45;
	add.s32 	%r334, %r329, %r357;
	mov.b32 	%r335, 4;
	// begin inline asm
	shfl.sync.down.b32 %r333, %r334, %r335, %r326, %r347;
	// end inline asm
	add.s32 	%r358, %r222, 4;
	setp.gt.s32 	%p46, %r358, %r326;
	selp.b32 	%r359, 0, %r333, %p46;
	add.s32 	%r339, %r334, %r359;
	mov.b32 	%r340, 8;
	// begin inline asm
	shfl.sync.down.b32 %r338, %r339, %r340, %r326, %r347;
	// end inline asm
	add.s32 	%r360, %r222, 8;
	setp.gt.s32 	%p47, %r360, %r326;
	selp.b32 	%r361, 0, %r338, %p47;
	add.s32 	%r344, %r339, %r361;
	mov.b32 	%r345, 16;
	// begin inline asm
	shfl.sync.down.b32 %r343, %r344, %r345, %r326, %r347;
	// end inline asm
	add.s32 	%r362, %r222, 16;
	setp.gt.s32 	%p48, %r362, %r326;
	selp.b32 	%r363, 0, %r343, %p48;
	add.s32 	%r1000, %r344, %r363;
	add.s64 	%rd13, %rd1, 256;
	mov.b32 	%r1001, 478;
$L__BB5_78:
	setp.ne.s32 	%p49, %r1004, 101;
	mov.b32 	%r364, -1;
	vote.sync.all.pred 	%p50, %p49, %r364;
	not.pred 	%p51, %p50;
	@%p51 bra 	$L__BB5_83;
	shr.u32 	%r1001, %r1001, 1;
	mul.wide.s32 	%rd29, %r1003, 8;
	add.s64 	%rd30, %rd13, %rd29;
	add.s64 	%rd28, %rd30, -256;
	// begin inline asm
	ld.relaxed.gpu.v2.u32 {%r1004, %r1005}, [%rd28];
	// end inline asm
	mov.u32 	%r1006, %r1001;
$L__BB5_80:
	setp.eq.s32 	%p55, %r1004, 99;
	mov.b32 	%r372, -1;
	vote.sync.any.pred 	%p56, %p55, %r372;
	not.pred 	%p57, %p56;
	@%p57 bra 	$L__BB5_82;
	// begin inline asm
	nanosleep.u32 %r1006;
	// end inline asm
	shr.u32 	%r1006, %r1006, 1;
	// begin inline asm
	ld.relaxed.gpu.v2.u32 {%r1004, %r1005}, [%rd28];
	// end inline asm
	bra.uni 	$L__BB5_80;
$L__BB5_82:
	setp.eq.s32 	%p58, %r1004, 101;
	mov.b32 	%r398, -1;
	vote.sync.ballot.b32 	%r399, %p58, %r398;
	and.b32  	%r400, %r399, %r322;
	or.b32  	%r401, %r400, -2147483648;
	add.s32 	%r402, %r401, -1;
	not.b32 	%r403, %r401;
	and.b32  	%r404, %r403, %r402;
	popc.b32 	%r377, %r404;
	mov.b32 	%r376, 1;
	// begin inline asm
	shfl.sync.down.b32 %r374, %r1005, %r376, %r377, %r398;
	// end inline asm
	setp.lt.s32 	%p60, %r222, %r377;
	selp.b32 	%r405, %r374, 0, %p60;
	add.s32 	%r380, %r405, %r1005;
	mov.b32 	%r381, 2;
	// begin inline asm
	shfl.sync.down.b32 %r379, %r380, %r381, %r377, %r398;
	// end inline asm
	add.s32 	%r406, %r222, 2;
	setp.gt.s32 	%p61, %r406, %r377;
	selp.b32 	%r407, 0, %r379, %p61;
	add.s32 	%r385, %r380, %r407;
	mov.b32 	%r386, 4;
	// begin inline asm
	shfl.sync.down.b32 %r384, %r385, %r386, %r377, %r398;
	// end inline asm
	add.s32 	%r408, %r222, 4;
	setp.gt.s32 	%p62, %r408, %r377;
	selp.b32 	%r409, 0, %r384, %p62;
	add.s32 	%r390, %r385, %r409;
	mov.b32 	%r391, 8;
	// begin inline asm
	shfl.sync.down.b32 %r389, %r390, %r391, %r377, %r398;
	// end inline asm
	add.s32 	%r410, %r222, 8;
	setp.gt.s32 	%p63, %r410, %r377;
	selp.b32 	%r411, 0, %r389, %p63;
	add.s32 	%r395, %r390, %r411;
	mov.b32 	%r396, 16;
	// begin inline asm
	shfl.sync.down.b32 %r394, %r395, %r396, %r377, %r398;
	// end inline asm
	add.s32 	%r412, %r222, 16;
	setp.gt.s32 	%p64, %r412, %r377;
	selp.b32 	%r413, 0, %r394, %p64;
	add.s32 	%r414, %r413, %r1000;
	add.s32 	%r1000, %r414, %r395;
	add.s32 	%r1003, %r1003, -32;
	bra.uni 	$L__BB5_78;
$L__BB5_83:
	@%p38 bra 	$L__BB5_85;
	add.s32 	%r367, %r1000, %r144;
	add.s64 	%rd27, %rd12, 256;
	mov.b32 	%r366, 101;
	// begin inline asm
	st.relaxed.gpu.v2.u32 [%rd27], {%r366, %r367};
	// end inline asm
	st.shared.u32 	[_ZZN3cub18CUB_300001_SM_10006detail4scan16DeviceScanKernelINS2_10policy_hubIjjjmN4cuda3std3__44plusIvEEE10Policy1000EN6thrust24THRUST_300001_SM_1000_NS6detail15normal_iteratorINSD_10device_ptrIjEEEESI_NS0_13ScanTileStateIjLb1EEES9_NS0_8NullTypeEmjLb0ESL_EEvT0_T1_T2_iT3_T4_T5_E12temp_storage+4], %r1000;
	st.shared.u32 	[_ZZN3cub18CUB_300001_SM_10006detail4scan16DeviceScanKernelINS2_10policy_hubIjjjmN4cuda3std3__44plusIvEEE10Policy1000EN6thrust24THRUST_300001_SM_1000_NS6detail15normal_iteratorINSD_10device_ptrIjEEEESI_NS0_13ScanTileStateIjLb1EEES9_NS0_8NullTypeEmjLb0ESL_EEvT0_T1_T2_iT3_T4_T5_E12temp_storage+8], %r367;
$L__BB5_85:
	setp.ne.s32 	%p53, %r222, 0;
	mov.u32 	%r1007, %r146;
	@%p53 bra 	$L__BB5_87;
	st.shared.u32 	[_ZZN3cub18CUB_300001_SM_10006detail4scan16DeviceScanKernelINS2_10policy_hubIjjjmN4cuda3std3__44plusIvEEE10Policy1000EN6thrust24THRUST_300001_SM_1000_NS6detail15normal_iteratorINSD_10device_ptrIjEEEESI_NS0_13ScanTileStateIjLb1EEES9_NS0_8NullTypeEmjLb0ESL_EEvT0_T1_T2_iT3_T4_T5_E12temp_storage+84], %r1000;
	mov.u32 	%r1007, %r1000;
$L__BB5_87:
	bar.sync 	0;
	setp.eq.s32 	%p54, %r73, 0;
	ld.shared.u32 	%r368, [_ZZN3cub18CUB_300001_SM_10006detail4scan16DeviceScanKernelINS2_10policy_hubIjjjmN4cuda3std3__44plusIvEEE10Policy1000EN6thrust24THRUST_300001_SM_1000_NS6detail15normal_iteratorINSD_10device_ptrIjEEEESI_NS0_13ScanTileStateIjLb1EEES9_NS0_8NullTypeEmjLb0ESL_EEvT0_T1_T2_iT3_T4_T5_E12temp_storage+84];
	selp.b32 	%r369, 0, %r368, %p54;
	add.s32 	%r1008, %r369, %r1007;
$L__BB5_88:
	add.s32 	%r509, %r1008, %r120;
	add.s32 	%r510, %r121, %r509;
	add.s32 	%r511, %r122, %r510;
	add.s32 	%r512, %r123, %r511;
	add.s32 	%r513, %r124, %r512;
	add.s32 	%r514, %r125, %r513;
	add.s32 	%r515, %r126, %r514;
	add.s32 	%r516, %r127, %r515;
	add.s32 	%r517, %r128, %r516;
	add.s32 	%r518, %r129, %r517;
	add.s32 	%r519, %r130, %r518;
	add.s32 	%r520, %r131, %r519;
	add.s32 	%r521, %r132, %r520;
	add.s32 	%r522, %r133, %r521;
	add.s32 	%r523, %r134, %r522;
	add.s32 	%r524, %r135, %r523;
	add.s32 	%r525, %r136, %r524;
	add.s32 	%r526, %r137, %r525;
	add.s32 	%r527, %r138, %r526;
	bar.sync 	0;
	st.shared.u32 	[%r119], %r509;
	st.shared.u32 	[%r119+4], %r510;
	st.shared.u32 	[%r119+8], %r511;
	st.shared.u32 	[%r119+12], %r512;
	st.shared.u32 	[%r119+16], %r513;
	st.shared.u32 	[%r119+20], %r514;
	st.shared.u32 	[%r119+24], %r515;
	st.shared.u32 	[%r119+28], %r516;
	st.shared.u32 	[%r119+32], %r517;
	st.shared.u32 	[%r119+36], %r518;
	st.shared.u32 	[%r119+40], %r519;
	st.shared.u32 	[%r119+44], %r520;
	st.shared.u32 	[%r119+48], %r521;
	st.shared.u32 	[%r119+52], %r522;
	st.shared.u32 	[%r119+56], %r523;
	st.shared.u32 	[%r119+60], %r524;
	st.shared.u32 	[%r119+64], %r525;
	st.shared.u32 	[%r119+68], %r526;
	st.shared.u32 	[%r119+72], %r527;
	bar.warp.sync 	-1;
	ld.shared.u32 	%r180, [%r118];
	ld.shared.u32 	%r181, [%r118+128];
	ld.shared.u32 	%r182, [%r118+256];
	ld.shared.u32 	%r183, [%r118+384];
	ld.shared.u32 	%r184, [%r118+512];
	ld.shared.u32 	%r185, [%r118+640];
	ld.shared.u32 	%r186, [%r118+768];
	ld.shared.u32 	%r187, [%r118+896];
	ld.shared.u32 	%r188, [%r118+1024];
	ld.shared.u32 	%r189, [%r118+1152];
	ld.shared.u32 	%r190, [%r118+1280];
	ld.shared.u32 	%r191, [%r118+1408];
	ld.shared.u32 	%r192, [%r118+1536];
	ld.shared.u32 	%r193, [%r118+1664];
	ld.shared.u32 	%r194, [%r118+1792];
	ld.shared.u32 	%r195, [%r118+1920];
	ld.shared.u32 	%r196, [%r118+2048];
	ld.shared.u32 	%r197, [%r118+2176];
	ld.shared.u32 	%r198, [%r118+2304];
	setp.ne.s32 	%p80, %r73, 0;
	@%p80 bra 	$L__BB5_90;
	st.volatile.shared.u32 	[_ZZN3cub18CUB_300001_SM_10006detail4scan16DeviceScanKernelINS2_10policy_hubIjjjmN4cuda3std3__44plusIvEEE10Policy1000EN6thrust24THRUST_300001_SM_1000_NS6detail15normal_iteratorINSD_10device_ptrIjEEEESI_NS0_13ScanTileStateIjLb1EEES9_NS0_8NullTypeEmjLb0ESL_EEvT0_T1_T2_iT3_T4_T5_E12temp_storage+31616], %r72;
$L__BB5_90:
	bar.sync 	0;
	ld.volatile.shared.u32 	%r199, [_ZZN3cub18CUB_300001_SM_10006detail4scan16DeviceScanKernelINS2_10policy_hubIjjjmN4cuda3std3__44plusIvEEE10Policy1000EN6thrust24THRUST_300001_SM_1000_NS6detail15normal_iteratorINSD_10device_ptrIjEEEESI_NS0_13ScanTileStateIjLb1EEES9_NS0_8NullTypeEmjLb0ESL_EEvT0_T1_T2_iT3_T4_T5_E12temp_storage+31616];
	cvt.u64.u32 	%rd35, %r75;
	add.s64 	%rd36, %rd4, %rd35;
	setp.ge.s32 	%p81, %r75, %r199;
	shl.b64 	%rd37, %rd36, 2;
	add.s64 	%rd15, %rd3, %rd37;
	@%p81 bra 	$L__BB5_92;
	st.global.u32 	[%rd15], %r180;
$L__BB5_92:
	mov.u32 	%r528, %tid.x;
	and.b32  	%r529, %r528, 992;
	mul.lo.s32 	%r530, %r529, 19;
	and.b32  	%r531, %r528, 31;
	or.b32  	%r532, %r530, %r531;
	add.s32 	%r533, %r532, 32;
	setp.ge.s32 	%p82, %r533, %r199;
	@%p82 bra 	$L__BB5_94;
	st.global.u32 	[%rd15+128], %r181;
$L__BB5_94:
	add.s32 	%r539, %r532, 64;
	setp.ge.s32 	%p83, %r539, %r199;
	@%p83 bra 	$L__BB5_96;
	st.global.u32 	[%rd15+256], %r182;
$L__BB5_96:
	add.s32 	%r545, %r532, 96;
	setp.ge.s32 	%p84, %r545, %r199;
	@%p84 bra 	$L__BB5_98;
	st.global.u32 	[%rd15+384], %r183;
$L__BB5_98:
	add.s32 	%r551, %r532, 128;
	setp.ge.s32 	%p85, %r551, %r199;
	@%p85 bra 	$L__BB5_100;
	st.global.u32 	[%rd15+512], %r184;
$L__BB5_100:
	add.s32 	%r557, %r532, 160;
	setp.ge.s32 	%p86, %r557, %r199;
	@%p86 bra 	$L__BB5_102;
	st.global.u32 	[%rd15+640], %r185;
$L__BB5_102:
	add.s32 	%r563, %r532, 192;
	setp.ge.s32 	%p87, %r563, %r199;
	@%p87 bra 	$L__BB5_104;
	st.global.u32 	[%rd15+768], %r186;
$L__BB5_104:
	add.s32 	%r569, %r532, 224;
	setp.ge.s32 	%p88, %r569, %r199;
	@%p88 bra 	$L__BB5_106;
	st.global.u32 	[%rd15+896], %r187;
$L__BB5_106:
	setp.ge.s32 	%p89, %r92, %r199;
	@%p89 bra 	$L__BB5_108;
	st.global.u32 	[%rd15+1024], %r188;
$L__BB5_108:
	add.s32 	%r575, %r532, 288;
	setp.ge.s32 	%p90, %r575, %r199;
	@%p90 bra 	$L__BB5_110;
	st.global.u32 	[%rd15+1152], %r189;
$L__BB5_110:
	add.s32 	%r581, %r532, 320;
	setp.ge.s32 	%p91, %r581, %r199;
	@%p91 bra 	$L__BB5_112;
	st.global.u32 	[%rd15+1280], %r190;
$L__BB5_112:
	add.s32 	%r587, %r532, 352;
	setp.ge.s32 	%p92, %r587, %r199;
	@%p92 bra 	$L__BB5_114;
	st.global.u32 	[%rd15+1408], %r191;
$L__BB5_114:
	add.s32 	%r593, %r532, 384;
	setp.ge.s32 	%p93, %r593, %r199;
	@%p93 bra 	$L__BB5_116;
	st.global.u32 	[%rd15+1536], %r192;
$L__BB5_116:
	add.s32 	%r599, %r532, 416;
	setp.ge.s32 	%p94, %r599, %r199;
	@%p94 bra 	$L__BB5_118;
	st.global.u32 	[%rd15+1664], %r193;
$L__BB5_118:
	add.s32 	%r605, %r532, 448;
	setp.ge.s32 	%p95, %r605, %r199;
	@%p95 bra 	$L__BB5_120;
	st.global.u32 	[%rd15+1792], %r194;
$L__BB5_120:
	add.s32 	%r611, %r532, 480;
	setp.ge.s32 	%p96, %r611, %r199;
	@%p96 bra 	$L__BB5_122;
	st.global.u32 	[%rd15+1920], %r195;
$L__BB5_122:
	add.s32 	%r617, %r532, 512;
	setp.ge.s32 	%p97, %r617, %r199;
	@%p97 bra 	$L__BB5_124;
	st.global.u32 	[%rd15+2048], %r196;
$L__BB5_124:
	add.s32 	%r623, %r532, 544;
	setp.ge.s32 	%p98, %r623, %r199;
	@%p98 bra 	$L__BB5_126;
	st.global.u32 	[%rd15+2176], %r197;
$L__BB5_126:
	setp.ge.s32 	%p99, %r113, %r199;
	@%p99 bra 	$L__BB5_128;
	st.global.u32 	[%rd15+2304], %r198;
$L__BB5_128:
	ret;

}


// ===== COMPILED SASS (sm_100) =====

	.target	sm_100

	.elftype	@"ET_EXEC"


//--------------------- .note.nv.tkinfo           --------------------------
	.section	.note.nv.tkinfo,"",@"SHT_NOTE"
	.sectionflags	@"SHF_NOTE_NV_TKINFO"
	.tkinfo
        /*0018*/ 	.word	0x00000002
        /*0030*/ 	.string	""
        /*0030*/ 	.string	"ptxas"
        /*0030*/ 	.string	"Cuda compilation tools, release 13.0, V13.0.88"
        /*0030*/ 	.string	"Build cuda_13.0.r13.0/compiler.36424714_0"
        /*0030*/ 	.string	"-arch sm_100 -m 64 "



//--------------------- .note.nv.cuinfo           --------------------------
	.section	.note.nv.cuinfo,"",@"SHT_NOTE"
	.sectionflags	@"SHF_NOTE_NV_CUINFO"
        /*0018*/ 	.short	0x0002
        /*001a*/ 	.short	0x0064
        /*001c*/ 	.short	0x0082
	.zero		2


//--------------------- .nv.info                  --------------------------
	.section	.nv.info,"",@"SHT_CUDA_INFO"
	.align	4


	//----- nvinfo : EIATTR_REGCOUNT
	.align		4
        /*0000*/ 	.byte	0x04, 0x2f
        /*0002*/ 	.short	(.L_46 - .L_45)
	.align		4
.L_45:
        /*0004*/ 	.word	index@(_ZN3cub18CUB_300001_SM_10006detail11EmptyKernelIvEEvv)
        /*0008*/ 	.word	0x00000004


	//----- nvinfo : EIATTR_FRAME_SIZE
	.align		4
.L_46:
        /*000c*/ 	.byte	0x04, 0x11
        /*000e*/ 	.short	(.L_48 - .L_47)
	.align		4
.L_47:
        /*0010*/ 	.word	index@(_ZN3cub18CUB_300001_SM_10006detail11EmptyKernelIvEEvv)
        /*0014*/ 	.word	0x00000000


	//----- nvinfo : EIATTR_REGCOUNT
	.align		4
.L_48:
        /*0018*/ 	.byte	0x04, 0x2f
        /*001a*/ 	.short	(.L_50 - .L_49)
	.align		4
.L_49:
        /*001c*/ 	.word	index@(_ZN3cub18CUB_300001_SM_10006detail9transform16transform_kernelINS2_10policy_hubILb1EN4cuda3std3__45tupleIJN6thrust24THRUST_300001_SM_1000_NS17constant_iteratorIjNSA_11use_defaultESC_EEEEEE10policy1000EiNS7_10__identityENSA_20permutation_iteratorINSA_6detail15normal_iteratorINSA_10device_ptrIjEEEENSK_INSL_IKjEEEEEEJSD_EEEvT0_iT1_T2_DpNS2_10kernel_argIT3_EE)
        /*0020*/ 	.word	0x0000001e


	//----- nvinfo : EIATTR_FRAME_SIZE
	.align		4
.L_50:
        /*0024*/ 	.byte	0x04, 0x11
        /*0026*/ 	.short	(.L_52 - .L_51)
	.align		4
.L_51:
        /*0028*/ 	.word	index@(_ZN3cub18CUB_300001_SM_10006detail9transform16transform_kernelINS2_10policy_hubILb1EN4cuda3std3__45tupleIJN6thrust24THRUST_300001_SM_1000_NS17constant_iteratorIjNSA_11use_defaultESC_EEEEEE10policy1000EiNS7_10__identityENSA_20permutation_iteratorINSA_6detail15normal_iteratorINSA_10device_ptrIjEEEENSK_INSL_IKjEEEEEEJSD_EEEvT0_iT1_T2_DpNS2_10kernel_argIT3_EE)
        /*002c*/ 	.word	0x00000000


	//----- nvinfo : EIATTR_REGCOUNT
	.align		4
.L_52:
        /*0030*/ 	.byte	0x04, 0x2f
        /*0032*/ 	.short	(.L_54 - .L_53)
	.align		4
.L_53:
        /*0034*/ 	.word	index@(_ZN3cub18CUB_300001_SM_10006detail9transform16transform_kernelINS2_10policy_hubILb1EN4cuda3std3__45tupleIJN6thrust24THRUST_300001_SM_1000_NS17constant_iteratorIjNSA_11use_defaultESC_EEEEEE10policy1000ElNS7_10__identityENSA_20permutation_iteratorINSA_6detail15normal_iteratorINSA_10device_ptrIjEEEENSK_INSL_IKjEEEEEEJSD_EEEvT0_iT1_T2_DpNS2_10kernel_argIT3_EE)
        /*0038*/ 	.word	0x00000020


	//----- nvinfo : EIATTR_FRAME_SIZE
	.align		4
.L_54:
        /*003c*/ 	.byte	0x04, 0x11
        /*003e*/ 	.short	(.L_56 - .L_55)
	.align		4
.L_55:
        /*0040*/ 	.word	index@(_ZN3cub18CUB_300001_SM_10006detail9transform16transform_kernelINS2_10policy_hubILb1EN4cuda3std3__45tupleIJN6thrust24THRUST_300001_SM_1000_NS17constant_iteratorIjNSA_11use_defaultESC_EEEEEE10policy1000ElNS7_10__identityENSA_20permutation_iteratorINSA_6detail15normal_iteratorINSA_10device_ptrIjEEEENSK_INSL_IKjEEEEEEJSD_EEEvT0_iT1_T2_DpNS2_10kernel_argIT3_EE)
        /*0044*/ 	.word	0x00000000


	//----- nvinfo : EIATTR_REGCOUNT
	.align		4
.L_56:
        /*0048*/ 	.byte	0x04, 0x2f
        /*004a*/ 	.short	(.L_58 - .L_57)
	.align		4
.L_57:
        /*004c*/ 	.word	index@(_ZN3cub18CUB_300001_SM_10006detail4scan20DeviceScanInitKernelINS0_13ScanTileStateIjLb1EEEEEvT_i)
        /*0050*/ 	.word	0x00000008


	//----- nvinfo : EIATTR_FRAME_SIZE
	.align		4
.L_58:
        /*0054*/ 	.byte	0x04, 0x11
        /*0056*/ 	.short	(.L_60 - .L_59)
	.align		4
.L_59:
        /*0058*/ 	.word	index@(_ZN3cub18CUB_300001_SM_10006detail4scan20DeviceScanInitKernelINS0_13ScanTileStateIjLb1EEEEEvT_i)
        /*005c*/ 	.word	0x00000000


	//----- nvinfo : EIATTR_REGCOUNT
	.align		4
.L_60:
        /*0060*/ 	.byte	0x04, 0x2f
        /*0062*/ 	.short	(.L_62 - .L_61)
	.align		4
.L_61:
        /*0064*/ 	.word	index@(_ZN3cub18CUB_300001_SM_10006detail4scan16DeviceScanKernelINS2_10policy_hubIjjjjN4cuda3std3__44plusIvEEE10Policy1000EN6thrust24THRUST_300001_SM_1000_NS6detail15normal_iteratorINSD_10device_ptrIjEEEESI_NS0_13ScanTileStateIjLb1EEES9_NS0_8NullTypeEjjLb0ESL_EEvT0_T1_T2_iT3_T4_T5_)
        /*0068*/ 	.word	0x00000038


	//----- nvinfo : EIATTR_FRAME_SIZE
	.align		4
.L_62:
        /*006c*/ 	.byte	0x04, 0x11
        /*006e*/ 	.short	(.L_64 - .L_63)
	.align		4
.L_63:
        /*0070*/ 	.word	index@(_ZN3cub18CUB_300001_SM_10006detail4scan16DeviceScanKernelINS2_10policy_hubIjjjjN4cuda3std3__44plusIvEEE10Policy1000EN6thrust24THRUST_300001_SM_1000_NS6detail15normal_iteratorINSD_10device_ptrIjEEEESI_NS0_13ScanTileStateIjLb1EEES9_NS0_8NullTypeEjjLb0ESL_EEvT0_T1_T2_iT3_T4_T5_)
        /*0074*/ 	.word	0x00000000


	//----- nvinfo : EIATTR_REGCOUNT
	.align		4
.L_64:
        /*0078*/ 	.byte	0x04, 0x2f
        /*007a*/ 	.short	(.L_66 - .L_65)
	.align		4
.L_65:
        /*007c*/ 	.word	index@(_ZN3cub18CUB_300001_SM_10006detail4scan16DeviceScanKernelINS2_10policy_hubIjjjmN4cuda3std3__44plusIvEEE10Policy1000EN6thrust24THRUST_300001_SM_1000_NS6detail15normal_iteratorINSD_10device_ptrIjEEEESI_NS0_13ScanTileStateIjLb1EEES9_NS0_8NullTypeEmjLb0ESL_EEvT0_T1_T2_iT3_T4_T5_)
        /*0080*/ 	.word	0x00000030


	//----- nvinfo : EIATTR_FRAME_SIZE
	.align		4
.L_66:
        /*0084*/ 	.byte	0x04, 0x11
        /*0086*/ 	.short	(.L_68 - .L_67)
	.align		4
.L_67:
        /*0088*/ 	.word	index@(_ZN3cub18CUB_300001_SM_10006detail4scan16DeviceScanKernelINS2_10policy_hubIjjjmN4cuda3std3__44plusIvEEE10Policy1000EN6thrust24THRUST_300001_SM_1000_NS6detail15normal_iteratorINSD_10device_ptrIjEEEESI_NS0_13ScanTileStateIjLb1EEES9_NS0_8NullTypeEmjLb0ESL_EEvT0_T1_T2_iT3_T4_T5_)
        /*008c*/ 	.word	0x00000000


	//----- nvinfo : EIATTR_MIN_STACK_SIZE
	.align		4
.L_68:
        /*0090*/ 	.byte	0x04, 0x12
        /*0092*/ 	.short	(.L_70 - .L_69)
	.align		4
.L_69:
        /*0094*/ 	.word	index@(_ZN3cub18CUB_300001_SM_10006detail4scan16DeviceScanKernelINS2_10policy_hubIjjjmN4cuda3std3__44plusIvEEE10Policy1000EN6thrust24THRUST_300001_SM_1000_NS6detail15normal_iteratorINSD_10device_ptrIjEEEESI_NS0_13ScanTileStateIjLb1EEES9_NS0_8NullTypeEmjLb0ESL_EEvT0_T1_T2_iT3_T4_T5_)
        /*0098*/ 	.word	0x00000000


	//----- nvinfo : EIATTR_MIN_STACK_SIZE
	.align		4
.L_70:
        /*009c*/ 	.byte	0x04, 0x12
        /*009e*/ 	.short	(.L_72 - .L_71)
	.align		4
.L_71:
        /*00a0*/ 	.word	index@(_ZN3cub18CUB_300001_SM_10006detail4scan16DeviceScanKernelINS2_10policy_hubIjjjjN4cuda3std3__44plusIvEEE10Policy1000EN6thrust24THRUST_300001_SM_1000_NS6detail15normal_iteratorINSD_10device_ptrIjEEEESI_NS0_13ScanTileStateIjLb1EEES9_NS0_8NullTypeEjjLb0ESL_EEvT0_T1_T2_iT3_T4_T5_)
        /*00a4*/ 	.word	0x00000000


	//----- nvinfo : EIATTR_MIN_STACK_SIZE
	.align		4
.L_72:
        /*00a8*/ 	.byte	0x04, 0x12
        /*00aa*/ 	.short	(.L_74 - .L_73)
	.align		4
.L_73:
        /*00ac*/ 	.word	index@(_ZN3cub18CUB_300001_SM_10006detail4scan20DeviceScanInitKernelINS0_13ScanTileStateIjLb1EEEEEvT_i)
        /*00b0*/ 	.word	0x00000000


	//----- nvinfo : EIATTR_MIN_STACK_SIZE
	.align		4
.L_74:
        /*00b4*/ 	.byte	0x04, 0x12
        /*00b6*/ 	.short	(.L_76 - .L_75)
	.align		4
.L_75:
        /*00b8*/ 	.word	index@(_ZN3cub18CUB_300001_SM_10006detail9transform16transform_kernelINS2_10policy_hubILb1EN4cuda3std3__45tupleIJN6thrust24THRUST_300001_SM_1000_NS17constant_iteratorIjNSA_11use_defaultESC_EEEEEE10policy1000ElNS7_10__identityENSA_20permutation_iteratorINSA_6detail15normal_iteratorINSA_10device_ptrIjEEEENSK_INSL_IKjEEEEEEJSD_EEEvT0_iT1_T2_DpNS2_10kernel_argIT3_EE)
        /*00bc*/ 	.word	0x00000000


	//----- nvinfo : EIATTR_MIN_STACK_SIZE
	.align		4
.L_76:
        /*00c0*/ 	.byte	0x04, 0x12
        /*00c2*/ 	.short	(.L_78 - .L_77)
	.align		4
.L_77:
        /*00c4*/ 	.word	index@(_ZN3cub18CUB_300001_SM_10006detail9transform16transform_kernelINS2_10policy_hubILb1EN4cuda3std3__45tupleIJN6thrust24THRUST_300001_SM_1000_NS17constant_iteratorIjNSA_11use_defaultESC_EEEEEE10policy1000EiNS7_10__identityENSA_20permutation_iteratorINSA_6detail15normal_iteratorINSA_10device_ptrIjEEEENSK_INSL_IKjEEEEEEJSD_EEEvT0_iT1_T2_DpNS2_10kernel_argIT3_EE)
        /*00c8*/ 	.word	0x00000000


	//----- nvinfo : EIATTR_MIN_STACK_SIZE
	.align		4
.L_78:
        /*00cc*/ 	.byte	0x04, 0x12
        /*00ce*/ 	.short	(.L_80 - .L_79)
	.align		4
.L_79:
        /*00d0*/ 	.word	index@(_ZN3cub18CUB_300001_SM_10006detail11EmptyKernelIvEEvv)
        /*00d4*/ 	.word	0x00000000
.L_80:


//--------------------- .nv.compat                --------------------------
	.section	.nv.compat,"",@"SHT_CUDA_COMPAT_INFO"
	.align	4
        /*0000*/ 	.byte	0x02, 0x09, 0x00, 0x00, 0x02, 0x02, 0x01, 0x00, 0x02, 0x05, 0x05, 0x00, 0x03, 0x07, 0x01, 0x01
        /*0010*/ 	.byte	0x02, 0x03, 0x00, 0x00, 0x02, 0x06, 0x01, 0x00, 0x04, 0x0b, 0x08, 0x00, 0x09, 0x00, 0x00, 0x00
        /*0020*/ 	.byte	0x00, 0x00, 0x00, 0x00


//--------------------- .nv.info._ZN3cub18CUB_300001_SM_10006detail4scan16DeviceScanKernelINS2_10policy_hubIjjjmN4cuda3std3__44plusIvEEE10Policy1000EN6thrust24THRUST_300001_SM_1000_NS6detail15normal_iteratorINSD_10device_ptrIjEEEESI_NS0_13ScanTileStateIjLb1EEES9_NS0_8NullTypeEmjLb0ESL_EEvT0_T1_T2_iT3_T4_T5_ --------------------------
	.section	.nv.info._ZN3cub18CUB_300001_SM_10006detail4scan16DeviceScanKernelINS2_10policy_hubIjjjmN4cuda3std3__44plusIvEEE10Policy1000EN6thrust24THRUST_300001_SM_1000_NS6detail15normal_iteratorINSD_10device_ptrIjEEEESI_NS0_13ScanTileStateIjLb1EEES9_NS0_8NullTypeEmjLb0ESL_EEvT0_T1_T2_iT3_T4_T5_,"",@"SHT_CUDA_INFO"
	.sectionflags	@""
	.align	4


	//----- nvinfo : EIATTR_CUDA_API_VERSION
	.align		4
        /*0000*/ 	.byte	0x04, 0x37
        /*0002*/ 	.short	(.L_82 - .L_81)
.L_81:
        /*0004*/ 	.word	0x00000082


	//----- nvinfo : EIATTR_KPARAM_INFO
	.align		4
.L_82:
        /*0008*/ 	.byte	0x04, 0x17
        /*000a*/ 	.short	(.L_84 - .L_83)
.L_83:
        /*000c*/ 	.word	0x00000000
        /*0010*/ 	.short	0x0006
        /*0012*/ 	.short	0x0020
        /*0014*/ 	.byte	0x00, 0xf0, 0x21, 0x00


	//----- nvinfo : EIATTR_KPARAM_INFO
	.align		4
.L_84:
        /*0018*/ 	.byte	0x04, 0x17
        /*001a*/ 	.short	(.L_86 - .L_85)
.L_85:
        /*001c*/ 	.word	0x00000000
        /*0020*/ 	.short	0x0005
        /*0022*/ 	.short	0x001d
        /*0024*/ 	.byte	0x00, 0xf0, 0x05, 0x00


	//----- nvinfo : EIATTR_KPARAM_INFO
	.align		4
.L_86:
        /*0028*/ 	.byte	0x04, 0x17
        /*002a*/ 	.short	(.L_88 - .L_87)
.L_87:
        /*002c*/ 	.word	0x00000000
        /*0030*/ 	.short	0x0004
        /*0032*/ 	.short	0x001c
        /*0034*/ 	.byte	0x00, 0xf0, 0x05, 0x00


	//----- nvinfo : EIATTR_KPARAM_INFO
	.align		4
.L_88:
        /*0038*/ 	.byte	0x04, 0x17
        /*003a*/ 	.short	(.L_90 - .L_89)
.L_89:
        /*003c*/ 	.word	0x00000000
        /*0040*/ 	.short	0x0003
        /*0042*/ 	.short	0x0018
        /*0044*/ 	.byte	0x00, 0xf0, 0x11, 0x00


	//----- nvinfo : EIATTR_KPARAM_INFO
	.align		4
.L_90:
        /*0048*/ 	.byte	0x04, 0x17
        /*004a*/ 	.short	(.L_92 - .L_91)
.L_91:
        /*004c*/ 	.word	0x00000000
        /*0050*/ 	.short	0x0002
        /*0052*/ 	.short	0x0010
        /*0054*/ 	.byte	0x00, 0xf0, 0x21, 0x00


	//----- nvinfo : EIATTR_KPARAM_INFO
	.align		4
.L_92:
        /*0058*/ 	.byte	0x04, 0x17
        /*005a*/ 	.short	(.L_94 - .L_93)
.L_93:
        /*005c*/ 	.word	0x00000000
        /*0060*/ 	.short	0x0001
        /*0062*/ 	.short	0x0008
        /*0064*/ 	.byte	0x00, 0xf0, 0x21, 0x00


	//----- nvinfo : EIATTR_KPARAM_INFO
	.align		4
.L_94:
        /*0068*/ 	.byte	0x04, 0x17
        /*006a*/ 	.short	(.L_96 - .L_95)
.L_95:
        /*006c*/ 	.word	0x00000000
        /*0070*/ 	.short	0x0000
        /*0072*/ 	.short	0x0000
        /*0074*/ 	.byte	0x00, 0xf0, 0x21, 0x00


	//----- nvinfo : EIATTR_SPARSE_MMA_MASK
	.align		4
.L_96:
        /*0078*/ 	.byte	0x03, 0x50
        /*007a*/ 	.short	0x0000


	//----- nvinfo : EIATTR_MAXREG_COUNT
	.align		4
        /*007c*/ 	.byte	0x03, 0x1b
        /*007e*/ 	.short	0x0080


	//----- nvinfo : EIATTR_NUM_BARRIERS
	.align		4
        /*0080*/ 	.byte	0x02, 0x4c
        /*0082*/ 	.byte	0x01
	.zero		1


	//----- nvinfo : EIATTR_MERCURY_ISA_VERSION
	.align		4
        /*0084*/ 	.byte	0x03, 0x5f
        /*0086*/ 	.short	0x0101


	//----- nvinfo : EIATTR_COOP_GROUP_MASK_REGIDS
	.align		4
        /*0088*/ 	.byte	0x04, 0x29
        /*008a*/ 	.short	(.L_98 - .L_97)


	//   ....[0]....
.L_97:
        /*008c*/ 	.word	0xffffffff


	//   ....[1]....
        /*0090*/ 	.word	0xffffffff


	//   ....[2]....
        /*0094*/ 	.word	0xffffffff


	//   ....[3]....
        /*0098*/ 	.word	0xffffffff


	//   ....[4]....
        /*009c*/ 	.word	0xffffffff


	//   ....[5]....
        /*00a0*/ 	.word	0xffffffff


	//   ....[6]....
        /*00a4*/ 	.word	0xffffffff


	//   ....[7]....
        /*00a8*/ 	.word	0xffffffff


	//   ....[8]....
        /*00ac*/ 	.word	0xffffffff


	//   ....[9]....
        /*00b0*/ 	.word	0xffffffff


	//   ....[10]....
        /*00b4*/ 	.word	0xffffffff


	//   ....[11]....
        /*00b8*/ 	.word	0xffffffff


	//   ....[12]....
        /*00bc*/ 	.word	0xffffffff


	//   ....[13]....
        /*00c0*/ 	.word	0xffffffff


	//   ....[14]....
        /*00c4*/ 	.word	0xffffffff


	//   ....[15]....
        /*00c8*/ 	.word	0xffffffff


	//   ....[16]....
        /*00cc*/ 	.word	0xffffffff


	//   ....[17]....
        /*00d0*/ 	.word	0xffffffff


	//   ....[18]....
        /*00d4*/ 	.word	0xffffffff


	//   ....[19]....
        /*00d8*/ 	.word	0xffffffff


	//   ....[20]....
        /*00dc*/ 	.word	0xffffffff


	//   ....[21]....
        /*00e0*/ 	.word	0xffffffff


	//   ....[22]....
        /*00e4*/ 	.word	0xffffffff


	//   ....[23]....
        /*00e8*/ 	.word	0xffffffff


	//   ....[24]....
        /*00ec*/ 	.word	0xffffffff


	//   ....[25]....
        /*00f0*/ 	.word	0xffffffff


	//   ....[26]....
        /*00f4*/ 	.word	0xffffffff


	//   ....[27]....
        /*00f8*/ 	.word	0xffffffff


	//   ....[28]....
        /*00fc*/ 	.word	0xffffffff


	//   ....[29]....
        /*0100*/ 	.word	0xffffffff


	//   ....[30]....
        /*0104*/ 	.word	0xffffffff


	//   ....[31]....
        /*0108*/ 	.word	0xffffffff


	//   ....[32]....
        /*010c*/ 	.word	0xffffffff


	//   ....[33]....
        /*0110*/ 	.word	0xffffffff


	//   ....[34]....
        /*0114*/ 	.word	0xffffffff


	//   ....[35]....
        /*0118*/ 	.word	0xffffffff


	//   ....[36]....
        /*011c*/ 	.word	0xffffffff


	//   ....[37]....
        /*0120*/ 	.word	0xffffffff


	//   ....[38]....
        /*0124*/ 	.word	0xffffffff


	//   ....[39]....
        /*0128*/ 	.word	0xffffffff


	//   ....[40]....
        /*012c*/ 	.word	0xffffffff


	//   ....[41]....
        /*0130*/ 	.word	0xffffffff


	//   ....[42]....
        /*0134*/ 	.word	0xffffffff


	//   ....[43]....
        /*0138*/ 	.word	0xffffffff


	//   ....[44]....
        /*013c*/ 	.word	0xffffffff


	//   ....[45]....
        /*0140*/ 	.word	0xffffffff


	//   ....[46]....
        /*0144*/ 	.word	0xffffffff


	//   ....[47]....
        /*0148*/ 	.word	0xffffffff


	//   ....[48]....
        /*014c*/ 	.word	0xffffffff


	//   ....[49]....
        /*0150*/ 	.word	0xffffffff


	//   ....[50]....
        /*0154*/ 	.word	0xffffffff


	//   ....[51]....
        /*0158*/ 	.word	0xffffffff


	//   ....[52]....
        /*015c*/ 	.word	0xffffffff


	//   ....[53]....
        /*0160*/ 	.word	0xffffffff


	//   ....[54]....
        /*0164*/ 	.word	0xffffffff


	//   ....[55]....
        /*0168*/ 	.word	0xffffffff


	//   ....[56]....
        /*016c*/ 	.word	0xffffffff


	//   ....[57]....
        /*0170*/ 	.word	0xffffffff


	//   ....[58]....
        /*0174*/ 	.word	0xffffffff


	//   ....[59]....
        /*0178*/ 	.word	0xffffffff


	//   ....[60]....
        /*017c*/ 	.word	0x05000008


	//   ....[61]....
        /*0180*/ 	.word	0x05000008


	//   ....[62]....
        /*0184*/ 	.word	0x05000008


	//   ....[63]....
        /*0188*/ 	.word	0x05000008


	//   ....[64]....
        /*018c*/ 	.word	0x05000008


	//   ....[65]....
        /*0190*/ 	.word	0x05000008


	//   ....[66]....
        /*0194*/ 	.word	0x05000008


	//   ....[67]....
        /*0198*/ 	.word	0x05000008


	//   ....[68]....
        /*019c*/ 	.word	0x05000008


	//   ....[69]....
        /*01a0*/ 	.word	0x05000008


	//   ....[70]....
        /*01a4*/ 	.word	0x05000008


	//   ....[71]....
        /*01a8*/ 	.word	0x05000008


	//   ....[72]....
        /*01ac*/ 	.word	0x05000008


	//   ....[73]....
        /*01b0*/ 	.word	0x05000008


	//   ....[74]....
        /*01b4*/ 	.word	0x05000008


	//   ....[75]....
        /*01b8*/ 	.word	0x05000008


	//   ....[76]....
        /*01bc*/ 	.word	0x05000008


	//   ....[77]....
        /*01c0*/ 	.word	0x05000008


	//   ....[78]....
        /*01c4*/ 	.word	0x05000008


	//   ....[79]....
        /*01c8*/ 	.word	0x05000008


	//   ....[80]....
        /*01cc*/ 	.word	0x05000008


	//   ....[81]....
        /*01d0*/ 	.word	0x05000008


	//   ....[82]....
        /*01d4*/ 	.word	0x05000008


	//   ....[83]....
        /*01d8*/ 	.word	0x05000008


	//   ....[84]....
        /*01dc*/ 	.word	0x05000008


	//   ....[85]....
        /*01e0*/ 	.word	0x05000008


	//   ....[86]....
        /*01e4*/ 	.word	0x05000008


	//   ....[87]....
        /*01e8*/ 	.word	0x05000008


	//   ....[88]....
        /*01ec*/ 	.word	0x05000008


	//   ....[89]....
        /*01f0*/ 	.word	0x05000008


	//   ....[90]....
        /*01f4*/ 	.word	0x05000008


	//   ....[91]....
        /*01f8*/ 	.word	0x05000008


	//   ....[92]....
        /*01fc*/ 	.word	0x05000008


	//   ....[93]....
        /*0200*/ 	.word	0x05000008


	//   ....[94]....
        /*0204*/ 	.word	0x05000008


	//   ....[95]....
        /*0208*/ 	.word	0x05000008


	//----- nvinfo : EIATTR_COOP_GROUP_INSTR_OFFSETS
	.align		4
.L_98:
        /*020c*/ 	.byte	0x04, 0x28
        /*020e*/ 	.short	(.L_100 - .L_99)


	//   ....[0]....
.L_99:
        /*0210*/ 	.word	0x00000470


	//   ....[1]....
        /*0214*/ 	.word	0x000006a0


	//   ....[2]....
        /*0218*/ 	.word	0x000006c0


	//   ....[3]....
        /*021c*/ 	.word	0x000006e0


	//   ....[4]....
        /*0220*/ 	.word	0x00000700


	//   ....[5]....
        /*0224*/ 	.word	0x00000720


	//   ....[6]....
        /*0228*/ 	.word	0x00000b20


	//   ....[7]....
        /*022c*/ 	.word	0x00000b40


	//   ....[8]....
        /*0230*/ 	.word	0x00000b60


	//   ....[9]....
        /*0234*/ 	.word	0x00000b80


	//   ....[10]....
        /*0238*/ 	.word	0x00000ba0


	//   ....[11]....
        /*023c*/ 	.word	0x00000fa0


	//   ....[12]....
        /*0240*/ 	.word	0x00001030


	//   ....[13]....
        /*0244*/ 	.word	0x00001090


	//   ....[14]....
        /*0248*/ 	.word	0x00001130


	//   ....[15]....
        /*024c*/ 	.word	0x00001190


	//   ....[16]....
        /*0250*/ 	.word	0x000011d0


	//   ....[17]....
        /*0254*/ 	.word	0x00001220


	//   ....[18]....
        /*0258*/ 	.word	0x00001270


	//   ....[19]....
        /*025c*/ 	.word	0x00001280


	//   ....[20]....
        /*0260*/ 	.word	0x00001360


	//   ....[21]....
        /*0264*/ 	.word	0x000013f0


	//   ....[22]....
        /*0268*/ 	.word	0x00001440


	//   ....[23]....
        /*026c*/ 	.word	0x000014a0


	//   ....[24]....
        /*0270*/ 	.word	0x00001500


	//   ....[25]....
        /*0274*/ 	.word	0x00001540


	//   ....[26]....
        /*0278*/ 	.word	0x00001580


	//   ....[27]....
        /*027c*/ 	.word	0x000015c0


	//   ....[28]....
        /*0280*/ 	.word	0x000015d0


	//   ....[29]....
        /*0284*/ 	.word	0x00001a50


	//   ....[30]....
        /*0288*/ 	.word	0x00002410


	//   ....[31]....
        /*028c*/ 	.word	0x00002640


	//   ....[32]....
        /*0290*/ 	.word	0x00002660


	//   ....[33]....
        /*0294*/ 	.word	0x00002680


	//   ....[34]....
        /*0298*/ 	.word	0x000026a0


	//   ....[35]....
        /*029c*/ 	.word	0x000026c0


	//   ....[36]....
        /*02a0*/ 	.word	0x00002a50


	//   ....[37]....
        /*02a4*/ 	.word	0x00002a70


	//   ....[38]....
        /*02a8*/ 	.word	0x00002a90


	//   ....[39]....
        /*02ac*/ 	.word	0x00002ab0


	//   ....[40]....
        /*02b0*/ 	.word	0x00002ad0


	//   ....[41]....
        /*02b4*/ 	.word	0x00002ed0


	//   ....[42]....
        /*02b8*/ 	.word	0x00002f60


	//   ....[43]....
        /*02bc*/ 	.word	0x00002fc0


	//   ....[44]....
        /*02c0*/ 	.word	0x00003030


	//   ....[45]....
        /*02c4*/ 	.word	0x00003090


	//   ....[46]....
        /*02c8*/ 	.word	0x000030f0


	//   ....[47]....
        /*02cc*/ 	.word	0x00003140


	//   ....[48]....
        /*02d0*/ 	.word	0x000031a0


	//   ....[49]....
        /*02d4*/ 	.word	0x000031b0


	//   ....[50]....
        /*02d8*/ 	.word	0x00003290


	//   ....[51]....
        /*02dc*/ 	.word	0x00003320


	//   ....[52]....
        /*02e0*/ 	.word	0x00003370


	//   ....[53]....
        /*02e4*/ 	.word	0x000033e0


	//   ....[54]....
        /*02e8*/ 	.word	0x00003440


	//   ....[55]....
        /*02ec*/ 	.word	0x00003490


	//   ....[56]....
        /*02f0*/ 	.word	0x000034f0


	//   ....[57]....
        /*02f4*/ 	.word	0x00003530


	//   ....[58]....
        /*02f8*/ 	.word	0x00003540


	//   ....[59]....
        /*02fc*/ 	.word	0x000039a0


	//   ....[60]....
        /*0300*/ 	.word	0x00003f50


	//   ....[61]....
        /*0304*/ 	.word	0x00003fd0


	//   ....[62]....
        /*0308*/ 	.word	0x00004070


	//   ....[63]....
        /*030c*/ 	.word	0x00004160


	//   ....[64]....
        /*0310*/ 	.word	0x000041e0


	//   ....[65]....
        /*0314*/ 	.word	0x00004260


	//   ....[66]....
        /*0318*/ 	.word	0x000042e0


	//   ....[67]....
        /*031c*/ 	.word	0x00004360


	//   ....[68]....
        /*0320*/ 	.word	0x00004400


	//   ....[69]....
        /*0324*/ 	.word	0x00004470


	//   ....[70]....
        /*0328*/ 	.word	0x000044f0


	//   ....[71]....
        /*032c*/ 	.word	0x00004570


	//   ....[72]....
        /*0330*/ 	.word	0x00004620


	//   ....[73]....
        /*0334*/ 	.word	0x000046a0


	//   ....[74]....
        /*0338*/ 	.word	0x00004710


	//   ....[75]....
        /*033c*/ 	.word	0x00004780


	//   ....[76]....
        /*0340*/ 	.word	0x000047f0


	//   ....[77]....
        /*0344*/ 	.word	0x00004850


	//   ....[78]....
        /*0348*/ 	.word	0x000048c0


	//   ....[79]....
        /*034c*/ 	.word	0x00004940


	//   ....[80]....
        /*0350*/ 	.word	0x000049e0


	//   ....[81]....
        /*0354*/ 	.word	0x00004ab0


	//   ....[82]....
        /*0358*/ 	.word	0x00004b30


	//   ....[83]....
        /*035c*/ 	.word	0x00004bd0


	//   ....[84]....
        /*0360*/ 	.word	0x00004c60


	//   ....[85]....
        /*0364*/ 	.word	0x00004cd0


	//   ....[86]....
        /*0368*/ 	.word	0x00004d70


	//   ....[87]....
        /*036c*/ 	.word	0x00004de0


	//   ....[88]....
        /*0370*/ 	.word	0x00004e60


	//   ....[89]....
        /*0374*/ 	.word	0x00004ee0


	//   ....[90]....
        /*0378*/ 	.word	0x00004f90


	//   ....[91]....
        /*037c*/ 	.word	0x00005030


	//   ....[92]....
        /*0380*/ 	.word	0x000050c0


	//   ....[93]....
        /*0384*/ 	.word	0x00005160


	//   ....[94]....
        /*0388*/ 	.word	0x000051e0


	//   ....[95]....
        /*038c*/ 	.word	0x00005240


	//----- nvinfo : EIATTR_VRC_CTA_INIT_COUNT
	.align		4
.L_100:
        /*0390*/ 	.byte	0x02, 0x4a
	.zero		1
	.zero		1


	//----- nvinfo : EIATTR_EXIT_INSTR_OFFSETS
	.align		4
        /*0394*/ 	.byte	0x04, 0x1c
        /*0396*/ 	.short	(.L_102 - .L_101)


	//   ....[0]....
.L_101:
        /*0398*/ 	.word	0x00001cc0


	//   ....[1]....
        /*039c*/ 	.word	0x00001cf0


	//   ....[2]....
        /*03a0*/ 	.word	0x00003ee0


	//   ....[3]....
        /*03a4*/ 	.word	0x00003f00


	//----- nvinfo : EIATTR_MAX_THREADS
	.align		4
.L_102:
        /*03a8*/ 	.byte	0x04, 0x05
        /*03aa*/ 	.short	(.L_104 - .L_103)
.L_103:
        /*03ac*/ 	.word	0x000001a0
        /*03b0*/ 	.word	0x00000001
        /*03b4*/ 	.word	0x00000001


	//----- nvinfo : EIATTR_CRS_STACK_SIZE
	.align		4
.L_104:
        /*03b8*/ 	.byte	0x04, 0x1e
        /*03ba*/ 	.short	(.L_106 - .L_105)
.L_105:
        /*03bc*/ 	.word	0x00000000


	//----- nvinfo : EIATTR_CBANK_PARAM_SIZE
	.align		4
.L_106:
        /*03c0*/ 	.byte	0x03, 0x19
        /*03c2*/ 	.short	0x0028


	//----- nvinfo : EIATTR_PARAM_CBANK
	.align		4
        /*03c4*/ 	.byte	0x04, 0x0a
        /*03c6*/ 	.short	(.L_108 - .L_107)
	.align		4
.L_107:
        /*03c8*/ 	.word	index@(.nv.constant0._ZN3cub18CUB_300001_SM_10006detail4scan16DeviceScanKernelINS2_10policy_hubIjjjmN4cuda3std3__44plusIvEEE10Policy1000EN6thrust24THRUST_300001_SM_1000_NS6detail15normal_iteratorINSD_10device_ptrIjEEEESI_NS0_13ScanTileStateIjLb1EEES9_NS0_8NullTypeEmjLb0ESL_EEvT0_T1_T2_iT3_T4_T5_)
        /*03cc*/ 	.short	0x0380
        /*03ce*/ 	.short	0x0028


	//----- nvinfo : EIATTR_SW_WAR
	.align		4
.L_108:
        /*03d0*/ 	.byte	0x04, 0x36
        /*03d2*/ 	.short	(.L_110 - .L_109)
.L_109:
        /*03d4*/ 	.word	0x00000008
.L_110:


//--------------------- .nv.info._ZN3cub18CUB_300001_SM_10006detail4scan16DeviceScanKernelINS2_10policy_hubIjjjjN4cuda3std3__44plusIvEEE10Policy1000EN6thrust24THRUST_300001_SM_1000_NS6detail15normal_iteratorINSD_10device_ptrIjEEEESI_NS0_13ScanTileStateIjLb1EEES9_NS0_8NullTypeEjjLb0ESL_EEvT0_T1_T2_iT3_T4_T5_ --------------------------
	.section	.nv.info._ZN3cub18CUB_300001_SM_10006detail4scan16DeviceScanKernelINS2_10policy_hubIjjjjN4cuda3std3__44plusIvEEE10Policy1000EN6thrust24THRUST_300001_SM_1000_NS6detail15normal_iteratorINSD_10device_ptrIjEEEESI_NS0_13ScanTileStateIjLb1EEES9_NS0_8NullTypeEjjLb0ESL_EEvT0_T1_T2_iT3_T4_T5_,"",@"SHT_CUDA_INFO"
	.sectionflags	@""
	.align	4


	//----- nvinfo : EIATTR_CUDA_API_VERSION
	.align		4
        /*0000*/ 	.byte	0x04, 0x37
        /*0002*/ 	.short	(.L_112 - .L_111)
.L_111:
        /*0004*/ 	.word	0x00000082


	//----- nvinfo : EIATTR_KPARAM_INFO
	.align		4
.L_112:
        /*0008*/ 	.byte	0x04, 0x17
        /*000a*/ 	.short	(.L_114 - .L_113)
.L_113:
        /*000c*/ 	.word	0x00000000
        /*0010*/ 	.short	0x0006
        /*0012*/ 	.short	0x0020
        /*0014*/ 	.byte	0x00, 0xf0, 0x11, 0x00


	//----- nvinfo : EIATTR_KPARAM_INFO
	.align		4
.L_114:
        /*0018*/ 	.byte	0x04, 0x17
        /*001a*/ 	.short	(.L_116 - .L_115)
.L_115:
        /*001c*/ 	.word	0x00000000
        /*0020*/ 	.short	0x0005
        /*0022*/ 	.short	0x001d
        /*0024*/ 	.byte	0x00, 0xf0, 0x05, 0x00


	//----- nvinfo : EIATTR_KPARAM_INFO
	.align		4
.L_116:
        /*0028*/ 	.byte	0x04, 0x17
        /*002a*/ 	.short	(.L_118 - .L_117)
.L_117:
        /*002c*/ 	.word	0x00000000
        /*0030*/ 	.short	0x0004
        /*0032*/ 	.short	0x001c
        /*0034*/ 	.byte	0x00, 0xf0, 0x05, 0x00


	//----- nvinfo : EIATTR_KPARAM_INFO
	.align		4
.L_118:
        /*0038*/ 	.byte	0x04, 0x17
        /*003a*/ 	.short	(.L_120 - .L_119)
.L_119:
        /*003c*/ 	.word	0x00000000
        /*0040*/ 	.short	0x0003
        /*0042*/ 	.short	0x0018
        /*0044*/ 	.byte	0x00, 0xf0, 0x11, 0x00


	//----- nvinfo : EIATTR_KPARAM_INFO
	.align		4
.L_120:
        /*0048*/ 	.byte	0x04, 0x17
        /*004a*/ 	.short	(.L_122 - .L_121)
.L_121:
        /*004c*/ 	.word	0x00000000
        /*0050*/ 	.short	0x0002
        /*0052*/ 	.short	0x0010
        /*0054*/ 	.byte	0x00, 0xf0, 0x21, 0x00


	//----- nvinfo : EIATTR_KPARAM_INFO
	.align		4
.L_122:
        /*0058*/ 	.byte	0x04, 0x17
        /*005a*/ 	.short	(.L_124 - .L_123)
.L_123:
        /*005c*/ 	.word	0x00000000
        /*0060*/ 	.short	0x0001
        /*0062*/ 	.short	0x0008
        /*0064*/ 	.byte	0x00, 0xf0, 0x21, 0x00


	//----- nvinfo : EIATTR_KPARAM_INFO
	.align		4
.L_124:
        /*0068*/ 	.byte	0x04, 0x17
        /*006a*/ 	.short	(.L_126 - .L_125)
.L_125:
        /*006c*/ 	.word	0x00000000
        /*0070*/ 	.short	0x0000
        /*0072*/ 	.short	0x0000
        /*0074*/ 	.byte	0x00, 0xf0, 0x21, 0x00


	//----- nvinfo : EIATTR_SPARSE_MMA_MASK
	.align		4
.L_126:
        /*0078*/ 	.byte	0x03, 0x50
        /*007a*/ 	.short	0x0000


	//----- nvinfo : EIATTR_MAXREG_COUNT
	.align		4
        /*007c*/ 	.byte	0x03, 0x1b
        /*007e*/ 	.short	0x00a8


	//----- nvinfo : EIATTR_NUM_BARRIERS
	.align		4
        /*0080*/ 	.byte	0x02, 0x4c
        /*0082*/ 	.byte	0x01
	.zero		1


	//----- nvinfo : EIATTR_MERCURY_ISA_VERSION
	.align		4
        /*0084*/ 	.byte	0x03, 0x5f
        /*0086*/ 	.short	0x0101


	//----- nvinfo : EIATTR_UNUSED_LOAD_BYTE_OFFSET
	.align		4
        /*0088*/ 	.byte	0x04, 0x44
        /*008a*/ 	.short	(.L_128 - .L_127)


	//   ....[0]....
.L_127:
        /*008c*/ 	.word	0x00002a20
        /*0090*/ 	.word	0x00000fff


	//----- nvinfo : EIATTR_COOP_GROUP_MASK_REGIDS
	.align		4
.L_128:
        /*0094*/ 	.byte	0x04, 0x29
        /*0096*/ 	.short	(.L_130 - .L_129)


	//   ....[0]....
.L_129:
        /*0098*/ 	.word	0xffffffff


	//   ....[1]....
        /*009c*/ 	.word	0xffffffff


	//   ....[2]....
        /*00a0*/ 	.word	0xffffffff


	//   ....[3]....
        /*00a4*/ 	.word	0xffffffff


	//   ....[4]....
        /*00a8*/ 	.word	0xffffffff


	//   ....[5]....
        /*00ac*/ 	.word	0xffffffff


	//   ....[6]....
        /*00b0*/ 	.word	0xffffffff


	//   ....[7]....
        /*00b4*/ 	.word	0xffffffff


	//   ....[8]....
        /*00b8*/ 	.word	0xffffffff


	//   ....[9]....
        /*00bc*/ 	.word	0xffffffff


	//   ....[10]....
        /*00c0*/ 	.word	0xffffffff


	//   ....[11]....
        /*00c4*/ 	.word	0xffffffff


	//   ....[12]....
        /*00c8*/ 	.word	0xffffffff


	//   ....[13]....
        /*00cc*/ 	.word	0xffffffff


	//   ....[14]....
        /*00d0*/ 	.word	0xffffffff


	//   ....[15]....
        /*00d4*/ 	.word	0xffffffff


	//   ....[16]....
        /*00d8*/ 	.word	0xffffffff


	//   ....[17]....
        /*00dc*/ 	.word	0xffffffff


	//   ....[18]....
        /*00e0*/ 	.word	0xffffffff


	//   ....[19]....
        /*00e4*/ 	.word	0xffffffff


	//   ....[20]....
        /*00e8*/ 	.word	0xffffffff


	//   ....[21]....
        /*00ec*/ 	.word	0xffffffff


	//   ....[22]....
        /*00f0*/ 	.word	0xffffffff


	//   ....[23]....
        /*00f4*/ 	.word	0xffffffff


	//   ....[24]....
        /*00f8*/ 	.word	0xffffffff


	//   ....[25]....
        /*00fc*/ 	.word	0xffffffff


	//   ....[26]....
        /*0100*/ 	.word	0xffffffff


	//   ....[27]....
        /*0104*/ 	.word	0xffffffff


	//   ....[28]....
        /*0108*/ 	.word	0xffffffff


	//   ....[29]....
        /*010c*/ 	.word	0xffffffff


	//   ....[30]....
        /*0110*/ 	.word	0xffffffff


	//   ....[31]....
        /*0114*/ 	.word	0xffffffff


	//   ....[32]....
        /*0118*/ 	.word	0xffffffff


	//   ....[33]....
        /*011c*/ 	.word	0xffffffff


	//   ....[34]....
        /*0120*/ 	.word	0xffffffff


	//   ....[35]....
        /*0124*/ 	.word	0xffffffff


	//   ....[36]....
        /*0128*/ 	.word	0xffffffff


	//   ....[37]....
        /*012c*/ 	.word	0xffffffff


	//   ....[38]....
        /*0130*/ 	.word	0xffffffff


	//   ....[39]....
        /*0134*/ 	.word	0xffffffff


	//   ....[40]....
        /*0138*/ 	.word	0xffffffff


	//   ....[41]....
        /*013c*/ 	.word	0xffffffff


	//   ....[42]....
        /*0140*/ 	.word	0xffffffff


	//   ....[43]....
        /*0144*/ 	.word	0xffffffff


	//   ....[44]....
        /*0148*/ 	.word	0xffffffff


	//   ....[45]....
        /*014c*/ 	.word	0xffffffff


	//   ....[46]....
        /*0150*/ 	.word	0xffffffff


	//   ....[47]....
        /*0154*/ 	.word	0xffffffff


	//   ....[48]....
        /*0158*/ 	.word	0xffffffff


	//   ....[49]....
        /*015c*/ 	.word	0xffffffff


	//   ....[50]....
        /*0160*/ 	.word	0xffffffff


	//   ....[51]....
        /*0164*/ 	.word	0xffffffff


	//   ....[52]....
        /*0168*/ 	.word	0xffffffff


	//   ....[53]....
        /*016c*/ 	.word	0xffffffff


	//   ....[54]....
        /*0170*/ 	.word	0xffffffff


	//   ....[55]....
        /*0174*/ 	.word	0xffffffff


	//   ....[56]....
        /*0178*/ 	.word	0xffffffff


	//   ....[57]....
        /*017c*/ 	.word	0xffffffff


	//   ....[58]....
        /*0180*/ 	.word	0xffffffff


	//   ....[59]....
        /*0184*/ 	.word	0xffffffff


	//   ....[60]....
        /*0188*/ 	.word	0x05000015


	//   ....[61]....
        /*018c*/ 	.word	0x05000015


	//   ....[62]....
        /*0190*/ 	.word	0x05000015


	//   ....[63]....
        /*0194*/ 	.word	0x05000015


	//   ....[64]....
        /*0198*/ 	.word	0x05000015


	//   ....[65]....
        /*019c*/ 	.word	0x05000015


	//   ....[66]....
        /*01a0*/ 	.word	0x05000015


	//   ....[67]....
        /*01a4*/ 	.word	0x05000015


	//   ....[68]....
        /*01a8*/ 	.word	0x05000015


	//   ....[69]....
        /*01ac*/ 	.word	0x05000015


	//   ....[70]....
        /*01b0*/ 	.word	0x05000015


	//   ....[71]....
        /*01b4*/ 	.word	0x05000015


	//   ....[72]....
        /*01b8*/ 	.word	0x05000015


	//   ....[73]....
        /*01bc*/ 	.word	0x05000015


	//   ....[74]....
        /*01c0*/ 	.word	0x05000015


	//   ....[75]....
        /*01c4*/ 	.word	0x05000015


	//   ....[76]....
        /*01c8*/ 	.word	0x05000015


	//   ....[77]....
        /*01cc*/ 	.word	0x05000015


	//   ....[78]....
        /*01d0*/ 	.word	0x05000015


	//   ....[79]....
        /*01d4*/ 	.word	0x05000015


	//   ....[80]....
        /*01d8*/ 	.word	0x05000015


	//   ....[81]....
        /*01dc*/ 	.word	0x05000015


	//   ....[82]....
        /*01e0*/ 	.word	0x05000015


	//   ....[83]....
        /*01e4*/ 	.word	0x05000015


	//   ....[84]....
        /*01e8*/ 	.word	0x05000015


	//   ....[85]....
        /*01ec*/ 	.word	0x05000015


	//   ....[86]....
        /*01f0*/ 	.word	0x05000015


	//   ....[87]....
        /*01f4*/ 	.word	0x05000015


	//   ....[88]....
        /*01f8*/ 	.word	0x05000015


	//   ....[89]....
        /*01fc*/ 	.word	0x05000015


	//   ....[90]....
        /*0200*/ 	.word	0x05000015


	//   ....[91]....
        /*0204*/ 	.word	0x05000015


	//   ....[92]....
        /*0208*/ 	.word	0x05000015


	//   ....[93]....
        /*020c*/ 	.word	0x05000015


	//   ....[94]....
        /*0210*/ 	.word	0x05000015


	//   ....[95]....
        /*0214*/ 	.word	0x05000015


	//----- nvinfo : EIATTR_COOP_GROUP_INSTR_OFFSETS
	.align		4
.L_130:
        /*0218*/ 	.byte	0x04, 0x28
        /*021a*/ 	.short	(.L_132 - .L_131)


	//   ....[0]....
.L_131:
        /*021c*/ 	.word	0x000004b0


	//   ....[1]....
        /*0220*/ 	.word	0x00000680


	//   ....[2]....
        /*0224*/ 	.word	0x000006a0


	//   ....[3]....
        /*0228*/ 	.word	0x000006c0


	//   ....[4]....
        /*022c*/ 	.word	0x000006e0


	//   ....[5]....
        /*0230*/ 	.word	0x00000700


	//   ....[6]....
        /*0234*/ 	.word	0x00000ae0


	//   ....[7]....
        /*0238*/ 	.word	0x00000b00


	//   ....[8]....
        /*023c*/ 	.word	0x00000b20


	//   ....[9]....
        /*0240*/ 	.word	0x00000b40


	//   ....[10]....
        /*0244*/ 	.word	0x00000b60


	//   ....[11]....
        /*0248*/ 	.word	0x00000f10


	//   ....[12]....
        /*024c*/ 	.word	0x000010e0


	//   ....[13]....
        /*0250*/ 	.word	0x00001140


	//   ....[14]....
        /*0254*/ 	.word	0x000011d0


	//   ....[15]....
        /*0258*/ 	.word	0x00001230


	//   ....[16]....
        /*025c*/ 	.word	0x00001280


	//   ....[17]....
        /*0260*/ 	.word	0x000012e0


	//   ....[18]....
        /*0264*/ 	.word	0x00001320


	//   ....[19]....
        /*0268*/ 	.word	0x00001330


	//   ....[20]....
        /*026c*/ 	.word	0x000013f0


	//   ....[21]....
        /*0270*/ 	.word	0x000015c0


	//   ....[22]....
        /*0274*/ 	.word	0x00001610


	//   ....[23]....
        /*0278*/ 	.word	0x00001670


	//   ....[24]....
        /*027c*/ 	.word	0x000016d0


	//   ....[25]....
        /*0280*/ 	.word	0x00001710


	//   ....[26]....
        /*0284*/ 	.word	0x00001750


	//   ....[27]....
        /*0288*/ 	.word	0x00001790


	//   ....[28]....
        /*028c*/ 	.word	0x000017a0


	//   ....[29]....
        /*0290*/ 	.word	0x00001c60


	//   ....[30]....
        /*0294*/ 	.word	0x00002740


	//   ....[31]....
        /*0298*/ 	.word	0x00002910


	//   ....[32]....
        /*029c*/ 	.word	0x00002930


	//   ....[33]....
        /*02a0*/ 	.word	0x00002950


	//   ....[34]....
        /*02a4*/ 	.word	0x00002970


	//   ....[35]....
        /*02a8*/ 	.word	0x00002990


	//   ....[36]....
        /*02ac*/ 	.word	0x00002d10


	//   ....[37]....
        /*02b0*/ 	.word	0x00002d30


	//   ....[38]....
        /*02b4*/ 	.word	0x00002d50


	//   ....[39]....
        /*02b8*/ 	.word	0x00002d70


	//   ....[40]....
        /*02bc*/ 	.word	0x00002d90


	//   ....[41]....
        /*02c0*/ 	.word	0x00003140


	//   ....[42]....
        /*02c4*/ 	.word	0x00003310


	//   ....[43]....
        /*02c8*/ 	.word	0x00003370


	//   ....[44]....
        /*02cc*/ 	.word	0x000033e0


	//   ....[45]....
        /*02d0*/ 	.word	0x00003430


	//   ....[46]....
        /*02d4*/ 	.word	0x00003480


	//   ....[47]....
        /*02d8*/ 	.word	0x000034c0


	//   ....[48]....
        /*02dc*/ 	.word	0x00003530


	//   ....[49]....
        /*02e0*/ 	.word	0x00003540


	//   ....[50]....
        /*02e4*/ 	.word	0x00003620


	//   ....[51]....
        /*02e8*/ 	.word	0x000037f0


	//   ....[52]....
        /*02ec*/ 	.word	0x00003840


	//   ....[53]....
        /*02f0*/ 	.word	0x000038c0


	//   ....[54]....
        /*02f4*/ 	.word	0x00003910


	//   ....[55]....
        /*02f8*/ 	.word	0x00003960


	//   ....[56]....
        /*02fc*/ 	.word	0x000039c0


	//   ....[57]....
        /*0300*/ 	.word	0x00003a00


	//   ....[58]....
        /*0304*/ 	.word	0x00003a10


	//   ....[59]....
        /*0308*/ 	.word	0x00003eb0


	//   ....[60]....
        /*030c*/ 	.word	0x00004510


	//   ....[61]....
        /*0310*/ 	.word	0x00004590


	//   ....[62]....
        /*0314*/ 	.word	0x00004620


	//   ....[63]....
        /*0318*/ 	.word	0x00004720


	//   ....[64]....
        /*031c*/ 	.word	0x000047a0


	//   ....[65]....
        /*0320*/ 	.word	0x00004840


	//   ....[66]....
        /*0324*/ 	.word	0x000048c0


	//   ....[67]....
        /*0328*/ 	.word	0x00004950


	//   ....[68]....
        /*032c*/ 	.word	0x00004980


	//   ....[69]....
        /*0330*/ 	.word	0x00004a30


	//   ....[70]....
        /*0334*/ 	.word	0x00004ab0


	//   ....[71]....
        /*0338*/ 	.word	0x00004b30


	//   ....[72]....
        /*033c*/ 	.word	0x00004bf0


	//   ....[73]....
        /*0340*/ 	.word	0x00004c80


	//   ....[74]....
        /*0344*/ 	.word	0x00004d00


	//   ....[75]....
        /*0348*/ 	.word	0x00004d80


	//   ....[76]....
        /*034c*/ 	.word	0x00004e00


	//   ....[77]....
        /*0350*/ 	.word	0x00004e60


	//   ....[78]....
        /*0354*/ 	.word	0x00004ed0


	//   ....[79]....
        /*0358*/ 	.word	0x00004f50


	//   ....[80]....
        /*035c*/ 	.word	0x00004fe0


	//   ....[81]....
        /*0360*/ 	.word	0x000050b0


	//   ....[82]....
        /*0364*/ 	.word	0x00005140


	//   ....[83]....
        /*0368*/ 	.word	0x000051d0


	//   ....[84]....
        /*036c*/ 	.word	0x00005260


	//   ....[85]....
        /*0370*/ 	.word	0x00005310


	//   ....[86]....
        /*0374*/ 	.word	0x00005340


	//   ....[87]....
        /*0378*/ 	.word	0x000053f0


	//   ....[88]....
        /*037c*/ 	.word	0x00005470


	//   ....[89]....
        /*0380*/ 	.word	0x000054f0


	//   ....[90]....
        /*0384*/ 	.word	0x000055b0


	//   ....[91]....
        /*0388*/ 	.word	0x00005650


	//   ....[92]....
        /*038c*/ 	.word	0x000056f0


	//   ....[93]....
        /*0390*/ 	.word	0x00005780


	//   ....[94]....
        /*0394*/ 	.word	0x00005800


	//   ....[95]....
        /*0398*/ 	.word	0x00005860


	//----- nvinfo : EIATTR_VRC_CTA_INIT_COUNT
	.align		4
.L_132:
        /*039c*/ 	.byte	0x02, 0x4a
	.zero		1
	.zero		1


	//----- nvinfo : EIATTR_EXIT_INSTR_OFFSETS
	.align		4
        /*03a0*/ 	.byte	0x04, 0x1c
        /*03a2*/ 	.short	(.L_134 - .L_133)


	//   ....[0]....
.L_133:
        /*03a4*/ 	.word	0x00001f30


	//   ....[1]....
        /*03a8*/ 	.word	0x00001f50


	//   ....[2]....
        /*03ac*/ 	.word	0x000044a0


	//   ....[3]....
        /*03b0*/ 	.word	0x000044c0


	//----- nvinfo : EIATTR_MAX_THREADS
	.align		4
.L_134:
        /*03b4*/ 	.byte	0x04, 0x05
        /*03b6*/ 	.short	(.L_136 - .L_135)
.L_135:
        /*03b8*/ 	.word	0x00000180
        /*03bc*/ 	.word	0x00000001
        /*03c0*/ 	.word	0x00000001


	//----- nvinfo : EIATTR_CRS_STACK_SIZE
	.align		4
.L_136:
        /*03c4*/ 	.byte	0x04, 0x1e
        /*03c6*/ 	.short	(.L_138 - .L_137)
.L_137:
        /*03c8*/ 	.word	0x00000000


	//----- nvinfo : EIATTR_CBANK_PARAM_SIZE
	.align		4
.L_138:
        /*03cc*/ 	.byte	0x03, 0x19
        /*03ce*/ 	.short	0x0024


	//----- nvinfo : EIATTR_PARAM_CBANK
	.align		4
        /*03d0*/ 	.byte	0x04, 0x0a
        /*03d2*/ 	.short	(.L_140 - .L_139)
	.align		4
.L_139:
        /*03d4*/ 	.word	index@(.nv.constant0._ZN3cub18CUB_300001_SM_10006detail4scan16DeviceScanKernelINS2_10policy_hubIjjjjN4cuda3std3__44plusIvEEE10Policy1000EN6thrust24THRUST_300001_SM_1000_NS6detail15normal_iteratorINSD_10device_ptrIjEEEESI_NS0_13ScanTileStateIjLb1EEES9_NS0_8NullTypeEjjLb0ESL_EEvT0_T1_T2_iT3_T4_T5_)
        /*03d8*/ 	.short	0x0380
        /*03da*/ 	.short	0x0024


	//----- nvinfo : EIATTR_SW_WAR
	.align		4
.L_140:
        /*03dc*/ 	.byte	0x04, 0x36
        /*03de*/ 	.short	(.L_142 - .L_141)
.L_141:
        /*03e0*/ 	.word	0x00000008
.L_142:


//--------------------- .nv.info._ZN3cub18CUB_300001_SM_10006detail4scan20DeviceScanInitKernelINS0_13ScanTileStateIjLb1EEEEEvT_i --------------------------
	.section	.nv.info._ZN3cub18CUB_300001_SM_10006detail4scan20DeviceScanInitKernelINS0_13ScanTileStateIjLb1EEEEEvT_i,"",@"SHT_CUDA_INFO"
	.sectionflags	@""
	.align	4


	//----- nvinfo : EIATTR_CUDA_API_VERSION
	.align		4
        /*0000*/ 	.byte	0x04, 0x37
        /*0002*/ 	.short	(.L_144 - .L_143)
.L_143:
        /*0004*/ 	.word	0x00000082


	//----- nvinfo : EIATTR_KPARAM_INFO
	.align		4
.L_144:
        /*0008*/ 	.byte	0x04, 0x17
        /*000a*/ 	.short	(.L_146 - .L_145)
.L_145:
        /*000c*/ 	.word	0x00000000
        /*0010*/ 	.short	0x0001
        /*0012*/ 	.short	0x0008
        /*0014*/ 	.byte	0x00, 0xf0, 0x11, 0x00


	//----- nvinfo : EIATTR_KPARAM_INFO
	.align		4
.L_146:
        /*0018*/ 	.byte	0x04, 0x17
        /*001a*/ 	.short	(.L_148 - .L_147)
.L_147:
        /*001c*/ 	.word	0x00000000
        /*0020*/ 	.short	0x0000
        /*0022*/ 	.short	0x0000
        /*0024*/ 	.byte	0x00, 0xf0, 0x21, 0x00


	//----- nvinfo : EIATTR_SPARSE_MMA_MASK
	.align		4
.L_148:
        /*0028*/ 	.byte	0x03, 0x50
        /*002a*/ 	.short	0x0000


	//----- nvinfo : EIATTR_MAXREG_COUNT
	.align		4
        /*002c*/ 	.byte	0x03, 0x1b
        /*002e*/ 	.short	0x00ff


	//----- nvinfo : EIATTR_MERCURY_ISA_VERSION
	.align		4
        /*0030*/ 	.byte	0x03, 0x5f
        /*0032*/ 	.short	0x0101


	//----- nvinfo : EIATTR_VRC_CTA_INIT_COUNT
	.align		4
        /*0034*/ 	.byte	0x02, 0x4a
	.zero		1
	.zero		1


	//----- nvinfo : EIATTR_EXIT_INSTR_OFFSETS
	.align		4
        /*0038*/ 	.byte	0x04, 0x1c
        /*003a*/ 	.short	(.L_150 - .L_149)


	//   ....[0]....
.L_149:
        /*003c*/ 	.word	0x000000f0


	//   ....[1]....
        /*0040*/ 	.word	0x00000130


	//----- nvinfo : EIATTR_CBANK_PARAM_SIZE
	.align		4
.L_150:
        /*0044*/ 	.byte	0x03, 0x19
        /*0046*/ 	.short	0x000c


	//----- nvinfo : EIATTR_PARAM_CBANK
	.align		4
        /*0048*/ 	.byte	0x04, 0x0a
        /*004a*/ 	.short	(.L_152 - .L_151)
	.align		4
.L_151:
        /*004c*/ 	.word	index@(.nv.constant0._ZN3cub18CUB_300001_SM_10006detail4scan20DeviceScanInitKernelINS0_13ScanTileStateIjLb1EEEEEvT_i)
        /*0050*/ 	.short	0x0380
        /*0052*/ 	.short	0x000c


	//----- nvinfo : EIATTR_SW_WAR
	.align		4
.L_152:
        /*0054*/ 	.byte	0x04, 0x36
        /*0056*/ 	.short	(.L_154 - .L_153)
.L_153:
        /*0058*/ 	.word	0x00000008
.L_154:


//--------------------- .nv.info._ZN3cub18CUB_300001_SM_10006detail9transform16transform_kernelINS2_10policy_hubILb1EN4cuda3std3__45tupleIJN6thrust24THRUST_300001_SM_1000_NS17constant_iteratorIjNSA_11use_defaultESC_EEEEEE10policy1000ElNS7_10__identityENSA_20permutation_iteratorINSA_6detail15normal_iteratorINSA_10device_ptrIjEEEENSK_INSL_IKjEEEEEEJSD_EEEvT0_iT1_T2_DpNS2_10kernel_argIT3_EE --------------------------
	.section	.nv.info._ZN3cub18CUB_300001_SM_10006detail9transform16transform_kernelINS2_10policy_hubILb1EN4cuda3std3__45tupleIJN6thrust24THRUST_300001_SM_1000_NS17constant_iteratorIjNSA_11use_defaultESC_EEEEEE10policy1000ElNS7_10__identityENSA_20permutation_iteratorINSA_6detail15normal_iteratorINSA_10device_ptrIjEEEENSK_INSL_IKjEEEEEEJSD_EEEvT0_iT1_T2_DpNS2_10kernel_argIT3_EE,"",@"SHT_CUDA_INFO"
	.sectionflags	@""
	.align	4


	//----- nvinfo : EIATTR_CUDA_API_VERSION
	.align		4
        /*0000*/ 	.byte	0x04, 0x37
        /*0002*/ 	.short	(.L_156 - .L_155)
.L_155:
        /*0004*/ 	.word	0x00000082


	//----- nvinfo : EIATTR_KPARAM_INFO
	.align		4
.L_156:
        /*0008*/ 	.byte	0x04, 0x17
        /*000a*/ 	.short	(.L_158 - .L_157)
.L_157:
        /*000c*/ 	.word	0x00000000
        /*0010*/ 	.short	0x0004
        /*0012*/ 	.short	0x0020
        /*0014*/ 	.byte	0x00, 0xf0, 0x41, 0x00


	//----- nvinfo : EIATTR_KPARAM_INFO
	.align		4
.L_158:
        /*0018*/ 	.byte	0x04, 0x17
        /*001a*/ 	.short	(.L_160 - .L_159)
.L_159:
        /*001c*/ 	.word	0x00000000
        /*0020*/ 	.short	0x0003
        /*0022*/ 	.short	0x0010
        /*0024*/ 	.byte	0x00, 0xf0, 0x41, 0x00


	//----- nvinfo : EIATTR_KPARAM_INFO
	.align		4
.L_160:
        /*0028*/ 	.byte	0x04, 0x17
        /*002a*/ 	.short	(.L_162 - .L_161)
.L_161:
        /*002c*/ 	.word	0x00000000
        /*0030*/ 	.short	0x0002
        /*0032*/ 	.short	0x000c
        /*0034*/ 	.byte	0x00, 0xf0, 0x05, 0x00


	//----- nvinfo : EIATTR_KPARAM_INFO
	.align		4
.L_162:
        /*0038*/ 	.byte	0x04, 0x17
        /*003a*/ 	.short	(.L_164 - .L_163)
.L_163:
        /*003c*/ 	.word	0x00000000
        /*0040*/ 	.short	0x0001
        /*0042*/ 	.short	0x0008
        /*0044*/ 	.byte	0x00, 0xf0, 0x11, 0x00


	//----- nvinfo : EIATTR_KPARAM_INFO
	.align		4
.L_164:
        /*0048*/ 	.byte	0x04, 0x17
        /*004a*/ 	.short	(.L_166 - .L_165)
.L_165:
        /*004c*/ 	.word	0x00000000
        /*0050*/ 	.short	0x0000
        /*0052*/ 	.short	0x0000
        /*0054*/ 	.byte	0x00, 0xf0, 0x21, 0x00


	//----- nvinfo : EIATTR_SPARSE_MMA_MASK
	.align		4
.L_166:
        /*0058*/ 	.byte	0x03, 0x50
        /*005a*/ 	.short	0x0000


	//----- nvinfo : EIATTR_MAXREG_COUNT
	.align		4
        /*005c*/ 	.byte	0x03, 0x1b
        /*005e*/ 	.short	0x00ff


	//----- nvinfo : EIATTR_MERCURY_ISA_VERSION
	.align		4
        /*0060*/ 	.byte	0x03, 0x5f
        /*0062*/ 	.short	0x0101


	//----- nvinfo : EIATTR_VRC_CTA_INIT_COUNT
	.align		4
        /*0064*/ 	.byte	0x02, 0x4a
	.zero		1
	.zero		1


	//----- nvinfo : EIATTR_EXIT_INSTR_OFFSETS
	.align		4
        /*0068*/ 	.byte	0x04, 0x1c
        /*006a*/ 	.short	(.L_168 - .L_167)


	//   ....[0]....
.L_167:
        /*006c*/ 	.word	0x00000160


	//   ....[1]....
        /*0070*/ 	.word	0x000011d0


	//   ....[2]....
        /*0074*/ 	.word	0x000015d0


	//   ....[3]....
        /*0078*/ 	.word	0x00001800


	//   ....[4]....
        /*007c*/ 	.word	0x000018e0


	//   ....[5]....
        /*0080*/ 	.word	0x00001900


	//   ....[6]....
        /*0084*/ 	.word	0x00001d80


	//   ....[7]....
        /*0088*/ 	.word	0x00001fa0


	//   ....[8]....
        /*008c*/ 	.word	0x00002100


	//   ....[9]....
        /*0090*/ 	.word	0x000021b0


	//----- nvinfo : EIATTR_MAX_THREADS
	.align		4
.L_168:
        /*0094*/ 	.byte	0x04, 0x05
        /*0096*/ 	.short	(.L_170 - .L_169)
.L_169:
        /*0098*/ 	.word	0x00000080
        /*009c*/ 	.word	0x00000001
        /*00a0*/ 	.word	0x00000001


	//----- nvinfo : EIATTR_CRS_STACK_SIZE
	.align		4
.L_170:
        /*00a4*/ 	.byte	0x04, 0x1e
        /*00a6*/ 	.short	(.L_172 - .L_171)
.L_171:
        /*00a8*/ 	.word	0x00000000


	//----- nvinfo : EIATTR_CBANK_PARAM_SIZE
	.align		4
.L_172:
        /*00ac*/ 	.byte	0x03, 0x19
        /*00ae*/ 	.short	0x0030


	//----- nvinfo : EIATTR_PARAM_CBANK
	.align		4
        /*00b0*/ 	.byte	0x04, 0x0a
        /*00b2*/ 	.short	(.L_174 - .L_173)
	.align		4
.L_173:
        /*00b4*/ 	.word	index@(.nv.constant0._ZN3cub18CUB_300001_SM_10006detail9transform16transform_kernelINS2_10policy_hubILb1EN4cuda3std3__45tupleIJN6thrust24THRUST_300001_SM_1000_NS17constant_iteratorIjNSA_11use_defaultESC_EEEEEE10policy1000ElNS7_10__identityENSA_20permutation_iteratorINSA_6detail15normal_iteratorINSA_10device_ptrIjEEEENSK_INSL_IKjEEEEEEJSD_EEEvT0_iT1_T2_DpNS2_10kernel_argIT3_EE)
        /*00b8*/ 	.short	0x0380
        /*00ba*/ 	.short	0x0030


	//----- nvinfo : EIATTR_SW_WAR
	.align		4
.L_174:
        /*00bc*/ 	.byte	0x04, 0x36
        /*00be*/ 	.short	(.L_176 - .L_175)
.L_175:
        /*00c0*/ 	.word	0x00000008
.L_176:


//--------------------- .nv.info._ZN3cub18CUB_300001_SM_10006detail9transform16transform_kernelINS2_10policy_hubILb1EN4cuda3std3__45tupleIJN6thrust24THRUST_300001_SM_1000_NS17constant_iteratorIjNSA_11use_defaultESC_EEEEEE10policy1000EiNS7_10__identityENSA_20permutation_iteratorINSA_6detail15normal_iteratorINSA_10device_ptrIjEEEENSK_INSL_IKjEEEEEEJSD_EEEvT0_iT1_T2_DpNS2_10kernel_argIT3_EE --------------------------
	.section	.nv.info._ZN3cub18CUB_300001_SM_10006detail9transform16transform_kernelINS2_10policy_hubILb1EN4cuda3std3__45tupleIJN6thrust24THRUST_300001_SM_1000_NS17constant_iteratorIjNSA_11use_defaultESC_EEEEEE10policy1000EiNS7_10__identityENSA_20permutation_iteratorINSA_6detail15normal_iteratorINSA_10device_ptrIjEEEENSK_INSL_IKjEEEEEEJSD_EEEvT0_iT1_T2_DpNS2_10kernel_argIT3_EE,"",@"SHT_CUDA_INFO"
	.sectionflags	@""
	.align	4


	//----- nvinfo : EIATTR_CUDA_API_VERSION
	.align		4
        /*0000*/ 	.byte	0x04, 0x37
        /*0002*/ 	.short	(.L_178 - .L_177)
.L_177:
        /*0004*/ 	.word	0x00000082


	//----- nvinfo : EIATTR_KPARAM_INFO
	.align		4
.L_178:
        /*0008*/ 	.byte	0x04, 0x17
        /*000a*/ 	.short	(.L_180 - .L_179)
.L_179:
        /*000c*/ 	.word	0x00000000
        /*0010*/ 	.short	0x0004
        /*0012*/ 	.short	0x0020
        /*0014*/ 	.byte	0x00, 0xf0, 0x41, 0x00


	//----- nvinfo : EIATTR_KPARAM_INFO
	.align		4
.L_180:
        /*0018*/ 	.byte	0x04, 0x17
        /*001a*/ 	.short	(.L_182 - .L_181)
.L_181:
        /*001c*/ 	.word	0x00000000
        /*0020*/ 	.short	0x0003
        /*0022*/ 	.short	0x0010
        /*0024*/ 	.byte	0x00, 0xf0, 0x41, 0x00


	//----- nvinfo : EIATTR_KPARAM_INFO
	.align		4
.L_182:
        /*0028*/ 	.byte	0x04, 0x17
        /*002a*/ 	.short	(.L_184 - .L_183)
.L_183:
        /*002c*/ 	.word	0x00000000
        /*0030*/ 	.short	0x0002
        /*0032*/ 	.short	0x0008
        /*0034*/ 	.byte	0x00, 0xf0, 0x05, 0x00


	//----- nvinfo : EIATTR_KPARAM_INFO
	.align		4
.L_184:
        /*0038*/ 	.byte	0x04, 0x17
        /*003a*/ 	.short	(.L_186 - .L_185)
.L_185:
        /*003c*/ 	.word	0x00000000
        /*0040*/ 	.short	0x0001
        /*0042*/ 	.short	0x0004
        /*0044*/ 	.byte	0x00, 0xf0, 0x11, 0x00


	//----- nvinfo : EIATTR_KPARAM_INFO
	.align		4
.L_186:
        /*0048*/ 	.byte	0x04, 0x17
        /*004a*/ 	.short	(.L_188 - .L_187)
.L_187:
        /*004c*/ 	.word	0x00000000
        /*0050*/ 	.short	0x0000
        /*0052*/ 	.short	0x0000
        /*0054*/ 	.byte	0x00, 0xf0, 0x11, 0x00


	//----- nvinfo : EIATTR_SPARSE_MMA_MASK
	.align		4
.L_188:
        /*0058*/ 	.byte	0x03, 0x50
        /*005a*/ 	.short	0x0000


	//----- nvinfo : EIATTR_MAXREG_COUNT
	.align		4
        /*005c*/ 	.byte	0x03, 0x1b
        /*005e*/ 	.short	0x00ff


	//----- nvinfo : EIATTR_MERCURY_ISA_VERSION
	.align		4
        /*0060*/ 	.byte	0x03, 0x5f
        /*0062*/ 	.short	0x0101


	//----- nvinfo : EIATTR_VRC_CTA_INIT_COUNT
	.align		4
        /*0064*/ 	.byte	0x02, 0x4a
	.zero		1
	.zero		1


	//----- nvinfo : EIATTR_EXIT_INSTR_OFFSETS
	.align		4
        /*0068*/ 	.byte	0x04, 0x1c
        /*006a*/ 	.short	(.L_190 - .L_189)


	//   ....[0]....
.L_189:
        /*006c*/ 	.word	0x000000d0


	//   ....[1]....
        /*0070*/ 	.word	0x00000550


	//   ....[2]....
        /*0074*/ 	.word	0x00000780


	//   ....[3]....
        /*0078*/ 	.word	0x000008e0


	//   ....[4]....
        /*007c*/ 	.word	0x000009b0


	//   ....[5]....
        /*0080*/ 	.word	0x000009d0


	//   ....[6]....
        /*0084*/ 	.word	0x00001260


	//   ....[7]....
        /*0088*/ 	.word	0x00001660


	//   ....[8]....
        /*008c*/ 	.word	0x00001890


	//   ....[9]....
        /*0090*/ 	.word	0x00001950


	//----- nvinfo : EIATTR_MAX_THREADS
	.align		4
.L_190:
        /*0094*/ 	.byte	0x04, 0x05
        /*0096*/ 	.short	(.L_192 - .L_191)
.L_191:
        /*0098*/ 	.word	0x00000080
        /*009c*/ 	.word	0x00000001
        /*00a0*/ 	.word	0x00000001


	//----- nvinfo : EIATTR_CRS_STACK_SIZE
	.align		4
.L_192:
        /*00a4*/ 	.byte	0x04, 0x1e
        /*00a6*/ 	.short	(.L_194 - .L_193)
.L_193:
        /*00a8*/ 	.word	0x00000000


	//----- nvinfo : EIATTR_CBANK_PARAM_SIZE
	.align		4
.L_194:
        /*00ac*/ 	.byte	0x03, 0x19
        /*00ae*/ 	.short	0x0030


	//----- nvinfo : EIATTR_PARAM_CBANK
	.align		4
        /*00b0*/ 	.byte	0x04, 0x0a
        /*00b2*/ 	.short	(.L_196 - .L_195)
	.align		4
.L_195:
        /*00b4*/ 	.word	index@(.nv.constant0._ZN3cub18CUB_300001_SM_10006detail9transform16transform_kernelINS2_10policy_hubILb1EN4cuda3std3__45tupleIJN6thrust24THRUST_300001_SM_1000_NS17constant_iteratorIjNSA_11use_defaultESC_EEEEEE10policy1000EiNS7_10__identityENSA_20permutation_iteratorINSA_6detail15normal_iteratorINSA_10device_ptrIjEEEENSK_INSL_IKjEEEEEEJSD_EEEvT0_iT1_T2_DpNS2_10kernel_argIT3_EE)
        /*00b8*/ 	.short	0x0380
        /*00ba*/ 	.short	0x0030


	//----- nvinfo : EIATTR_SW_WAR
	.align		4
.L_196:
        /*00bc*/ 	.byte	0x04, 0x36
        /*00be*/ 	.short	(.L_198 - .L_197)
.L_197:
        /*00c0*/ 	.word	0x00000008
.L_198:


//--------------------- .nv.info._ZN3cub18CUB_300001_SM_10006detail11EmptyKernelIvEEvv --------------------------
	.section	.nv.info._ZN3cub18CUB_300001_SM_10006detail11EmptyKernelIvEEvv,"",@"SHT_CUDA_INFO"
	.sectionflags	@""
	.align	4


	//----- nvinfo : EIATTR_CUDA_API_VERSION
	.align		4
        /*0000*/ 	.byte	0x04, 0x37
        /*0002*/ 	.short	(.L_200 - .L_199)
.L_199:
        /*0004*/ 	.word	0x00000082


	//----- nvinfo : EIATTR_SPARSE_MMA_MASK
	.align		4
.L_200:
        /*0008*/ 	.byte	0x03, 0x50
        /*000a*/ 	.short	0x0000


	//----- nvinfo : EIATTR_MAXREG_COUNT
	.align		4
        /*000c*/ 	.byte	0x03, 0x1b
        /*000e*/ 	.short	0x00ff


	//----- nvinfo : EIATTR_MERCURY_ISA_VERSION
	.align		4
        /*0010*/ 	.byte	0x03, 0x5f
        /*0012*/ 	.short	0x0101


	//----- nvinfo : EIATTR_VRC_CTA_INIT_COUNT
	.align		4
        /*0014*/ 	.byte	0x02, 0x4a
	.zero		1
	.zero		1


	//----- nvinfo : EIATTR_EXIT_INSTR_OFFSETS
	.align		4
        /*0018*/ 	.byte	0x04, 0x1c
        /*001a*/ 	.short	(.L_202 - .L_201)


	//   ....[0]....
.L_201:
        /*001c*/ 	.word	0x00000010


	//----- nvinfo : EIATTR_SW_WAR
	.align		4
.L_202:
        /*0020*/ 	.byte	0x04, 0x36
        /*0022*/ 	.short	(.L_204 - .L_203)
.L_203:
        /*0024*/ 	.word	0x00000008
.L_204:


//--------------------- .nv.callgraph             --------------------------
	.section	.nv.callgraph,"",@"SHT_CUDA_CALLGRAPH"
	.align	4
	.sectionentsize	8
	.align		4
        /*0000*/ 	.word	0x00000000
	.align		4
        /*0004*/ 	.word	0xffffffff
	.align		4
        /*0008*/ 	.word	0x00000000
	.align		4
        /*000c*/ 	.word	0xfffffffe
	.align		4
        /*0010*/ 	.word	0x00000000
	.align		4
        /*0014*/ 	.word	0xfffffffd
	.align		4
        /*0018*/ 	.word	0x00000000
	.align		4
        /*001c*/ 	.word	0xfffffffc


//--------------------- .nv.constant4             --------------------------
	.section	.nv.constant4,"a",@progbits
	.align	8
	.align		8
.nv.constant4:
        /*0000*/ 	.dword	_ZN34_INTERNAL_baaca3d4_4_k_cu_5b369c474cuda3std3__45__cpo5beginE
	.align		8
        /*0008*/ 	.dword	_ZN34_INTERNAL_baaca3d4_4_k_cu_5b369c474cuda3std3__45__cpo3endE
	.align		8
        /*0010*/ 	.dword	_ZN34_INTERNAL_baaca3d4_4_k_cu_5b369c474cuda3std3__45__cpo6cbeginE
	.align		8
        /*0018*/ 	.dword	_ZN34_INTERNAL_baaca3d4_4_k_cu_5b369c474cuda3std3__45__cpo4cendE
	.align		8
        /*0020*/ 	.dword	_ZN34_INTERNAL_baaca3d4_4_k_cu_5b369c474cuda3std3__45__cpo6rbeginE
	.align		8
        /*0028*/ 	.dword	_ZN34_INTERNAL_baaca3d4_4_k_cu_5b369c474cuda3std3__45__cpo4rendE
	.align		8
        /*0030*/ 	.dword	_ZN34_INTERNAL_baaca3d4_4_k_cu_5b369c474cuda3std3__45__cpo7crbeginE
	.align		8
        /*0038*/ 	.dword	_ZN34_INTERNAL_baaca3d4_4_k_cu_5b369c474cuda3std3__45__cpo5crendE
	.align		8
        /*0040*/ 	.dword	_ZN34_INTERNAL_baaca3d4_4_k_cu_5b369c474cuda3std3__436_GLOBAL__N__baaca3d4_4_k_cu_5b369c476ignoreE
	.align		8
        /*0048*/ 	.dword	_ZN34_INTERNAL_baaca3d4_4_k_cu_5b369c474cuda3std3__419piecewise_constructE
	.align		8
        /*0050*/ 	.dword	_ZN34_INTERNAL_baaca3d4_4_k_cu_5b369c474cuda3std3__48in_placeE
	.align		8
        /*0058*/ 	.dword	_ZN34_INTERNAL_baaca3d4_4_k_cu_5b369c474cuda3std3__420unreachable_sentinelE
	.align		8
        /*0060*/ 	.dword	_ZN34_INTERNAL_baaca3d4_4_k_cu_5b369c474cuda3std3__47nulloptE
	.align		8
        /*0068*/ 	.dword	_ZN34_INTERNAL_baaca3d4_4_k_cu_5b369c474cuda3std3__48unexpectE
	.align		8
        /*0070*/ 	.dword	_ZN34_INTERNAL_baaca3d4_4_k_cu_5b369c474cuda3std6ranges3__45__cpo4swapE
	.align		8
        /*0078*/ 	.dword	_ZN34_INTERNAL_baaca3d4_4_k_cu_5b369c474cuda3std6ranges3__45__cpo9iter_moveE
	.align		8
        /*0080*/ 	.dword	_ZN34_INTERNAL_baaca3d4_4_k_cu_5b369c474cuda3std6ranges3__45__cpo5beginE
	.align		8
        /*0088*/ 	.dword	_ZN34_INTERNAL_baaca3d4_4_k_cu_5b369c474cuda3std6ranges3__45__cpo3endE
	.align		8
        /*0090*/ 	.dword	_ZN34_INTERNAL_baaca3d4_4_k_cu_5b369c474cuda3std6ranges3__45__cpo6cbeginE
	.align		8
        /*0098*/ 	.dword	_ZN34_INTERNAL_baaca3d4_4_k_cu_5b369c474cuda3std6ranges3__45__cpo4cendE
	.align		8
        /*00a0*/ 	.dword	_ZN34_INTERNAL_baaca3d4_4_k_cu_5b369c474cuda3std6ranges3__45__cpo7advanceE
	.align		8
        /*00a8*/ 	.dword	_ZN34_INTERNAL_baaca3d4_4_k_cu_5b369c474cuda3std6ranges3__45__cpo9iter_swapE
	.align		8
        /*00b0*/ 	.dword	_ZN34_INTERNAL_baaca3d4_4_k_cu_5b369c474cuda3std6ranges3__45__cpo4nextE
	.align		8
        /*00b8*/ 	.dword	_ZN34_INTERNAL_baaca3d4_4_k_cu_5b369c474cuda3std6ranges3__45__cpo4prevE
	.align		8
        /*00c0*/ 	.dword	_ZN34_INTERNAL_baaca3d4_4_k_cu_5b369c474cuda3std6ranges3__45__cpo4dataE
	.align		8
        /*00c8*/ 	.dword	_ZN34_INTERNAL_baaca3d4_4_k_cu_5b369c474cuda3std6ranges3__45__cpo5cdataE
	.align		8
        /*00d0*/ 	.dword	_ZN34_INTERNAL_baaca3d4_4_k_cu_5b369c474cuda3std6ranges3__45__cpo4sizeE
	.align		8
        /*00d8*/ 	.dword	_ZN34_INTERNAL_baaca3d4_4_k_cu_5b369c474cuda3std6ranges3__45__cpo5ssizeE
	.align		8
        /*00e0*/ 	.dword	_ZN34_INTERNAL_baaca3d4_4_k_cu_5b369c474cuda3std6ranges3__45__cpo8distanceE
	.align		8
        /*00e8*/ 	.dword	_ZN34_INTERNAL_baaca3d4_4_k_cu_5b369c476thrust24THRUST_300001_SM_1000_NS8cuda_cub3parE
	.align		8
        /*00f0*/ 	.dword	_ZN34_INTERNAL_baaca3d4_4_k_cu_5b369c476thrust24THRUST_300001_SM_1000_NS8cuda_cub10par_nosyncE
	.align		8
        /*00f8*/ 	.dword	_ZN34_INTERNAL_baaca3d4_4_k_cu_5b369c476thrust24THRUST_300001_SM_1000_NS6system6detail10sequential3seqE
	.align		8
        /*0100*/ 	.dword	_ZN34_INTERNAL_baaca3d4_4_k_cu_5b369c476thrust24THRUST_300001_SM_1000_NS6system3cpp3parE
	.align		8
        /*0108*/ 	.dword	_ZN34_INTERNAL_baaca3d4_4_k_cu_5b369c476thrust24THRUST_300001_SM_1000_NS12placeholders2_1E
	.align		8
        /*0110*/ 	.dword	_ZN34_INTERNAL_baaca3d4_4_k_cu_5b369c476thrust24THRUST_300001_SM_1000_NS12placeholders2_2E
	.align		8
        /*0118*/ 	.dword	_ZN34_INTERNAL_baaca3d4_4_k_cu_5b369c476thrust24THRUST_300001_SM_1000_NS12placeholders2_3E
	.align		8
        /*0120*/ 	.dword	_ZN34_INTERNAL_baaca3d4_4_k_cu_5b369c476thrust24THRUST_300001_SM_1000_NS12placeholders2_4E
	.align		8
        /*0128*/ 	.dword	_ZN34_INTERNAL_baaca3d4_4_k_cu_5b369c476thrust24THRUST_300001_SM_1000_NS12placeholders2_5E
	.align		8
        /*0130*/ 	.dword	_ZN34_INTERNAL_baaca3d4_4_k_cu_5b369c476thrust24THRUST_300001_SM_1000_NS12placeholders2_6E
	.align		8
        /*0138*/ 	.dword	_ZN34_INTERNAL_baaca3d4_4_k_cu_5b369c476thrust24THRUST_300001_SM_1000_NS12placeholders2_7E
	.align		8
        /*0140*/ 	.dword	_ZN34_INTERNAL_baaca3d4_4_k_cu_5b369c476thrust24THRUST_300001_SM_1000_NS12placeholders2_8E
	.align		8
        /*0148*/ 	.dword	_ZN34_INTERNAL_baaca3d4_4_k_cu_5b369c476thrust24THRUST_300001_SM_1000_NS12placeholders2_9E
	.align		8
        /*0150*/ 	.dword	_ZN34_INTERNAL_baaca3d4_4_k_cu_5b369c476thrust24THRUST_300001_SM_1000_NS12placeholders3_10E
	.align		8
        /*0158*/ 	.dword	_ZN34_INTERNAL_baaca3d4_4_k_cu_5b369c476thrust24THRUST_300001_SM_1000_NS3seqE
	.align		8
        /*0160*/ 	.dword	_ZN34_INTERNAL_baaca3d4_4_k_cu_5b369c476thrust24THRUST_300001_SM_1000_NS6deviceE


//--------------------- .text._ZN3cub18CUB_300001_SM_10006detail4scan16DeviceScanKernelINS2_10policy_hubIjjjmN4cuda3std3__44plusIvEEE10Policy1000EN6thrust24THRUST_300001_SM_1000_NS6detail15normal_iteratorINSD_10device_ptrIjEEEESI_NS0_13ScanTileStateIjLb1EEES9_NS0_8NullTypeEmjLb0ESL_EEvT0_T1_T2_iT3_T4_T5_ --------------------------
	.section	.text._ZN3cub18CUB_300001_SM_10006detail4scan16DeviceScanKernelINS2_10policy_hubIjjjmN4cuda3std3__44plusIvEEE10Policy1000EN6thrust24THRUST_300001_SM_1000_NS6detail15normal_iteratorINSD_10device_ptrIjEEEESI_NS0_13ScanTileStateIjLb1EEES9_NS0_8NullTypeEmjLb0ESL_EEvT0_T1_T2_iT3_T4_T5_,"ax",@progbits
	.align	128
        .global         _ZN3cub18CUB_300001_SM_10006detail4scan16DeviceScanKernelINS2_10policy_hubIjjjmN4cuda3std3__44plusIvEEE10Policy1000EN6thrust24THRUST_300001_SM_1000_NS6detail15normal_iteratorINSD_10device_ptrIjEEEESI_NS0_13ScanTileStateIjLb1EEES9_NS0_8NullTypeEmjLb0ESL_EEvT0_T1_T2_iT3_T4_T5_
        .type           _ZN3cub18CUB_300001_SM_10006detail4scan16DeviceScanKernelINS2_10policy_hubIjjjmN4cuda3std3__44plusIvEEE10Policy1000EN6thrust24THRUST_300001_SM_1000_NS6detail15normal_iteratorINSD_10device_ptrIjEEEESI_NS0_13ScanTileStateIjLb1EEES9_NS0_8NullTypeEmjLb0ESL_EEvT0_T1_T2_iT3_T4_T5_,@function
        .size           _ZN3cub18CUB_300001_SM_10006detail4scan16DeviceScanKernelINS2_10policy_hubIjjjmN4cuda3std3__44plusIvEEE10Policy1000EN6thrust24THRUST_300001_SM_1000_NS6detail15normal_iteratorINSD_10device_ptrIjEEEESI_NS0_13ScanTileStateIjLb1EEES9_NS0_8NullTypeEmjLb0ESL_EEvT0_T1_T2_iT3_T4_T5_,(.L_x_218 - _ZN3cub18CUB_300001_SM_10006detail4scan16DeviceScanKernelINS2_10policy_hubIjjjmN4cuda3std3__44plusIvEEE10Policy1000EN6thrust24THRUST_300001_SM_1000_NS6detail15normal_iteratorINSD_10device_ptrIjEEEESI_NS0_13ScanTileStateIjLb1EEES9_NS0_8NullTypeEmjLb0ESL_EEvT0_T1_T2_iT3_T4_T5_)
        .other          _ZN3cub18CUB_300001_SM_10006detail4scan16DeviceScanKernelINS2_10policy_hubIjjjmN4cuda3std3__44plusIvEEE10Policy1000EN6thrust24THRUST_300001_SM_1000_NS6detail15normal_iteratorINSD_10device_ptrIjEEEESI_NS0_13ScanTileStateIjLb1EEES9_NS0_8NullTypeEmjLb0ESL_EEvT0_T1_T2_iT3_T4_T5_,@"STO_CUDA_ENTRY STV_DEFAULT"
_ZN3cub18CUB_300001_SM_10006detail4scan16DeviceScanKernelINS2_10policy_hubIjjjmN4cuda3std3__44plusIvEEE10Policy1000EN6thrust24THRUST_300001_SM_1000_NS6detail15normal_iteratorINSD_10device_ptrIjEEEESI_NS0_13ScanTileStateIjLb1EEES9_NS0_8NullTypeEmjLb0ESL_EEvT0_T1_T2_iT3_T4_T5_:
.text._ZN3cub18CUB_300001_SM_10006detail4scan16DeviceScanKernelINS2_10policy_hubIjjjmN4cuda3std3__44plusIvEEE10Policy1000EN6thrust24THRUST_300001_SM_1000_NS6detail15normal_iteratorINSD_10device_ptrIjEEEESI_NS0_13ScanTileStateIjLb1EEES9_NS0_8NullTypeEmjLb0ESL_EEvT0_T1_T2_iT3_T4_T5_:
[----:B------:R-:W-:Y:S08]  /*0000*/  LDC R1, c[0x0][0x37c] ;  /* 0x0000df00ff017b82 */ /* 0x000ff00000000800 */
[----:B------:R-:W0:Y:S01]  /*0010*/  S2UR UR6, SR_CTAID.X ;  /* 0x00000000000679c3 */ /* 0x000e220000002500 */
[----:B------:R-:W0:Y:S01]  /*0020*/  LDCU UR4, c[0x0][0x398] ;  /* 0x00007300ff0477ac */ /* 0x000e220008000800 */
[----:B------:R-:W1:Y:S01]  /*0030*/  LDCU.64 UR8, c[0x0][0x3a0] ;  /* 0x00007400ff0877ac */ /* 0x000e620008000a00 */
[----:B------:R-:W2:Y:S01]  /*0040*/  LDCU.64 UR12, c[0x0][0x358] ;  /* 0x00006b00ff0c77ac */ /* 0x000ea20008000a00 */
[----:B0-----:R-:W-:-:S04]  /*0050*/  UIADD3 UR6, UPT, UPT, UR6, UR4, URZ ;  /* 0x0000000406067290 */ /* 0x001fc8000fffe0ff */
[----:B------:R-:W-:-:S04]  /*0060*/  UIMAD.WIDE UR10, UR6, 0x1ee0, URZ ;  /* 0x00001ee0060a78a5 */ /* 0x000fc8000f8e02ff */
[----:B-1----:R-:W-:-:S04]  /*0070*/  UIADD3 UR7, UP0, UPT, -UR10, UR8, URZ ;  /* 0x000000080a077290 */ /* 0x002fc8000ff1e1ff */
[----:B------:R-:W-:Y:S02]  /*0080*/  UIADD3.X UR4, UPT, UPT, ~UR11, UR9, URZ, UP0, !UPT ;  /* 0x000000090b047290 */ /* 0x000fe400087fe5ff */
[----:B------:R-:W-:-:S04]  /*0090*/  UISETP.GE.U32.AND UP0, UPT, UR7, 0x1ee1, UPT ;  /* 0x00001ee10700788c */ /* 0x000fc8000bf06070 */
[----:B------:R-:W-:-:S09]  /*00a0*/  UISETP.GE.U32.AND.EX UP0, UPT, UR4, URZ, UPT, UP0 ;  /* 0x000000ff0400728c */ /* 0x000fd2000bf06100 */
[----:B--2---:R-:W-:Y:S05]  /*00b0*/  BRA.U !UP0, `(.L_x_0) ;  /* 0x0000001d08047547 */ /* 0x004fea000b800000 */
[----:B------:R-:W0:Y:S01]  /*00c0*/  S2R R36, SR_TID.X ;  /* 0x0000000000247919 */ /* 0x000e220000002100 */
[----:B------:R-:W1:Y:S01]  /*00d0*/  LDCU.64 UR4, c[0x0][0x380] ;  /* 0x00007000ff0477ac */ /* 0x000e620008000a00 */
[C---:B0-----:R-:W-:Y:S02]  /*00e0*/  LOP3.LUT R0, R36.reuse, 0x1f, RZ, 0xc0, !PT ;  /* 0x0000001f24007812 */ /* 0x041fe400078ec0ff */
[----:B------:R-:W-:-:S05]  /*00f0*/  LOP3.LUT R3, R36, 0x3e0, RZ, 0xc0, !PT ;  /* 0x000003e024037812 */ /* 0x000fca00078ec0ff */
[----:B------:R-:W-:-:S05]  /*0100*/  IMAD R0, R3, 0x13, R0 ;  /* 0x0000001303007824 */ /* 0x000fca00078e0200 */
[----:B------:R-:W-:-:S05]  /*0110*/  IADD3 R0, P0, PT, R0, UR10, RZ ;  /* 0x0000000a00007c10 */ /* 0x000fca000ff1e0ff */
[----:B------:R-:W-:Y:S02]  /*0120*/  IMAD.X R41, RZ, RZ, UR11, P0 ;  /* 0x0000000bff297e24 */ /* 0x000fe400080e06ff */
[----:B------:R-:W-:-:S03]  /*0130*/  IMAD.SHL.U32 R42, R0, 0x4, RZ ;  /* 0x00000004002a7824 */ /* 0x000fc600078e00ff */
[----:B------:R-:W-:Y:S02]  /*0140*/  SHF.L.U64.HI R41, R0, 0x2, R41 ;  /* 0x0000000200297819 */ /* 0x000fe40000010229 */
[----:B-1----:R-:W-:-:S04]  /*0150*/  IADD3 R2, P0, PT, R42, UR4, RZ ;  /* 0x000000042a027c10 */ /* 0x002fc8000ff1e0ff */
[----:B------:R-:W-:-:S05]  /*0160*/  IADD3.X R3, PT, PT, R41, UR5, RZ, P0, !PT ;  /* 0x0000000529037c10 */ /* 0x000fca00087fe4ff */
[----:B------:R-:W2:Y:S04]  /*0170*/  LDG.E R5, desc[UR12][R2.64] ;  /* 0x0000000c02057981 */ /* 0x000ea8000c1e1900 */
[----:B------:R-:W3:Y:S04]  /*0180*/  LDG.E R7, desc[UR12][R2.64+0x80] ;  /* 0x0000800c02077981 */ /* 0x000ee8000c1e1900 */
[----:B------:R-:W4:Y:S04]  /*0190*/  LDG.E R9, desc[UR12][R2.64+0x100] ;  /* 0x0001000c02097981 */ /* 0x000f28000c1e1900 */
[----:B------:R-:W5:Y:S04]  /*01a0*/  LDG.E R11, desc[UR12][R2.64+0x180] ;  /* 0x0001800c020b7981 */ /* 0x000f68000c1e1900 */
        /* <DEDUP_REMOVED lines=14> */
[----:B------:R-:W5:Y:S01]  /*0290*/  LDG.E R0, desc[UR12][R2.64+0x900] ;  /* 0x0009000c02007981 */ /* 0x000f62000c1e1900 */
[----:B------:R-:W0:Y:S01]  /*02a0*/  S2UR UR5, SR_CgaCtaId ;  /* 0x00000000000579c3 */ /* 0x000e220000008800 */
[----:B------:R-:W-:Y:S01]  /*02b0*/  SHF.R.U32.HI R32, RZ, 0x5, R36 ;  /* 0x00000005ff207819 */ /* 0x000fe20000011624 */
[----:B------:R-:W-:Y:S01]  /*02c0*/  UMOV UR4, 0x400 ;  /* 0x0000040000047882 */ /* 0x000fe20000000000 */
[----:B------:R-:W1:Y:S01]  /*02d0*/  S2R R44, SR_LANEID ;  /* 0x00000000002c7919 */ /* 0x000e620000000000 */
[----:B------:R-:W-:Y:S01]  /*02e0*/  UISETP.NE.AND UP0, UPT, UR6, URZ, UPT ;  /* 0x000000ff0600728c */ /* 0x000fe2000bf05270 */
[----:B------:R-:W-:Y:S01]  /*02f0*/  BSSY.RECONVERGENT B0, `(.L_x_1) ;  /* 0x000014b000007945 */ /* 0x000fe20003800200 */
[----:B0-----:R-:W-:Y:S01]  /*0300*/  ULEA UR4, UR5, UR4, 0x18 ;  /* 0x0000000405047291 */ /* 0x001fe2000f8ec0ff */
[----:B-1----:R-:W-:-:S05]  /*0310*/  IMAD R28, R32, 0x260, R44 ;  /* 0x00000260201c7824 */ /* 0x002fca00078e022c */
[----:B------:R-:W-:-:S05]  /*0320*/  LEA R28, R28, UR4, 0x2 ;  /* 0x000000041c1c7c11 */ /* 0x000fca000f8e10ff */
[----:B------:R-:W-:Y:S01]  /*0330*/  IMAD R27, R44, 0x48, R28 ;  /* 0x000000482c1b7824 */ /* 0x000fe200078e021c */
[----:B--2---:R0:W-:Y:S04]  /*0340*/  STS [R28], R5 ;  /* 0x000000051c007388 */ /* 0x0041e80000000800 */
[----:B---3--:R0:W-:Y:S04]  /*0350*/  STS [R28+0x80], R7 ;  /* 0x000080071c007388 */ /* 0x0081e80000000800 */
[----:B----4-:R0:W-:Y:S04]  /*0360*/  STS [R28+0x100], R9 ;  /* 0x000100091c007388 */ /* 0x0101e80000000800 */
[----:B-----5:R0:W-:Y:S04]  /*0370*/  STS [R28+0x180], R11 ;  /* 0x0001800b1c007388 */ /* 0x0201e80000000800 */
[----:B------:R0:W-:Y:S04]  /*0380*/  STS [R28+0x200], R13 ;  /* 0x0002000d1c007388 */ /* 0x0001e80000000800 */
        /* <DEDUP_REMOVED lines=13> */
[----:B------:R0:W-:Y:S01]  /*0460*/  STS [R28+0x900], R0 ;  /* 0x000900001c007388 */ /* 0x0001e20000000800 */
[----:B------:R-:W-:-:S03]  /*0470*/  NOP ;  /* 0x0000000000007918 */ /* 0x000fc60000000000 */
[----:B------:R0:W1:Y:S04]  /*0480*/  LDS R26, [R27] ;  /* 0x000000001b1a7984 */ /* 0x0000680000000800 */
[----:B------:R0:W2:Y:S04]  /*0490*/  LDS R25, [R27+0x4] ;  /* 0x000004001b197984 */ /* 0x0000a80000000800 */
[----:B------:R0:W3:Y:S04]  /*04a0*/  LDS R24, [R27+0x8] ;  /* 0x000008001b187984 */ /* 0x0000e80000000800 */
[----:B------:R0:W4:Y:S04]  /*04b0*/  LDS R40, [R27+0xc] ;  /* 0x00000c001b287984 */ /* 0x0001280000000800 */
[----:B------:R0:W0:Y:S04]  /*04c0*/  LDS R39, [R27+0x10] ;  /* 0x000010001b277984 */ /* 0x0000280000000800 */
        /* <DEDUP_REMOVED lines=13> */
[----:B------:R0:W0:Y:S01]  /*05a0*/  LDS R0, [R27+0x48] ;  /* 0x000048001b007984 */ /* 0x0000220000000800 */
[----:B------:R-:W-:Y:S06]  /*05b0*/  BAR.SYNC.DEFER_BLOCKING 0x0 ;  /* 0x0000000000007b1d */ /* 0x000fec0000010000 */
[----:B-1234-:R-:W-:Y:S05]  /*05c0*/  BRA.U UP0, `(.L_x_2) ;  /* 0x0000000500247547 */ /* 0x01efea000b800000 */
[----:B------:R-:W-:Y:S02]  /*05d0*/  IADD3 R8, PT, PT, R24, R25, R26 ;  /* 0x0000001918087210 */ /* 0x000fe40007ffe01a */
[----:B------:R-:W-:Y:S02]  /*05e0*/  ISETP.NE.AND P1, PT, R44, 0x1f, PT ;  /* 0x0000001f2c00780c */ /* 0x000fe40003f25270 */
[----:B0-----:R-:W-:Y:S02]  /*05f0*/  IADD3 R8, PT, PT, R39, R40, R8 ;  /* 0x0000002827087210 */ /* 0x001fe40007ffe008 */
[----:B------:R-:W-:Y:S02]  /*0600*/  ISETP.GE.U32.AND P2, PT, R36, 0x20, PT ;  /* 0x000000202400780c */ /* 0x000fe40003f46070 */
[----:B------:R-:W-:Y:S02]  /*0610*/  IADD3 R8, PT, PT, R30, R31, R8 ;  /* 0x0000001f1e087210 */ /* 0x000fe40007ffe008 */
[----:B------:R-:W-:-:S02]  /*0620*/  ISETP.NE.AND P3, PT, R44, RZ, PT ;  /* 0x000000ff2c00720c */ /* 0x000fc40003f65270 */
[----:B------:R-:W-:-:S03]  /*0630*/  IADD3 R8, PT, PT, R23, R29, R8 ;  /* 0x0000001d17087210 */ /* 0x000fc60007ffe008 */
[----:B------:R-:W-:Y:S02]  /*0640*/  @!P1 LEA R37, R32, UR4, 0x2 ;  /* 0x0000000420259c11 */ /* 0x000fe4000f8e10ff */
[----:B------:R-:W-:-:S04]  /*0650*/  IADD3 R8, PT, PT, R21, R22, R8 ;  /* 0x0000001615087210 */ /* 0x000fc80007ffe008 */
[----:B------:R-:W-:-:S04]  /*0660*/  IADD3 R8, PT, PT, R7, R20, R8 ;  /* 0x0000001407087210 */ /* 0x000fc80007ffe008 */
[----:B------:R-:W-:-:S04]  /*0670*/  IADD3 R8, PT, PT, R5, R6, R8 ;  /* 0x0000000605087210 */ /* 0x000fc80007ffe008 */
[----:B------:R-:W-:-:S04]  /*0680*/  IADD3 R33, PT, PT, R3, R4, R8 ;  /* 0x0000000403217210 */ /* 0x000fc80007ffe008 */
[----:B------:R-:W-:-:S05]  /*0690*/  IADD3 R33, PT, PT, R0, R2, R33 ;  /* 0x0000000200217210 */ /* 0x000fca0007ffe021 */
[----:B------:R-:W0:Y:S02]  /*06a0*/  SHFL.UP P0, R8, R33, 0x1, RZ ;  /* 0x0420000021087989 */ /* 0x000e2400000000ff */
[----:B0-----:R-:W-:-:S05]  /*06b0*/  @P0 IMAD.IADD R8, R33, 0x1, R8 ;  /* 0x0000000121080824 */ /* 0x001fca00078e0208 */
[----:B------:R-:W0:Y:S02]  /*06c0*/  SHFL.UP P0, R13, R8, 0x2, RZ ;  /* 0x04400000080d7989 */ /* 0x000e2400000000ff */
[----:B0-----:R-:W-:-:S05]  /*06d0*/  @P0 IMAD.IADD R13, R8, 0x1, R13 ;  /* 0x00000001080d0824 */ /* 0x001fca00078e020d */
[----:B------:R-:W0:Y:S02]  /*06e0*/  SHFL.UP P0, R16, R13, 0x4, RZ ;  /* 0x048000000d107989 */ /* 0x000e2400000000ff */
[----:B0-----:R-:W-:-:S05]  /*06f0*/  @P0 IMAD.IADD R16, R13, 0x1, R16 ;  /* 0x000000010d100824 */ /* 0x001fca00078e0210 */
[----:B------:R-:W0:Y:S02]  /*0700*/  SHFL.UP P0, R35, R16, 0x8, RZ ;  /* 0x0500000010237989 */ /* 0x000e2400000000ff */
[----:B0-----:R-:W-:-:S05]  /*0710*/  @P0 IMAD.IADD R35, R16, 0x1, R35 ;  /* 0x0000000110230824 */ /* 0x001fca00078e0223 */
[----:B------:R-:W0:Y:S02]  /*0720*/  SHFL.UP P0, R34, R35, 0x10, RZ ;  /* 0x0600000023227989 */ /* 0x000e2400000000ff */
[----:B0-----:R-:W-:Y:S01]  /*0730*/  @P0 IMAD.IADD R34, R35, 0x1, R34 ;  /* 0x0000000123220824 */ /* 0x001fe200078e0222 */
[----:B------:R-:W-:-:S03]  /*0740*/  ISETP.NE.AND P0, PT, R32, 0x2, PT ;  /* 0x000000022000780c */ /* 0x000fc60003f05270 */
[----:B------:R-:W-:Y:S01]  /*0750*/  IMAD.IADD R33, R34, 0x1, -R33 ;  /* 0x0000000122217824 */ /* 0x000fe200078e0a21 */
[----:B------:R-:W-:Y:S01]  /*0760*/  @!P1 STS [R37+0x10], R34 ;  /* 0x0000102225009388 */ /* 0x000fe20000000800 */
[----:B------:R-:W-:Y:S01]  /*0770*/  BAR.SYNC.DEFER_BLOCKING 0x0 ;  /* 0x0000000000007b1d */ /* 0x000fe20000010000 */
[----:B------:R-:W-:-:S05]  /*0780*/  ISETP.NE.AND P1, PT, R32, 0x9, PT ;  /* 0x000000092000780c */ /* 0x000fca0003f25270 */
[----:B------:R-:W0:Y:S04]  /*0790*/  LDS.128 R8, [UR4+0x10] ;  /* 0x00001004ff087984 */ /* 0x000e280008000c00 */
[----:B------:R-:W1:Y:S04]  /*07a0*/  LDS.128 R12, [UR4+0x20] ;  /* 0x00002004ff0c7984 */ /* 0x000e680008000c00 */
[----:B------:R-:W2:Y:S01]  /*07b0*/  LDS.128 R16, [UR4+0x30] ;  /* 0x00003004ff107984 */ /* 0x000ea20008000c00 */
[----:B0-----:R-:W-:-:S04]  /*07c0*/  IMAD.IADD R9, R8, 0x1, R9 ;  /* 0x0000000108097824 */ /* 0x001fc800078e0209 */
[----:B------:R-:W-:Y:S01]  /*07d0*/  IMAD.IADD R10, R10, 0x1, R9 ;  /* 0x000000010a0a7824 */ /* 0x000fe200078e0209 */
[----:B------:R-:W-:Y:S02]  /*07e0*/  SEL R8, R9, R8, !P0 ;  /* 0x0000000809087207 */ /* 0x000fe40004000000 */
[----:B------:R-:W-:Y:S01]  /*07f0*/  ISETP.NE.AND P0, PT, R32, 0x3, PT ;  /* 0x000000032000780c */ /* 0x000fe20003f05270 */
[----:B------:R-:W-:Y:S01]  /*0800*/  IMAD.IADD R11, R11, 0x1, R10 ;  /* 0x000000010b0b7824 */ /* 0x000fe200078e020a */
[----:B------:R-:W-:Y:S02]  /*0810*/  SEL R9, R33, RZ, P3 ;  /* 0x000000ff21097207 */ /* 0x000fe40001800000 */
[----:B------:R-:W-:Y:S01]  /*0820*/  SEL R8, R10, R8, !P0 ;  /* 0x000000080a087207 */ /* 0x000fe20004000000 */
[----:B-1----:R-:W-:Y:S01]  /*0830*/  IMAD.IADD R12, R11, 0x1, R12 ;  /* 0x000000010b0c7824 */ /* 0x002fe200078e020c */
[----:B------:R-:W-:-:S03]  /*0840*/  ISETP.NE.AND P0, PT, R32, 0x4, PT ;  /* 0x000000042000780c */ /* 0x000fc60003f05270 */
[----:B------:R-:W-:Y:S01]  /*0850*/  IMAD.IADD R13, R13, 0x1, R12 ;  /* 0x000000010d0d7824 */ /* 0x000fe200078e020c */
[----:B------:R-:W-:Y:S02]  /*0860*/  SEL R8, R11, R8, !P0 ;  /* 0x000000080b087207 */ /* 0x000fe40004000000 */
[----:B------:R-:W-:Y:S01]  /*0870*/  ISETP.NE.AND P0, PT, R32, 0x5, PT ;  /* 0x000000052000780c */ /* 0x000fe20003f05270 */
[----:B------:R-:W-:-:S03]  /*0880*/  IMAD.IADD R14, R14, 0x1, R13 ;  /* 0x000000010e0e7824 */ /* 0x000fc600078e020d */
[----:B------:R-:W-:Y:S01]  /*0890*/  SEL R8, R12, R8, !P0 ;  /* 0x000000080c087207 */ /* 0x000fe20004000000 */
[----:B------:R-:W-:Y:S01]  /*08a0*/  IMAD.IADD R15, R15, 0x1, R14 ;  /* 0x000000010f0f7824 */ /* 0x000fe200078e020e */
[----:B------:R-:W-:-:S03]  /*08b0*/  ISETP.NE.AND P0, PT, R32, 0x6, PT ;  /* 0x000000062000780c */ /* 0x000fc60003f05270 */
[----:B--2---:R-:W-:Y:S01]  /*08c0*/  IMAD.IADD R16, R15, 0x1, R16 ;  /* 0x000000010f107824 */ /* 0x004fe200078e0210 */
[----:B------:R-:W-:Y:S02]  /*08d0*/  SEL R8, R13, R8, !P0 ;  /* 0x000000080d087207 */ /* 0x000fe40004000000 */
[----:B------:R-:W-:Y:S01]  /*08e0*/  ISETP.NE.AND P0, PT, R32, 0x7, PT ;  /* 0x000000072000780c */ /* 0x000fe20003f05270 */
[----:B------:R-:W-:-:S03]  /*08f0*/  IMAD.IADD R17, R17, 0x1, R16 ;  /* 0x0000000111117824 */ /* 0x000fc600078e0210 */
[----:B------:R-:W-:Y:S01]  /*0900*/  SEL R8, R14, R8, !P0 ;  /* 0x000000080e087207 */ /* 0x000fe20004000000 */
[----:B------:R-:W-:Y:S01]  /*0910*/  IMAD.IADD R18, R18, 0x1, R17 ;  /* 0x0000000112127824 */ /* 0x000fe200078e0211 */
[----:B------:R-:W-:-:S03]  /*0920*/  ISETP.NE.AND P0, PT, R32, 0x8, PT ;  /* 0x000000082000780c */ /* 0x000fc60003f05270 */
[----:B------:R-:W-:Y:S01]  /*0930*/  IMAD.IADD R19, R19, 0x1, R18 ;  /* 0x0000000113137824 */ /* 0x000fe200078e0212 */
[----:B------:R-:W-:Y:S02]  /*0940*/  SEL R8, R15, R8, !P0 ;  /* 0x000000080f087207 */ /* 0x000fe40004000000 */
[----:B------:R-:W-:Y:S02]  /*0950*/  ISETP.NE.AND P0, PT, R32, 0xa, PT ;  /* 0x0000000a2000780c */ /* 0x000fe40003f05270 */
[----:B------:R-:W-:Y:S02]  /*0960*/  SEL R8, R16, R8, !P1 ;  /* 0x0000000810087207 */ /* 0x000fe40004800000 */
[C---:B------:R-:W-:Y:S02]  /*0970*/  ISETP.NE.AND P1, PT, R32.reuse, 0xb, PT ;  /* 0x0000000b2000780c */ /* 0x040fe40003f25270 */
[----:B------:R-:W-:Y:S02]  /*0980*/  SEL R8, R17, R8, !P0 ;  /* 0x0000000811087207 */ /* 0x000fe40004000000 */
[----:B------:R-:W-:-:S02]  /*0990*/  ISETP.NE.AND P0, PT, R32, 0xc, PT ;  /* 0x0000000c2000780c */ /* 0x000fc40003f05270 */
[----:B------:R-:W-:Y:S02]  /*09a0*/  SEL R8, R18, R8, !P1 ;  /* 0x0000000812087207 */ /* 0x000fe40004800000 */
[----:B------:R-:W-:Y:S02]  /*09b0*/  ISETP.NE.AND P1, PT, R36, RZ, PT ;  /* 0x000000ff2400720c */ /* 0x000fe40003f25270 */
[----:B------:R-:W-:-:S05]  /*09c0*/  SEL R8, R19, R8, !P0 ;  /* 0x0000000813087207 */ /* 0x000fca0004000000 */
[----:B------:R-:W-:-:S06]  /*09d0*/  @P2 IMAD.IADD R33, R8, 0x1, R9 ;  /* 0x0000000108212824 */ /* 0x000fcc00078e0209 */
[----:B------:R-:W-:Y:S05]  /*09e0*/  @P1 BRA `(.L_x_3) ;  /* 0x0000000c006c1947 */ /* 0x000fea0003800000 */
[----:B------:R-:W0:Y:S01]  /*09f0*/  LDS R12, [UR4+0x40] ;  /* 0x00004004ff0c7984 */ /* 0x000e220008000800 */
[----:B------:R-:W1:Y:S01]  /*0a00*/  LDC.64 R10, c[0x0][0x390] ;  /* 0x0000e400ff0a7b82 */ /* 0x000e620000000a00 */
[----:B------:R-:W-:Y:S02]  /*0a10*/  IMAD.MOV.U32 R8, RZ, RZ, 0x65 ;  /* 0x00000065ff087424 */ /* 0x000fe400078e00ff */
[----:B------:R-:W-:Y:S02]  /*0a20*/  IMAD.MOV.U32 R33, RZ, RZ, RZ ;  /* 0x000000ffff217224 */ /* 0x000fe400078e00ff */
[----:B0-----:R-:W-:-:S05]  /*0a30*/  IMAD.IADD R9, R19, 0x1, R12 ;  /* 0x0000000113097824 */ /* 0x001fca00078e020c */
[----:B-1----:R0:W-:Y:S01]  /*0a40*/  ST.E.64.STRONG.GPU desc[UR12][R10.64+0x100], R8 ;  /* 0x000100080a007985 */ /* 0x0021e2000c10fb0c */
[----:B------:R-:W-:Y:S05]  /*0a50*/  BRA `(.L_x_3) ;  /* 0x0000000c00507947 */ /* 0x000fea0003800000 */
.L_x_2:
[----:B------:R-:W-:Y:S02]  /*0a60*/  IADD3 R8, PT, PT, R24, R25, R26 ;  /* 0x0000001918087210 */ /* 0x000fe40007ffe01a */
[C---:B------:R-:W-:Y:S02]  /*0a70*/  ISETP.NE.AND P1, PT, R44.reuse, 0x1f, PT ;  /* 0x0000001f2c00780c */ /* 0x040fe40003f25270 */
[----:B0-----:R-:W-:Y:S02]  /*0a80*/  IADD3 R8, PT, PT, R39, R40, R8 ;  /* 0x0000002827087210 */ /* 0x001fe40007ffe008 */
[----:B------:R-:W-:Y:S02]  /*0a90*/  ISETP.NE.AND P2, PT, R44, RZ, PT ;  /* 0x000000ff2c00720c */ /* 0x000fe40003f45270 */
[----:B------:R-:W-:-:S04]  /*0aa0*/  IADD3 R8, PT, PT, R30, R31, R8 ;  /* 0x0000001f1e087210 */ /* 0x000fc80007ffe008 */
        /* <DEDUP_REMOVED lines=37> */
[----:B------:R-:W-:Y:S01]  /*0d00*/  IMAD.IADD R14, R14, 0x1, R13 ;  /* 0x000000010e0e7824 */ /* 0x000fe200078e020d */
[----:B------:R-:W0:Y:S02]  /*0d10*/  LDS R11, [UR4+0x40] ;  /* 0x00004004ff0b7984 */ /* 0x000e240008000800 */
        /* <DEDUP_REMOVED lines=12> */
[----:B------:R-:W-:-:S04]  /*0de0*/  ISETP.NE.AND P0, PT, R32, 0x9, PT ;  /* 0x000000092000780c */ /* 0x000fc80003f05270 */
[----:B------:R-:W-:Y:S02]  /*0df0*/  SEL R8, R16, R8, !P0 ;  /* 0x0000000810087207 */ /* 0x000fe40004000000 */
[----:B------:R-:W-:-:S04]  /*0e00*/  ISETP.NE.AND P0, PT, R32, 0xa, PT ;  /* 0x0000000a2000780c */ /* 0x000fc80003f05270 */
[----:B------:R-:W-:Y:S02]  /*0e10*/  SEL R8, R17, R8, !P0 ;  /* 0x0000000811087207 */ /* 0x000fe40004000000 */
[----:B------:R-:W-:-:S04]  /*0e20*/  ISETP.NE.AND P0, PT, R32, 0xb, PT ;  /* 0x0000000b2000780c */ /* 0x000fc80003f05270 */
[----:B------:R-:W-:Y:S02]  /*0e30*/  SEL R8, R18, R8, !P0 ;  /* 0x0000000812087207 */ /* 0x000fe40004000000 */
[C---:B------:R-:W-:Y:S01]  /*0e40*/  ISETP.GT.U32.AND P0, PT, R36.reuse, 0x1f, PT ;  /* 0x0000001f2400780c */ /* 0x040fe20003f04070 */
[C---:B0-----:R-:W-:Y:S01]  /*0e50*/  IMAD.IADD R11, R19.reuse, 0x1, R11 ;  /* 0x00000001130b7824 */ /* 0x041fe200078e020b */
[----:B------:R-:W-:Y:S02]  /*0e60*/  SEL R8, R19, R8, !P1 ;  /* 0x0000000813087207 */ /* 0x000fe40004800000 */
[----:B------:R-:W-:-:S03]  /*0e70*/  ISETP.GE.U32.AND P1, PT, R36, 0x20, PT ;  /* 0x000000202400780c */ /* 0x000fc60003f26070 */
[----:B------:R-:W-:-:S05]  /*0e80*/  IMAD.IADD R8, R8, 0x1, R9 ;  /* 0x0000000108087824 */ /* 0x000fca00078e0209 */
[----:B------:R-:W-:Y:S01]  /*0e90*/  SEL R43, R33, R8, !P1 ;  /* 0x00000008212b7207 */ /* 0x000fe20004800000 */
[----:B------:R-:W-:Y:S06]  /*0ea0*/  @P0 BRA `(.L_x_4) ;  /* 0x0000000800140947 */ /* 0x000fec0003800000 */
[----:B------:R-:W0:Y:S01]  /*0eb0*/  LDC.64 R16, c[0x0][0x390] ;  /* 0x0000e400ff107b82 */ /* 0x000e220000000a00 */
[----:B------:R-:W-:Y:S01]  /*0ec0*/  ISETP.NE.AND P1, PT, R36, RZ, PT ;  /* 0x000000ff2400720c */ /* 0x000fe20003f25270 */
[----:B------:R-:W-:Y:S01]  /*0ed0*/  IMAD.U32 R13, RZ, RZ, UR6 ;  /* 0x00000006ff0d7e24 */ /* 0x000fe2000f8e00ff */
[----:B------:R-:W-:-:S05]  /*0ee0*/  LOP3.LUT R18, RZ, R36, RZ, 0x33, !PT ;  /* 0x00000024ff127212 */ /* 0x000fca00078e33ff */
[----:B------:R-:W-:-:S06]  /*0ef0*/  VIADD R18, R18, UR6 ;  /* 0x0000000612127c36 */ /* 0x000fcc0008000000 */
[----:B------:R-:W-:Y:S01]  /*0f00*/  @!P1 IMAD.MOV.U32 R10, RZ, RZ, 0x64 ;  /* 0x00000064ff0a9424 */ /* 0x000fe200078e00ff */
[----:B------:R1:W-:Y:S01]  /*0f10*/  @!P1 STS [UR4+0xc], R11 ;  /* 0x00000c0bff009988 */ /* 0x0003e20008000804 */
[----:B0-----:R-:W-:-:S04]  /*0f20*/  IMAD.WIDE R12, R13, 0x8, R16 ;  /* 0x000000080d0c7825 */ /* 0x001fc800078e0210 */
[----:B------:R-:W-:Y:S01]  /*0f30*/  IMAD.WIDE R16, R18, 0x8, R16 ;  /* 0x0000000812107825 */ /* 0x000fe200078e0210 */
[----:B------:R1:W-:Y:S01]  /*0f40*/  @!P1 ST.E.64.STRONG.GPU desc[UR12][R12.64+0x100], R10 ;  /* 0x0001000a0c009985 */ /* 0x0003e2000c10fb0c */
[----:B------:R-:W-:Y:S05]  /*0f50*/  NANOSLEEP 0x226 ;  /* 0x000002260000795d */ /* 0x000fea0003800000 */
[----:B------:R-:W2:Y:S01]  /*0f60*/  LD.E.64.STRONG.GPU R14, desc[UR12][R16.64+0x100] ;  /* 0x0001000c100e7980 */ /* 0x000ea2000c10fb00 */
[----:B------:R-:W-:Y:S01]  /*0f70*/  UMOV UR5, 0xffffffff ;  /* 0xffffffff00057882 */ /* 0x000fe20000000000 */
[----:B--2---:R-:W-:Y:S02]  /*0f80*/  ISETP.NE.AND P0, PT, R14, 0x63, PT ;  /* 0x000000630e00780c */ /* 0x004fe40003f05270 */
[----:B-1----:R-:W-:Y:S11]  /*0f90*/  BRA.DIV UR5, `(.L_x_5) ;  /* 0x0000002e05dc7947 */ /* 0x002ff6000b800000 */
[----:B------:R-:W-:-:S13]  /*0fa0*/  VOTE.ANY P0, !P0 ;  /* 0x0000000000ff7806 */ /* 0x000fda0004000100 */
.L_x_34:
[----:B------:R-:W-:Y:S05]  /*0fb0*/  @!P0 BRA `(.L_x_6) ;  /* 0x0000000000248947 */ /* 0x000fea0003800000 */
[----:B------:R-:W-:-:S07]  /*0fc0*/  IMAD.MOV.U32 R9, RZ, RZ, 0x1de ;  /* 0x000001deff097424 */ /* 0x000fce00078e00ff */
.L_x_8:
[----:B------:R-:W-:Y:S05]  /*0fd0*/  NANOSLEEP R9 ;  /* 0x000000090000735d */ /* 0x000fea0003800000 */
[----:B------:R-:W2:Y:S01]  /*0fe0*/  LD.E.64.STRONG.GPU R14, desc[UR12][R16.64+0x100] ;  /* 0x0001000c100e7980 */ /* 0x000ea2000c10fb00 */
[----:B------:R-:W-:Y:S01]  /*0ff0*/  UMOV UR5, 0xffffffff ;  /* 0xffffffff00057882 */ /* 0x000fe20000000000 */
[----:B------:R-:W-:Y:S02]  /*1000*/  SHF.R.U32.HI R9, RZ, 0x1, R9 ;  /* 0x00000001ff097819 */ /* 0x000fe40000011609 */
[----:B--2---:R-:W-:Y:S01]  /*1010*/  ISETP.NE.AND P0, PT, R14, 0x63, PT ;  /* 0x000000630e00780c */ /* 0x004fe20003f05270 */
[----:B------:R-:W-:-:S12]  /*1020*/  BRA.DIV UR5, `(.L_x_7) ;  /* 0x0000002e05d87947 */ /* 0x000fd8000b800000 */
[----:B------:R-:W-:-:S13]  /*1030*/  VOTE.ANY P0, !P0 ;  /* 0x0000000000ff7806 */ /* 0x000fda0004000100 */
.L_x_37:
[----:B------:R-:W-:Y:S05]  /*1040*/  @P0 BRA `(.L_x_8) ;  /* 0xfffffffc00e00947 */ /* 0x000fea000383ffff */
.L_x_6:
[----:B------:R-:W-:Y:S01]  /*1050*/  UMOV UR5, 0xffffffff ;  /* 0xffffffff00057882 */ /* 0x000fe20000000000 */
[----:B------:R-:W-:Y:S02]  /*1060*/  ISETP.NE.AND P2, PT, R14, 0x65, PT ;  /* 0x000000650e00780c */ /* 0x000fe40003f45270 */
[----:B------:R-:W-:Y:S11]  /*1070*/  BRA.DIV UR5, `(.L_x_9) ;  /* 0x0000002e05e47947 */ /* 0x000ff6000b800000 */
[----:B------:R-:W0:Y:S01]  /*1080*/  S2R R45, SR_GEMASK ;  /* 0x00000000002d7919 */ /* 0x000e220000003c00 */
[----:B------:R-:W-:Y:S01]  /*1090*/  VOTE.ANY R8, PT, !P2 ;  /* 0x0000000000087806 */ /* 0x000fe200050e0100 */
[C---:B------:R-:W-:Y:S02]  /*10a0*/  VIADD R33, R44.reuse, 0x2 ;  /* 0x000000022c217836 */ /* 0x040fe40000000000 */
[C---:B------:R-:W-:Y:S02]  /*10b0*/  VIADD R32, R44.reuse, 0x4 ;  /* 0x000000042c207836 */ /* 0x040fe40000000000 */
[C---:B------:R-:W-:Y:S02]  /*10c0*/  VIADD R19, R44.reuse, 0x8 ;  /* 0x000000082c137836 */ /* 0x040fe40000000000 */
[----:B------:R-:W-:Y:S01]  /*10d0*/  VIADD R34, R44, 0x10 ;  /* 0x000000102c227836 */ /* 0x000fe20000000000 */
[----:B0-----:R-:W-:-:S05]  /*10e0*/  LOP3.LUT R8, R8, 0x80000000, R45, 0xec, !PT ;  /* 0x8000000008087812 */ /* 0x001fca00078eec2d */
[----:B------:R-:W-:-:S05]  /*10f0*/  VIADD R9, R8, 0xffffffff ;  /* 0xffffffff08097836 */ /* 0x000fca0000000000 */
[----:B------:R-:W-:-:S04]  /*1100*/  LOP3.LUT R9, R8, R9, RZ, 0xc, !PT ;  /* 0x0000000908097212 */ /* 0x000fc800078e0cff */
[----:B------:R0:W1:Y:S02]  /*1110*/  POPC R38, R9 ;  /* 0x0000000900267309 */ /* 0x0000640000000000 */
[----:B0-----:R-:W0:Y:S01]  /*1120*/  LDC.64 R8, c[0x0][0x390] ;  /* 0x0000e400ff087b82 */ /* 0x001e220000000a00 */
[----:B-1----:R-:W1:Y:S01]  /*1130*/  SHFL.DOWN PT, R16, R15, 0x1, R38 ;  /* 0x082000000f107989 */ /* 0x002e6200000e0026 */
[-C--:B------:R-:W-:Y:S02]  /*1140*/  ISETP.GE.AND P0, PT, R44, R38.reuse, PT ;  /* 0x000000262c00720c */ /* 0x080fe40003f06270 */
[-C--:B------:R-:W-:Y:S02]  /*1150*/  ISETP.GT.AND P2, PT, R34, R38.reuse, PT ;  /* 0x000000262200720c */ /* 0x080fe40003f44270 */
[----:B-1----:R-:W-:Y:S02]  /*1160*/  SEL R16, R16, RZ, !P0 ;  /* 0x000000ff10107207 */ /* 0x002fe40004000000 */
[----:B------:R-:W-:-:S03]  /*1170*/  ISETP.GT.AND P0, PT, R33, R38, PT ;  /* 0x000000262100720c */ /* 0x000fc60003f04270 */
[----:B------:R-:W-:-:S05]  /*1180*/  IMAD.IADD R17, R16, 0x1, R15 ;  /* 0x0000000110117824 */ /* 0x000fca00078e020f */
[----:B------:R-:W1:Y:S02]  /*1190*/  SHFL.DOWN PT, R16, R17, 0x2, R38 ;  /* 0x0840000011107989 */ /* 0x000e6400000e0026 */
[----:B-1----:R-:W-:Y:S02]  /*11a0*/  SEL R16, R16, RZ, !P0 ;  /* 0x000000ff10107207 */ /* 0x002fe40004000000 */
[----:B------:R-:W-:-:S03]  /*11b0*/  ISETP.GT.AND P0, PT, R32, R38, PT ;  /* 0x000000262000720c */ /* 0x000fc60003f04270 */
[----:B------:R-:W-:-:S05]  /*11c0*/  IMAD.IADD R35, R17, 0x1, R16 ;  /* 0x0000000111237824 */ /* 0x000fca00078e0210 */
[----:B------:R-:W1:Y:S02]  /*11d0*/  SHFL.DOWN PT, R16, R35, 0x4, R38 ;  /* 0x0880000023107989 */ /* 0x000e6400000e0026 */
[----:B-1----:R-:W-:Y:S02]  /*11e0*/  SEL R16, R16, RZ, !P0 ;  /* 0x000000ff10107207 */ /* 0x002fe40004000000 */
[----:B------:R-:W-:-:S03]  /*11f0*/  ISETP.GT.AND P0, PT, R19, R38, PT ;  /* 0x000000261300720c */ /* 0x000fc60003f04270 */
[----:B------:R-:W-:Y:S01]  /*1200*/  IMAD.IADD R37, R35, 0x1, R16 ;  /* 0x0000000123257824 */ /* 0x000fe200078e0210 */
[----:B0-----:R-:W-:-:S04]  /*1210*/  IADD3 R35, P3, PT, R8, 0x100, RZ ;  /* 0x0000010008237810 */ /* 0x001fc80007f7e0ff */
[----:B------:R-:W0:Y:S02]  /*1220*/  SHFL.DOWN PT, R16, R37, 0x8, R38 ;  /* 0x0900000025107989 */ /* 0x000e2400000e0026 */
[----:B0-----:R-:W-:Y:S02]  /*1230*/  SEL R16, R16, RZ, !P0 ;  /* 0x000000ff10107207 */ /* 0x001fe40004000000 */
[----:B------:R-:W-:-:S03]  /*1240*/  ISETP.NE.AND P0, PT, R14, 0x65, PT ;  /* 0x000000650e00780c */ /* 0x000fc60003f05270 */
[----:B------:R-:W-:Y:S02]  /*1250*/  IMAD.IADD R17, R37, 0x1, R16 ;  /* 0x0000000125117824 */ /* 0x000fe400078e0210 */
[----:B------:R-:W-:-:S03]  /*1260*/  IMAD.X R37, RZ, RZ, R9, P3 ;  /* 0x000000ffff257224 */ /* 0x000fc600018e0609 */
[----:B------:R-:W0:Y:S05]  /*1270*/  SHFL.DOWN PT, R16, R17, 0x10, R38 ;  /* 0x0a00000011107989 */ /* 0x000e2a00000e0026 */
[----:B------:R-:W-:Y:S02]  /*1280*/  VOTE.ALL P0, P0 ;  /* 0x0000000000ff7806 */ /* 0x000fe40000000000 */
[----:B0-----:R-:W-:-:S05]  /*1290*/  SEL R16, R16, RZ, !P2 ;  /* 0x000000ff10107207 */ /* 0x001fca0005000000 */
[----:B------:R-:W-:-:S07]  /*12a0*/  IMAD.IADD R36, R17, 0x1, R16 ;  /* 0x0000000111247824 */ /* 0x000fce00078e0210 */
.L_x_46:
[----:B------:R-:W-:Y:S05]  /*12b0*/  @!P0 BRA `(.L_x_10) ;  /* 0x0000000000d48947 */ /* 0x000fea0003800000 */
[----:B------:R-:W-:-:S07]  /*12c0*/  IMAD.MOV.U32 R38, RZ, RZ, 0x1de ;  /* 0x000001deff267424 */ /* 0x000fce00078e00ff */
.L_x_16:
[----:B------:R-:W-:Y:S02]  /*12d0*/  IMAD.MOV.U32 R8, RZ, RZ, R35 ;  /* 0x000000ffff087224 */ /* 0x000fe400078e0023 */
[----:B------:R-:W-:Y:S02]  /*12e0*/  IMAD.MOV.U32 R9, RZ, RZ, R37 ;  /* 0x000000ffff097224 */ /* 0x000fe400078e0025 */
[----:B------:R-:W-:-:S05]  /*12f0*/  IMAD.WIDE R16, R18, 0x8, R8 ;  /* 0x0000000812107825 */ /* 0x000fca00078e0208 */
[----:B------:R-:W2:Y:S01]  /*1300*/  LD.E.64.STRONG.GPU R14, desc[UR12][R16.64+-0x100] ;  /* 0xffff000c100e7980 */ /* 0x000ea2000c10fb00 */
[----:B------:R-:W-:Y:S05]  /*1310*/  YIELD ;  /* 0x0000000000007946 */ /* 0x000fea0003800000 */
[----:B------:R-:W-:Y:S01]  /*1320*/  UMOV UR5, 0xffffffff ;  /* 0xffffffff00057882 */ /* 0x000fe20000000000 */
[----:B------:R-:W-:Y:S02]  /*1330*/  SHF.R.U32.HI R38, RZ, 0x1, R38 ;  /* 0x00000001ff267819 */ /* 0x000fe40000011626 */
[----:B--2---:R-:W-:Y:S01]  /*1340*/  ISETP.NE.AND P0, PT, R14, 0x63, PT ;  /* 0x000000630e00780c */ /* 0x004fe20003f05270 */
[----:B------:R-:W-:-:S12]  /*1350*/  BRA.DIV UR5, `(.L_x_11) ;  /* 0x0000003205347947 */ /* 0x000fd8000b800000 */
[----:B------:R-:W-:-:S13]  /*1360*/  VOTE.ANY P0, !P0 ;  /* 0x0000000000ff7806 */ /* 0x000fda0004000100 */
.L_x_49:
[----:B------:R-:W-:Y:S05]  /*1370*/  @!P0 BRA `(.L_x_12) ;  /* 0x0000000000248947 */ /* 0x000fea0003800000 */
[----:B------:R-:W-:-:S07]  /*1380*/  IMAD.MOV.U32 R9, RZ, RZ, R38 ;  /* 0x000000ffff097224 */ /* 0x000fce00078e0026 */
.L_x_14:
[----:B------:R-:W-:Y:S05]  /*1390*/  NANOSLEEP R9 ;  /* 0x000000090000735d */ /* 0x000fea0003800000 */
[----:B------:R-:W2:Y:S01]  /*13a0*/  LD.E.64.STRONG.GPU R14, desc[UR12][R16.64+-0x100] ;  /* 0xffff000c100e7980 */ /* 0x000ea2000c10fb00 */
[----:B------:R-:W-:Y:S01]  /*13b0*/  UMOV UR5, 0xffffffff ;  /* 0xffffffff00057882 */ /* 0x000fe20000000000 */
[----:B------:R-:W-:Y:S02]  /*13c0*/  SHF.R.U32.HI R9, RZ, 0x1, R9 ;  /* 0x00000001ff097819 */ /* 0x000fe40000011609 */
[----:B--2---:R-:W-:Y:S01]  /*13d0*/  ISETP.NE.AND P0, PT, R14, 0x63, PT ;  /* 0x000000630e00780c */ /* 0x004fe20003f05270 */
[----:B------:R-:W-:-:S12]  /*13e0*/  BRA.DIV UR5, `(.L_x_13) ;  /* 0x0000003205307947 */ /* 0x000fd8000b800000 */
[----:B------:R-:W-:-:S13]  /*13f0*/  VOTE.ANY P0, !P0 ;  /* 0x0000000000ff7806 */ /* 0x000fda0004000100 */
.L_x_52:
[----:B------:R-:W-:Y:S05]  /*1400*/  @P0 BRA `(.L_x_14) ;  /* 0xfffffffc00e00947 */ /* 0x000fea000383ffff */
.L_x_12:
[----:B------:R-:W-:Y:S01]  /*1410*/  UMOV UR5, 0xffffffff ;  /* 0xffffffff00057882 */ /* 0x000fe20000000000 */
[----:B------:R-:W-:Y:S02]  /*1420*/  ISETP.NE.AND P0, PT, R14, 0x65, PT ;  /* 0x000000650e00780c */ /* 0x000fe40003f05270 */
[----:B------:R-:W-:Y:S11]  /*1430*/  BRA.DIV UR5, `(.L_x_15) ;  /* 0x00000032053c7947 */ /* 0x000ff6000b800000 */
[----:B------:R-:W-:Y:S01]  /*1440*/  VOTE.ANY R8, PT, !P0 ;  /* 0x0000000000087806 */ /* 0x000fe200040e0100 */
[----:B------:R-:W-:-:S03]  /*1450*/  VIADD R18, R18, 0xffffffe0 ;  /* 0xffffffe012127836 */ /* 0x000fc60000000000 */
[----:B------:R-:W-:-:S05]  /*1460*/  LOP3.LUT R8, R8, 0x80000000, R45, 0xec, !PT ;  /* 0x8000000008087812 */ /* 0x000fca00078eec2d */
[----:B------:R-:W-:-:S05]  /*1470*/  VIADD R9, R8, 0xffffffff ;  /* 0xffffffff08097836 */ /* 0x000fca0000000000 */
[----:B------:R-:W-:-:S06]  /*1480*/  LOP3.LUT R9, R8, R9, RZ, 0xc, !PT ;  /* 0x0000000908097212 */ /* 0x000fcc00078e0cff */
[----:B------:R-:W0:Y:S02]  /*1490*/  POPC R9, R9 ;  /* 0x0000000900097309 */ /* 0x000e240000000000 */
[----:B0-----:R-:W0:Y:S01]  /*14a0*/  SHFL.DOWN PT, R16, R15, 0x1, R9 ;  /* 0x082000000f107989 */ /* 0x001e2200000e0009 */
[-C--:B------:R-:W-:Y:S02]  /*14b0*/  ISETP.GE.AND P0, PT, R44, R9.reuse, PT ;  /* 0x000000092c00720c */ /* 0x080fe40003f06270 */
[-C--:B------:R-:W-:Y:S02]  /*14c0*/  ISETP.GT.AND P2, PT, R34, R9.reuse, PT ;  /* 0x000000092200720c */ /* 0x080fe40003f44270 */
[----:B0-----:R-:W-:Y:S02]  /*14d0*/  SEL R16, R16, RZ, !P0 ;  /* 0x000000ff10107207 */ /* 0x001fe40004000000 */
[----:B------:R-:W-:-:S03]  /*14e0*/  ISETP.GT.AND P0, PT, R33, R9, PT ;  /* 0x000000092100720c */ /* 0x000fc60003f04270 */
[----:B------:R-:W-:-:S05]  /*14f0*/  IMAD.IADD R15, R16, 0x1, R15 ;  /* 0x00000001100f7824 */ /* 0x000fca00078e020f */
[----:B------:R-:W0:Y:S02]  /*1500*/  SHFL.DOWN PT, R16, R15, 0x2, R9 ;  /* 0x084000000f107989 */ /* 0x000e2400000e0009 */
        /* <DEDUP_REMOVED lines=9> */
[----:B------:R-:W-:-:S03]  /*15a0*/  ISETP.NE.AND P0, PT, R14, 0x65, PT ;  /* 0x000000650e00780c */ /* 0x000fc60003f05270 */
[----:B------:R-:W-:-:S05]  /*15b0*/  IMAD.IADD R15, R15, 0x1, R16 ;  /* 0x000000010f0f7824 */ /* 0x000fca00078e0210 */
[----:B------:R-:W0:Y:S05]  /*15c0*/  SHFL.DOWN PT, R16, R15, 0x10, R9 ;  /* 0x0a0000000f107989 */ /* 0x000e2a00000e0009 */
[----:B------:R-:W-:Y:S02]  /*15d0*/  VOTE.ALL P0, P0 ;  /* 0x0000000000ff7806 */ /* 0x000fe40000000000 */
[----:B0-----:R-:W-:-:S04]  /*15e0*/  SEL R16, R16, RZ, !P2 ;  /* 0x000000ff10107207 */ /* 0x001fc80005000000 */
[----:B------:R-:W-:-:S07]  /*15f0*/  IADD3 R36, PT, PT, R15, R16, R36 ;  /* 0x000000100f247210 */ /* 0x000fce0007ffe024 */
.L_x_61:
[----:B------:R-:W-:Y:S05]  /*1600*/  @P0 BRA `(.L_x_16) ;  /* 0xfffffffc00300947 */ /* 0x000fea000383ffff */
.L_x_10:
[----:B------:R-:W-:Y:S01]  /*1610*/  ISETP.NE.AND P0, PT, R44, RZ, PT ;  /* 0x000000ff2c00720c */ /* 0x000fe20003f05270 */
[----:B------:R-:W0:Y:S01]  /*1620*/  @!P1 S2R R9, SR_CgaCtaId ;  /* 0x0000000000099919 */ /* 0x000e220000008800 */
[----:B------:R-:W-:Y:S01]  /*1630*/  @!P1 MOV R8, 0x400 ;  /* 0x0000040000089802 */ /* 0x000fe20000000f00 */
[----:B------:R-:W-:Y:S02]  /*1640*/  @!P1 IMAD.IADD R11, R11, 0x1, R36 ;  /* 0x000000010b0b9824 */ /* 0x000fe400078e0224 */
[----:B------:R-:W-:-:S05]  /*1650*/  @!P1 IMAD.MOV.U32 R10, RZ, RZ, 0x65 ;  /* 0x00000065ff0a9424 */ /* 0x000fca00078e00ff */
[----:B------:R1:W-:Y:S03]  /*1660*/  @!P1 ST.E.64.STRONG.GPU desc[UR12][R12.64+0x100], R10 ;  /* 0x0001000a0c009985 */ /* 0x0003e6000c10fb0c */
[----:B------:R-:W-:Y:S01]  /*1670*/  @!P0 MOV R14, 0x400 ;  /* 0x00000400000e8802 */ /* 0x000fe20000000f00 */
[----:B------:R-:W2:Y:S01]  /*1680*/  @!P0 S2R R15, SR_CgaCtaId ;  /* 0x00000000000f8919 */ /* 0x000ea20000008800 */
[----:B0-----:R-:W-:Y:S01]  /*1690*/  @!P1 LEA R9, R9, R8, 0x18 ;  /* 0x0000000809099211 */ /* 0x001fe200078ec0ff */
[----:B------:R-:W-:Y:S02]  /*16a0*/  IMAD.MOV.U32 R8, RZ, RZ, R43 ;  /* 0x000000ffff087224 */ /* 0x000fe400078e002b */
[----:B------:R-:W-:Y:S02]  /*16b0*/  @!P0 IMAD.MOV.U32 R8, RZ, RZ, R36 ;  /* 0x000000ffff088224 */ /* 0x000fe400078e0024 */
[----:B------:R1:W-:Y:S04]  /*16c0*/  @!P1 STS [R9+0x8], R11 ;  /* 0x0000080b09009388 */ /* 0x0003e80000000800 */
[----:B------:R1:W-:Y:S01]  /*16d0*/  @!P1 STS [R9+0x4], R36 ;  /* 0x0000042409009388 */ /* 0x0003e20000000800 */
[----:B--2---:R-:W-:-:S05]  /*16e0*/  @!P0 LEA R15, R15, R14, 0x18 ;  /* 0x0000000e0f0f8211 */ /* 0x004fca00078ec0ff */
[----:B------:R1:W-:Y:S02]  /*16f0*/  @!P0 STS [R15+0x54], R36 ;  /* 0x000054240f008388 */ /* 0x0003e40000000800 */
.L_x_4:
[----:B------:R-:W-:Y:S05]  /*1700*/  WARPSYNC.ALL ;  /* 0x0000000000007948 */ /* 0x000fea0003800000 */
[----:B------:R-:W0:Y:S08]  /*1710*/  S2UR UR7, SR_CgaCtaId ;  /* 0x00000000000779c3 */ /* 0x000e300000008800 */
[----:B------:R-:W-:Y:S06]  /*1720*/  BAR.SYNC.DEFER_BLOCKING 0x0 ;  /* 0x0000000000007b1d */ /* 0x000fec0000010000 */
[----:B------:R-:W-:Y:S01]  /*1730*/  UMOV UR5, 0x400 ;  /* 0x0000040000057882 */ /* 0x000fe20000000000 */
[----:B-1----:R-:W1:Y:S01]  /*1740*/  S2R R10, SR_TID.X ;  /* 0x00000000000a7919 */ /* 0x002e620000002100 */
[----:B0-----:R-:W-:-:S09]  /*1750*/  ULEA UR5, UR7, UR5, 0x18 ;  /* 0x0000000507057291 */ /* 0x001fd2000f8ec0ff */
[----:B------:R-:W0:Y:S01]  /*1760*/  LDS R9, [UR5+0x54] ;  /* 0x00005405ff097984 */ /* 0x000e220008000800 */
[----:B-1----:R-:W-:-:S04]  /*1770*/  ISETP.NE.AND P0, PT, R10, RZ, PT ;  /* 0x000000ff0a00720c */ /* 0x002fc80003f05270 */
[----:B0-----:R-:W-:-:S05]  /*1780*/  SEL R9, R9, RZ, P0 ;  /* 0x000000ff09097207 */ /* 0x001fca0000000000 */
[----:B------:R-:W-:-:S07]  /*1790*/  IMAD.IADD R33, R9, 0x1, R8 ;  /* 0x0000000109217824 */ /* 0x000fce00078e0208 */
.L_x_3:
[----:B------:R-:W-:Y:S05]  /*17a0*/  BSYNC.RECONVERGENT B0 ;  /* 0x0000000000007941 */ /* 0x000fea0003800200 */
.L_x_1:
[----:B------:R-:W-:Y:S01]  /*17b0*/  IMAD.IADD R26, R26, 0x1, R33 ;  /* 0x000000011a1a7824 */ /* 0x000fe200078e0221 */
[----:B------:R-:W-:Y:S03]  /*17c0*/  BAR.SYNC.DEFER_BLOCKING 0x0 ;  /* 0x0000000000007b1d */ /* 0x000fe60000010000 */
[----:B------:R-:W-:-:S03]  /*17d0*/  IMAD.IADD R25, R25, 0x1, R26 ;  /* 0x0000000119197824 */ /* 0x000fc600078e021a */
[----:B------:R-:W1:Y:S01]  /*17e0*/  LDCU.64 UR8, c[0x0][0x388] ;  /* 0x00007100ff0877ac */ /* 0x000e620008000a00 */
[----:B------:R-:W-:-:S04]  /*17f0*/  IMAD.IADD R24, R24, 0x1, R25 ;  /* 0x0000000118187824 */ /* 0x000fc800078e0219 */
[----:B------:R-:W-:-:S04]  /*1800*/  IMAD.IADD R40, R40, 0x1, R24 ;  /* 0x0000000128287824 */ /* 0x000fc800078e0218 */
[----:B0-----:R-:W-:-:S04]  /*1810*/  IMAD.IADD R8, R39, 0x1, R40 ;  /* 0x0000000127087824 */ /* 0x001fc800078e0228 */
[----:B------:R-:W-:-:S04]  /*1820*/  IMAD.IADD R31, R31, 0x1, R8 ;  /* 0x000000011f1f7824 */ /* 0x000fc800078e0208 */
[----:B------:R-:W-:Y:S01]  /*1830*/  IMAD.IADD R30, R30, 0x1, R31 ;  /* 0x000000011e1e7824 */ /* 0x000fe200078e021f */
[----:B------:R-:W-:Y:S01]  /*1840*/  STS [R27], R26 ;  /* 0x0000001a1b007388 */ /* 0x000fe20000000800 */
[----:B-1----:R-:W-:Y:S02]  /*1850*/  IADD3 R42, P0, PT, R42, UR8, RZ ;  /* 0x000000082a2a7c10 */ /* 0x002fe4000ff1e0ff */
[----:B------:R-:W-:Y:S01]  /*1860*/  IMAD.IADD R10, R29, 0x1, R30 ;  /* 0x000000011d0a7824 */ /* 0x000fe200078e021e */
[----:B------:R-:W-:Y:S01]  /*1870*/  STS [R27+0x4], R25 ;  /* 0x000004191b007388 */ /* 0x000fe20000000800 */
[----:B------:R-:W-:Y:S02]  /*1880*/  IADD3.X R43, PT, PT, R41, UR9, RZ, P0, !PT ;  /* 0x00000009292b7c10 */ /* 0x000fe400087fe4ff */
[----:B------:R-:W-:Y:S01]  /*1890*/  IMAD.IADD R23, R23, 0x1, R10 ;  /* 0x0000000117177824 */ /* 0x000fe200078e020a */
[----:B------:R-:W-:Y:S03]  /*18a0*/  STS [R27+0x8], R24 ;  /* 0x000008181b007388 */ /* 0x000fe60000000800 */
        /* <DEDUP_REMOVED lines=19> */
[----:B------:R-:W-:Y:S04]  /*19e0*/  STS [R27+0x30], R7 ;  /* 0x000030071b007388 */ /* 0x000fe80000000800 */
[----:B------:R-:W-:Y:S04]  /*19f0*/  STS [R27+0x34], R6 ;  /* 0x000034061b007388 */ /* 0x000fe80000000800 */
[----:B------:R-:W-:Y:S04]  /*1a00*/  STS [R27+0x38], R5 ;  /* 0x000038051b007388 */ /* 0x000fe80000000800 */
[----:B------:R-:W-:Y:S04]  /*1a10*/  STS [R27+0x3c], R4 ;  /* 0x00003c041b007388 */ /* 0x000fe80000000800 */
[----:B------:R-:W-:Y:S04]  /*1a20*/  STS [R27+0x40], R3 ;  /* 0x000040031b007388 */ /* 0x000fe80000000800 */
[----:B------:R-:W-:Y:S04]  /*1a30*/  STS [R27+0x44], R2 ;  /* 0x000044021b007388 */ /* 0x000fe80000000800 */
[----:B------:R-:W-:Y:S01]  /*1a40*/  STS [R27+0x48], R0 ;  /* 0x000048001b007388 */ /* 0x000fe20000000800 */
[----:B------:R-:W-:-:S03]  /*1a50*/  NOP ;  /* 0x0000000000007918 */ /* 0x000fc60000000000 */
[----:B------:R-:W0:Y:S04]  /*1a60*/  LDS R9, [R28] ;  /* 0x000000001c097984 */ /* 0x000e280000000800 */
[----:B------:R-:W1:Y:S04]  /*1a70*/  LDS R7, [R28+0x80] ;  /* 0x000080001c077984 */ /* 0x000e680000000800 */
[----:B------:R-:W2:Y:S04]  /*1a80*/  LDS R11, [R28+0x100] ;  /* 0x000100001c0b7984 */ /* 0x000ea80000000800 */
[----:B------:R-:W3:Y:S04]  /*1a90*/  LDS R13, [R28+0x180] ;  /* 0x000180001c0d7984 */ /* 0x000ee80000000800 */
[----:B------:R-:W4:Y:S04]  /*1aa0*/  LDS R5, [R28+0x200] ;  /* 0x000200001c057984 */ /* 0x000f280000000800 */
[----:B------:R-:W5:Y:S04]  /*1ab0*/  LDS R15, [R28+0x280] ;  /* 0x000280001c0f7984 */ /* 0x000f680000000800 */
        /* <DEDUP_REMOVED lines=13> */
[----:B0-----:R-:W-:Y:S04]  /*1b90*/  STG.E desc[UR12][R42.64], R9 ;  /* 0x000000092a007986 */ /* 0x001fe8000c10190c */
[----:B-1----:R-:W-:Y:S04]  /*1ba0*/  STG.E desc[UR12][R42.64+0x80], R7 ;  /* 0x000080072a007986 */ /* 0x002fe8000c10190c */
[----:B--2---:R-:W-:Y:S04]  /*1bb0*/  STG.E desc[UR12][R42.64+0x100], R11 ;  /* 0x0001000b2a007986 */ /* 0x004fe8000c10190c */
[----:B---3--:R-:W-:Y:S04]  /*1bc0*/  STG.E desc[UR12][R42.64+0x180], R13 ;  /* 0x0001800d2a007986 */ /* 0x008fe8000c10190c */
[----:B----4-:R-:W-:Y:S04]  /*1bd0*/  STG.E desc[UR12][R42.64+0x200], R5 ;  /* 0x000200052a007986 */ /* 0x010fe8000c10190c */
[----:B-----5:R-:W-:Y:S04]  /*1be0*/  STG.E desc[UR12][R42.64+0x280], R15 ;  /* 0x0002800f2a007986 */ /* 0x020fe8000c10190c */
[----:B------:R-:W-:Y:S04]  /*1bf0*/  STG.E desc[UR12][R42.64+0x300], R3 ;  /* 0x000300032a007986 */ /* 0x000fe8000c10190c */
        /* <DEDUP_REMOVED lines=11> */
[----:B------:R-:W-:Y:S01]  /*1cb0*/  STG.E desc[UR12][R42.64+0x900], R39 ;  /* 0x000900272a007986 */ /* 0x000fe2000c10190c */
[----:B------:R-:W-:Y:S05]  /*1cc0*/  EXIT ;  /* 0x000000000000794d */ /* 0x000fea0003800000 */
.L_x_0:
[----:B------:R-:W-:-:S04]  /*1cd0*/  ISETP.NE.U32.AND P0, PT, RZ, UR7, PT ;  /* 0x00000007ff007c0c */ /* 0x000fc8000bf05070 */
[----:B------:R-:W-:-:S13]  /*1ce0*/  ISETP.NE.AND.EX P0, PT, RZ, UR4, PT, P0 ;  /* 0x00000004ff007c0c */ /* 0x000fda000bf05300 */
[----:B------:R-:W-:Y:S05]  /*1cf0*/  @!P0 EXIT ;  /* 0x000000000000894d */ /* 0x000fea0003800000 */
[----:B------:R-:W0:Y:S02]  /*1d00*/  LDCU.64 UR4, c[0x0][0x380] ;  /* 0x00007000ff0477ac */ /* 0x000e240008000a00 */
[----:B0-----:R-:W-:-:S06]  /*1d10*/  UIMAD.WIDE UR4, UR6, 0x7b80, UR4 ;  /* 0x00007b80060478a5 */ /* 0x001fcc000f8e0204 */
[----:B------:R-:W-:Y:S02]  /*1d20*/  IMAD.U32 R2, RZ, RZ, UR4 ;  /* 0x00000004ff027e24 */ /* 0x000fe4000f8e00ff */
[----:B------:R-:W-:-:S05]  /*1d30*/  IMAD.U32 R3, RZ, RZ, UR5 ;  /* 0x00000005ff037e24 */ /* 0x000fca000f8e00ff */
[----:B------:R0:W2:Y:S01]  /*1d40*/  LDG.E R0, desc[UR12][R2.64] ;  /* 0x0000000c02007981 */ /* 0x0000a2000c1e1900 */
[----:B------:R-:W1:Y:S02]  /*1d50*/  S2R R43, SR_TID.X ;  /* 0x00000000002b7919 */ /* 0x000e640000002100 */
[C---:B-1----:R-:W-:Y:S02]  /*1d60*/  LOP3.LUT R28, R43.reuse, 0x1f, RZ, 0xc0, !PT ;  /* 0x0000001f2b1c7812 */ /* 0x042fe400078ec0ff */
[----:B------:R-:W-:-:S05]  /*1d70*/  LOP3.LUT R5, R43, 0x3e0, RZ, 0xc0, !PT ;  /* 0x000003e02b057812 */ /* 0x000fca00078ec0ff */
[----:B------:R-:W-:-:S04]  /*1d80*/  IMAD R28, R5, 0x13, R28 ;  /* 0x00000013051c7824 */ /* 0x000fc800078e021c */
[C---:B------:R-:W-:Y:S01]  /*1d90*/  VIADD R4, R28.reuse, 0x20 ;  /* 0x000000201c047836 */ /* 0x040fe20000000000 */
[C---:B------:R-:W-:Y:S01]  /*1da0*/  ISETP.GE.U32.AND P1, PT, R28.reuse, UR7, PT ;  /* 0x000000071c007c0c */ /* 0x040fe2000bf26070 */
[C---:B------:R-:W-:Y:S01]  /*1db0*/  VIADD R5, R28.reuse, 0x40 ;  /* 0x000000401c057836 */ /* 0x040fe20000000000 */
[C---:B0-----:R-:W-:Y:S01]  /*1dc0*/  LEA R2, P0, R28.reuse, UR4, 0x2 ;  /* 0x000000041c027c11 */ /* 0x041fe2000f8010ff */
[----:B------:R-:W-:Y:S01]  /*1dd0*/  VIADD R3, R28, 0x80 ;  /* 0x000000801c037836 */ /* 0x000fe20000000000 */
[----:B------:R-:W-:Y:S01]  /*1de0*/  ISETP.GE.U32.AND P2, PT, R4, UR7, PT ;  /* 0x0000000704007c0c */ /* 0x000fe2000bf46070 */
[C---:B------:R-:W-:Y:S01]  /*1df0*/  VIADD R4, R28.reuse, 0xa0 ;  /* 0x000000a01c047836 */ /* 0x040fe20000000000 */
[----:B------:R-:W-:Y:S01]  /*1e00*/  ISETP.GE.U32.AND P3, PT, R5, UR7, PT ;  /* 0x0000000705007c0c */ /* 0x000fe2000bf66070 */
[C---:B------:R-:W-:Y:S01]  /*1e10*/  VIADD R5, R28.reuse, 0xc0 ;  /* 0x000000c01c057836 */ /* 0x040fe20000000000 */
[----:B------:R-:W-:Y:S01]  /*1e20*/  ISETP.GE.U32.AND P5, PT, R3, UR7, PT ;  /* 0x0000000703007c0c */ /* 0x000fe2000bfa6070 */
[----:B------:R-:W-:Y:S01]  /*1e30*/  VIADD R6, R28, 0x60 ;  /* 0x000000601c067836 */ /* 0x000fe20000000000 */
[----:B------:R-:W-:Y:S01]  /*1e40*/  ISETP.GE.U32.AND P6, PT, R4, UR7, PT ;  /* 0x0000000704007c0c */ /* 0x000fe2000bfc6070 */
[----:B------:R-:W-:Y:S01]  /*1e50*/  IMAD.X R3, RZ, RZ, UR5, P0 ;  /* 0x00000005ff037e24 */ /* 0x000fe200080e06ff */
[----:B------:R-:W-:Y:S01]  /*1e60*/  ISETP.GE.U32.AND P0, PT, R5, UR7, PT ;  /* 0x0000000705007c0c */ /* 0x000fe2000bf06070 */
[----:B------:R-:W-:Y:S01]  /*1e70*/  VIADD R5, R28, 0xe0 ;  /* 0x000000e01c057836 */ /* 0x000fe20000000000 */
[----:B------:R-:W-:Y:S01]  /*1e80*/  ISETP.GE.U32.AND P4, PT, R6, UR7, PT ;  /* 0x0000000706007c0c */ /* 0x000fe2000bf86070 */
[----:B------:R-:W-:-:S02]  /*1e90*/  VIADD R41, R28, 0x100 ;  /* 0x000001001c297836 */ /* 0x000fc40000000000 */
[C---:B------:R-:W-:Y:S02]  /*1ea0*/  VIADD R7, R28.reuse, 0x120 ;  /* 0x000001201c077836 */ /* 0x040fe40000000000 */
[C---:B------:R-:W-:Y:S02]  /*1eb0*/  VIADD R40, R28.reuse, 0x240 ;  /* 0x000002401c287836 */ /* 0x040fe40000000000 */
[----:B--2---:R-:W-:Y:S02]  /*1ec0*/  IMAD.MOV.U32 R4, RZ, RZ, R0 ;  /* 0x000000ffff047224 */ /* 0x004fe400078e0000 */
[----:B------:R-:W2:Y:S01]  /*1ed0*/  @!P1 LDG.E R0, desc[UR12][R2.64] ;  /* 0x0000000c02009981 */ /* 0x000ea2000c1e1900 */
[----:B------:R-:W-:Y:S01]  /*1ee0*/  ISETP.GE.U32.AND P1, PT, R5, UR7, PT ;  /* 0x0000000705007c0c */ /* 0x000fe2000bf26070 */
[----:B------:R-:W-:Y:S02]  /*1ef0*/  IMAD.MOV.U32 R8, RZ, RZ, R4 ;  /* 0x000000ffff087224 */ /* 0x000fe400078e0004 */
[----:B------:R-:W-:-:S02]  /*1f00*/  VIADD R5, R28, 0x140 ;  /* 0x000001401c057836 */ /* 0x000fc40000000000 */
[--C-:B------:R-:W-:Y:S02]  /*1f10*/  IMAD.MOV.U32 R10, RZ, RZ, R4.reuse ;  /* 0x000000ffff0a7224 */ /* 0x100fe400078e0004 */
[----:B------:R-:W3:Y:S01]  /*1f20*/  @!P3 LDG.E R8, desc[UR12][R2.64+0x100] ;  /* 0x0001000c0208b981 */ /* 0x000ee2000c1e1900 */
[----:B------:R-:W-:Y:S01]  /*1f30*/  ISETP.GE.U32.AND P3, PT, R5, UR7, PT ;  /* 0x0000000705007c0c */ /* 0x000fe2000bf66070 */
[C---:B------:R-:W-:Y:S02]  /*1f40*/  VIADD R5, R28.reuse, 0x160 ;  /* 0x000001601c057836 */ /* 0x040fe40000000000 */
[--C-:B------:R-:W-:Y:S01]  /*1f50*/  IMAD.MOV.U32 R12, RZ, RZ, R4.reuse ;  /* 0x000000ffff0c7224 */ /* 0x100fe200078e0004 */
[----:B------:R-:W4:Y:S01]  /*1f60*/  @!P4 LDG.E R10, desc[UR12][R2.64+0x180] ;  /* 0x0001800c020ac981 */ /* 0x000f22000c1e1900 */
[----:B------:R-:W-:Y:S01]  /*1f70*/  IMAD.MOV.U32 R14, RZ, RZ, R4 ;  /* 0x000000ffff0e7224 */ /* 0x000fe200078e0004 */
[----:B------:R-:W-:Y:S01]  /*1f80*/  ISETP.GE.U32.AND P4, PT, R5, UR7, PT ;  /* 0x0000000705007c0c */ /* 0x000fe2000bf86070 */
[----:B------:R-:W-:-:S02]  /*1f90*/  VIADD R5, R28, 0x180 ;  /* 0x000001801c057836 */ /* 0x000fc40000000000 */
[--C-:B------:R-:W-:Y:S01]  /*1fa0*/  IMAD.MOV.U32 R6, RZ, RZ, R4.reuse ;  /* 0x000000ffff067224 */ /* 0x100fe200078e0004 */
[----:B------:R-:W5:Y:S01]  /*1fb0*/  @!P5 LDG.E R12, desc[UR12][R2.64+0x200] ;  /* 0x0002000c020cd981 */ /* 0x000f62000c1e1900 */
[----:B------:R-:W-:Y:S01]  /*1fc0*/  ISETP.GE.U32.AND P5, PT, R41, UR7, PT ;  /* 0x0000000729007c0c */ /* 0x000fe2000bfa6070 */
[--C-:B------:R-:W-:Y:S02]  /*1fd0*/  IMAD.MOV.U32 R16, RZ, RZ, R4.reuse ;  /* 0x000000ffff107224 */ /* 0x100fe400078e0004 */
[----:B------:R-:W5:Y:S01]  /*1fe0*/  @!P6 LDG.E R14, desc[UR12][R2.64+0x280] ;  /* 0x0002800c020ee981 */ /* 0x000f62000c1e1900 */
[----:B------:R-:W-:Y:S01]  /*1ff0*/  ISETP.GE.U32.AND P6, PT, R5, UR7, PT ;  /* 0x0000000705007c0c */ /* 0x000fe2000bfc6070 */
[----:B------:R-:W-:Y:S02]  /*2000*/  VIADD R5, R28, 0x1a0 ;  /* 0x000001a01c057836 */ /* 0x000fe40000000000 */
[----:B------:R-:W5:Y:S01]  /*2010*/  @!P2 LDG.E R6, desc[UR12][R2.64+0x80] ;  /* 0x0000800c0206a981 */ /* 0x000f62000c1e1900 */
[----:B------:R-:W-:Y:S01]  /*2020*/  ISETP.GE.U32.AND P2, PT, R7, UR7, PT ;  /* 0x0000000707007c0c */ /* 0x000fe2000bf46070 */
[----:B------:R-:W-:-:S02]  /*2030*/  IMAD.MOV.U32 R18, RZ, RZ, R4 ;  /* 0x000000ffff127224 */ /* 0x000fc400078e0004 */
[--C-:B------:R-:W-:Y:S01]  /*2040*/  IMAD.MOV.U32 R20, RZ, RZ, R4.reuse ;  /* 0x000000ffff147224 */ /* 0x100fe200078e0004 */
[----:B------:R-:W5:Y:S01]  /*2050*/  @!P0 LDG.E R16, desc[UR12][R2.64+0x300] ;  /* 0x0003000c02108981 */ /* 0x000f62000c1e1900 */
[----:B------:R-:W-:Y:S01]  /*2060*/  ISETP.GE.U32.AND P0, PT, R5, UR7, PT ;  /* 0x0000000705007c0c */ /* 0x000fe2000bf06070 */
[C---:B------:R-:W-:Y:S02]  /*2070*/  VIADD R7, R28.reuse, 0x1c0 ;  /* 0x000001c01c077836 */ /* 0x040fe40000000000 */
[C---:B------:R-:W-:Y:S01]  /*2080*/  VIADD R5, R28.reuse, 0x1e0 ;  /* 0x000001e01c057836 */ /* 0x040fe20000000000 */
[----:B------:R-:W5:Y:S01]  /*2090*/  @!P1 LDG.E R18, desc[UR12][R2.64+0x380] ;  /* 0x0003800c02129981 */ /* 0x000f62000c1e1900 */
[--C-:B------:R-:W-:Y:S01]  /*20a0*/  IMAD.MOV.U32 R22, RZ, RZ, R4.reuse ;  /* 0x000000ffff167224 */ /* 0x100fe200078e0004 */
[----:B------:R-:W-:Y:S01]  /*20b0*/  ISETP.GE.U32.AND P1, PT, R7, UR7, PT ;  /* 0x0000000707007c0c */ /* 0x000fe2000bf26070 */
[--C-:B------:R-:W-:Y:S01]  /*20c0*/  IMAD.MOV.U32 R24, RZ, RZ, R4.reuse ;  /* 0x000000ffff187224 */ /* 0x100fe200078e0004 */
[----:B------:R-:W5:Y:S01]  /*20d0*/  @!P5 LDG.E R20, desc[UR12][R2.64+0x400] ;  /* 0x0004000c0214d981 */ /* 0x000f62000c1e1900 */
[----:B------:R-:W-:Y:S01]  /*20e0*/  IMAD.MOV.U32 R30, RZ, RZ, R4 ;  /* 0x000000ffff1e7224 */ /* 0x000fe200078e0004 */
[----:B------:R-:W-:Y:S01]  /*20f0*/  ISETP.GE.U32.AND P5, PT, R5, UR7, PT ;  /* 0x0000000705007c0c */ /* 0x000fe2000bfa6070 */
[C---:B------:R-:W-:Y:S01]  /*2100*/  VIADD R5, R28.reuse, 0x200 ;  /* 0x000002001c057836 */ /* 0x040fe20000000000 */
[----:B------:R-:W5:Y:S01]  /*2110*/  @!P2 LDG.E R22, desc[UR12][R2.64+0x480] ;  /* 0x0004800c0216a981 */ /* 0x000f62000c1e1900 */
[----:B------:R-:W-:-:S03]  /*2120*/  VIADD R7, R28, 0x220 ;  /* 0x000002201c077836 */ /* 0x000fc60000000000 */
[----:B------:R-:W5:Y:S01]  /*2130*/  @!P3 LDG.E R24, desc[UR12][R2.64+0x500] ;  /* 0x0005000c0218b981 */ /* 0x000f62000c1e1900 */
[----:B------:R-:W-:Y:S02]  /*2140*/  ISETP.GE.U32.AND P2, PT, R5, UR7, PT ;  /* 0x0000000705007c0c */ /* 0x000fe4000bf46070 */
[----:B------:R-:W-:Y:S01]  /*2150*/  ISETP.GE.U32.AND P3, PT, R7, UR7, PT ;  /* 0x0000000707007c0c */ /* 0x000fe2000bf66070 */
[----:B------:R-:W5:Y:S01]  /*2160*/  @!P4 LDG.E R30, desc[UR12][R2.64+0x580] ;  /* 0x0005800c021ec981 */ /* 0x000f62000c1e1900 */
[----:B------:R-:W-:Y:S01]  /*2170*/  ISETP.GE.U32.AND P4, PT, R40, UR7, PT ;  /* 0x0000000728007c0c */ /* 0x000fe2000bf86070 */
[--C-:B------:R-:W-:Y:S02]  /*2180*/  IMAD.MOV.U32 R32, RZ, RZ, R4.reuse ;  /* 0x000000ffff207224 */ /* 0x100fe400078e0004 */
[--C-:B------:R-:W-:Y:S02]  /*2190*/  IMAD.MOV.U32 R34, RZ, RZ, R4.reuse ;  /* 0x000000ffff227224 */ /* 0x100fe400078e0004 */
[----:B------:R-:W-:-:S02]  /*21a0*/  IMAD.MOV.U32 R38, RZ, RZ, R4 ;  /* 0x000000ffff267224 */ /* 0x000fc400078e0004 */
[--C-:B------:R-:W-:Y:S01]  /*21b0*/  IMAD.MOV.U32 R42, RZ, RZ, R4.reuse ;  /* 0x000000ffff2a7224 */ /* 0x100fe200078e0004 */
[----:B------:R-:W5:Y:S01]  /*21c0*/  @!P6 LDG.E R32, desc[UR12][R2.64+0x600] ;  /* 0x0006000c0220e981 */ /* 0x000f62000c1e1900 */
[--C-:B------:R-:W-:Y:S02]  /*21d0*/  IMAD.MOV.U32 R44, RZ, RZ, R4.reuse ;  /* 0x000000ffff2c7224 */ /* 0x100fe400078e0004 */
[----:B------:R-:W-:Y:S01]  /*21e0*/  IMAD.MOV.U32 R5, RZ, RZ, R4 ;  /* 0x000000ffff057224 */ /* 0x000fe200078e0004 */
[----:B------:R-:W5:Y:S04]  /*21f0*/  @!P0 LDG.E R34, desc[UR12][R2.64+0x680] ;  /* 0x0006800c02228981 */ /* 0x000f68000c1e1900 */
[----:B------:R-:W5:Y:S04]  /*2200*/  @!P1 LDG.E R38, desc[UR12][R2.64+0x700] ;  /* 0x0007000c02269981 */ /* 0x000f68000c1e1900 */
[----:B------:R-:W5:Y:S04]  /*2210*/  @!P5 LDG.E R42, desc[UR12][R2.64+0x780] ;  /* 0x0007800c022ad981 */ /* 0x000f68000c1e1900 */
[----:B------:R-:W5:Y:S04]  /*2220*/  @!P2 LDG.E R44, desc[UR12][R2.64+0x800] ;  /* 0x0008000c022ca981 */ /* 0x000f68000c1e1900 */
[----:B------:R-:W5:Y:S04]  /*2230*/  @!P3 LDG.E R5, desc[UR12][R2.64+0x880] ;  /* 0x0008800c0205b981 */ /* 0x000f68000c1e1900 */
[----:B------:R-:W5:Y:S01]  /*2240*/  @!P4 LDG.E R4, desc[UR12][R2.64+0x900] ;  /* 0x0009000c0204c981 */ /* 0x000f62000c1e1900 */
[----:B------:R-:W0:Y:S01]  /*2250*/  S2R R35, SR_LANEID ;  /* 0x0000000000237919 */ /* 0x000e220000000000 */
[----:B------:R-:W1:Y:S01]  /*2260*/  S2UR UR5, SR_CgaCtaId ;  /* 0x00000000000579c3 */ /* 0x000e620000008800 */
[----:B------:R-:W-:Y:S01]  /*2270*/  SHF.R.U32.HI R36, RZ, 0x5, R43 ;  /* 0x00000005ff247819 */ /* 0x000fe2000001162b */
[----:B------:R-:W-:-:S02]  /*2280*/  UMOV UR4, 0x400 ;  /* 0x0000040000047882 */ /* 0x000fc40000000000 */
[----:B-1----:R-:W-:Y:S02]  /*2290*/  ULEA UR4, UR5, UR4, 0x18 ;  /* 0x0000000405047291 */ /* 0x002fe4000f8ec0ff */
[----:B0-----:R-:W-:-:S05]  /*22a0*/  IMAD R27, R36, 0x260, R35 ;  /* 0x00000260241b7824 */ /* 0x001fca00078e0223 */
[----:B------:R-:W-:-:S05]  /*22b0*/  LEA R27, R27, UR4, 0x2 ;  /* 0x000000041b1b7c11 */ /* 0x000fca000f8e10ff */
[----:B------:R-:W-:Y:S01]  /*22c0*/  IMAD R26, R35, 0x48, R27 ;  /* 0x00000048231a7824 */ /* 0x000fe200078e021b */
[----:B------:R-:W-:Y:S01]  /*22d0*/  UISETP.NE.AND UP0, UPT, UR6, URZ, UPT ;  /* 0x000000ff0600728c */ /* 0x000fe2000bf05270 */
        /* <DEDUP_REMOVED lines=41> */
[----:B0-----:R-:W-:Y:S02]  /*2570*/  IADD3 R8, PT, PT, R23, R24, R25 ;  /* 0x0000001817087210 */ /* 0x001fe40007ffe019 */
[----:B------:R-:W-:Y:S02]  /*2580*/  ISETP.NE.AND P1, PT, R35, 0x1f, PT ;  /* 0x0000001f2300780c */ /* 0x000fe40003f25270 */
[----:B------:R-:W-:Y:S02]  /*2590*/  IADD3 R8, PT, PT, R33, R34, R8 ;  /* 0x0000002221087210 */ /* 0x000fe40007ffe008 */
[----:B------:R-:W-:Y:S02]  /*25a0*/  ISETP.NE.AND P2, PT, R36, 0xc, PT ;  /* 0x0000000c2400780c */ /* 0x000fe40003f45270 */
[----:B------:R-:W-:Y:S02]  /*25b0*/  IADD3 R8, PT, PT, R31, R32, R8 ;  /* 0x000000201f087210 */ /* 0x000fe40007ffe008 */
[----:B------:R-:W-:-:S02]  /*25c0*/  ISETP.GE.U32.AND P3, PT, R43, 0x20, PT ;  /* 0x000000202b00780c */ /* 0x000fc40003f66070 */
        /* <DEDUP_REMOVED lines=29> */
[----:B------:R-:W-:-:S03]  /*27a0*/  IMAD.IADD R11, R11, 0x1, R10 ;  /* 0x000000010b0b7824 */ /* 0x000fc600078e020a */
        /* <DEDUP_REMOVED lines=16> */
[----:B------:R-:W-:-:S04]  /*28b0*/  ISETP.NE.AND P0, PT, R36, 0x8, PT ;  /* 0x000000082400780c */ /* 0x000fc80003f05270 */
[----:B------:R-:W-:Y:S02]  /*28c0*/  SEL R8, R15, R8, !P0 ;  /* 0x000000080f087207 */ /* 0x000fe40004000000 */
[----:B------:R-:W-:Y:S02]  /*28d0*/  ISETP.NE.AND P0, PT, R36, 0xa, PT ;  /* 0x0000000a2400780c */ /* 0x000fe40003f05270 */
[----:B------:R-:W-:Y:S02]  /*28e0*/  SEL R8, R16, R8, !P1 ;  /* 0x0000000810087207 */ /* 0x000fe40004800000 */
[----:B------:R-:W-:Y:S02]  /*28f0*/  ISETP.NE.AND P1, PT, R36, 0xb, PT ;  /* 0x0000000b2400780c */ /* 0x000fe40003f25270 */
[----:B------:R-:W-:Y:S02]  /*2900*/  SEL R8, R17, R8, !P0 ;  /* 0x0000000811087207 */ /* 0x000fe40004000000 */
[----:B------:R-:W-:-:S02]  /*2910*/  ISETP.NE.AND P0, PT, R35, RZ, PT ;  /* 0x000000ff2300720c */ /* 0x000fc40003f05270 */
[----:B------:R-:W-:Y:S01]  /*2920*/  SEL R8, R18, R8, !P1 ;  /* 0x0000000812087207 */ /* 0x000fe20004800000 */
[----:B------:R-:W-:Y:S01]  /*2930*/  @!P2 IMAD.IADD R8, R19, 0x1, R18 ;  /* 0x000000011308a824 */ /* 0x000fe200078e0212 */
[----:B------:R-:W-:Y:S02]  /*2940*/  SEL R9, R37, RZ, P0 ;  /* 0x000000ff25097207 */ /* 0x000fe40000000000 */
[----:B------:R-:W-:-:S03]  /*2950*/  ISETP.NE.AND P0, PT, R43, RZ, PT ;  /* 0x000000ff2b00720c */ /* 0x000fc60003f05270 */
[----:B------:R-:W-:-:S05]  /*2960*/  @P3 IMAD.IADD R37, R8, 0x1, R9 ;  /* 0x0000000108253824 */ /* 0x000fca00078e0209 */
[----:B------:R-:W-:Y:S01]  /*2970*/  SEL R8, R37, RZ, P0 ;  /* 0x000000ff25087207 */ /* 0x000fe20000000000 */
[----:B------:R-:W-:Y:S06]  /*2980*/  BRA `(.L_x_18) ;  /* 0x0000000c005c7947 */ /* 0x000fec0003800000 */
.L_x_17:
[----:B0-----:R-:W-:Y:S02]  /*2990*/  IADD3 R8, PT, PT, R23, R24, R25 ;  /* 0x0000001817087210 */ /* 0x001fe40007ffe019 */
[----:B------:R-:W-:Y:S02]  /*29a0*/  ISETP.NE.AND P1, PT, R35, 0x1f, PT ;  /* 0x0000001f2300780c */ /* 0x000fe40003f25270 */
[----:B------:R-:W-:Y:S02]  /*29b0*/  IADD3 R8, PT, PT, R33, R34, R8 ;  /* 0x0000002221087210 */ /* 0x000fe40007ffe008 */
        /* <DEDUP_REMOVED lines=59> */
[----:B------:R-:W-:Y:S01]  /*2d70*/  ISETP.GT.U32.AND P0, PT, R43, 0x1f, PT ;  /* 0x0000001f2b00780c */ /* 0x000fe20003f04070 */
        /* <DEDUP_REMOVED lines=22> */
.L_x_64:
[----:B------:R-:W-:Y:S05]  /*2ee0*/  @!P0 BRA `(.L_x_21) ;  /* 0x0000000000248947 */ /* 0x000fea0003800000 */
[----:B------:R-:W-:-:S07]  /*2ef0*/  IMAD.MOV.U32 R9, RZ, RZ, 0x1de ;  /* 0x000001deff097424 */ /* 0x000fce00078e00ff */
.L_x_23:
[----:B------:R-:W-:Y:S05]  /*2f00*/  NANOSLEEP R9 ;  /* 0x000000090000735d */ /* 0x000fea0003800000 */
[----:B------:R-:W2:Y:S01]  /*2f10*/  LD.E.64.STRONG.GPU R14, desc[UR12][R16.64+0x100] ;  /* 0x0001000c100e7980 */ /* 0x000ea2000c10fb00 */
[----:B------:R-:W-:Y:S01]  /*2f20*/  UMOV UR5, 0xffffffff ;  /* 0xffffffff00057882 */ /* 0x000fe20000000000 */
[----:B------:R-:W-:Y:S02]  /*2f30*/  SHF.R.U32.HI R9, RZ, 0x1, R9 ;  /* 0x00000001ff097819 */ /* 0x000fe40000011609 */
[----:B--2---:R-:W-:Y:S01]  /*2f40*/  ISETP.NE.AND P0, PT, R14, 0x63, PT ;  /* 0x000000630e00780c */ /* 0x004fe20003f05270 */
[----:B------:R-:W-:-:S12]  /*2f50*/  BRA.DIV UR5, `(.L_x_22) ;  /* 0x0000001a05687947 */ /* 0x000fd8000b800000 */
[----:B------:R-:W-:-:S13]  /*2f60*/  VOTE.ANY P0, !P0 ;  /* 0x0000000000ff7806 */ /* 0x000fda0004000100 */
.L_x_67:
[----:B------:R-:W-:Y:S05]  /*2f70*/  @P0 BRA `(.L_x_23) ;  /* 0xfffffffc00e00947 */ /* 0x000fea000383ffff */
.L_x_21:
[----:B------:R-:W-:Y:S01]  /*2f80*/  UMOV UR5, 0xffffffff ;  /* 0xffffffff00057882 */ /* 0x000fe20000000000 */
[----:B------:R-:W-:Y:S02]  /*2f90*/  ISETP.NE.AND P2, PT, R14, 0x65, PT ;  /* 0x000000650e00780c */ /* 0x000fe40003f45270 */
[----:B------:R-:W-:Y:S11]  /*2fa0*/  BRA.DIV UR5, `(.L_x_24) ;  /* 0x0000001a05747947 */ /* 0x000ff6000b800000 */
[----:B------:R-:W0:Y:S01]  /*2fb0*/  S2R R42, SR_GEMASK ;  /* 0x00000000002a7919 */ /* 0x000e220000003c00 */
[----:B------:R-:W-:Y:S01]  /*2fc0*/  VOTE.ANY R8, PT, !P2 ;  /* 0x0000000000087806 */ /* 0x000fe200050e0100 */
[----:B------:R-:W-:-:S03]  /*2fd0*/  VIADD R19, R35, 0x2 ;  /* 0x0000000223137836 */ /* 0x000fc60000000000 */
[----:B0-----:R-:W-:-:S05]  /*2fe0*/  LOP3.LUT R8, R8, 0x80000000, R42, 0xec, !PT ;  /* 0x8000000008087812 */ /* 0x001fca00078eec2a */
[----:B------:R-:W-:-:S05]  /*2ff0*/  VIADD R9, R8, 0xffffffff ;  /* 0xffffffff08097836 */ /* 0x000fca0000000000 */
[----:B------:R-:W-:-:S04]  /*3000*/  LOP3.LUT R9, R8, R9, RZ, 0xc, !PT ;  /* 0x0000000908097212 */ /* 0x000fc800078e0cff */
[----:B------:R0:W1:Y:S02]  /*3010*/  POPC R38, R9 ;  /* 0x0000000900267309 */ /* 0x0000640000000000 */
[C---:B0-----:R-:W-:Y:S01]  /*3020*/  VIADD R9, R35.reuse, 0x4 ;  /* 0x0000000423097836 */ /* 0x041fe20000000000 */
[----:B-1----:R-:W0:Y:S01]  /*3030*/  SHFL.DOWN PT, R16, R15, 0x1, R38 ;  /* 0x082000000f107989 */ /* 0x002e2200000e0026 */
[----:B------:R-:W-:-:S04]  /*3040*/  ISETP.GE.AND P0, PT, R35, R38, PT ;  /* 0x000000262300720c */ /* 0x000fc80003f06270 */
[----:B0-----:R-:W-:Y:S02]  /*3050*/  SEL R16, R16, RZ, !P0 ;  /* 0x000000ff10107207 */ /* 0x001fe40004000000 */
[----:B------:R-:W-:-:S03]  /*3060*/  ISETP.GT.AND P0, PT, R19, R38, PT ;  /* 0x000000261300720c */ /* 0x000fc60003f04270 */
[----:B------:R-:W-:Y:S02]  /*3070*/  IMAD.IADD R17, R16, 0x1, R15 ;  /* 0x0000000110117824 */ /* 0x000fe400078e020f */
[----:B------:R-:W-:-:S03]  /*3080*/  VIADD R15, R35, 0x10 ;  /* 0x00000010230f7836 */ /* 0x000fc60000000000 */
[----:B------:R-:W0:Y:S02]  /*3090*/  SHFL.DOWN PT, R16, R17, 0x2, R38 ;  /* 0x0840000011107989 */ /* 0x000e2400000e0026 */
[-C--:B------:R-:W-:Y:S02]  /*30a0*/  ISETP.GT.AND P2, PT, R15, R38.reuse, PT ;  /* 0x000000260f00720c */ /* 0x080fe40003f44270 */
[----:B0-----:R-:W-:Y:S02]  /*30b0*/  SEL R16, R16, RZ, !P0 ;  /* 0x000000ff10107207 */ /* 0x001fe40004000000 */
[----:B------:R-:W-:Y:S01]  /*30c0*/  ISETP.GT.AND P0, PT, R9, R38, PT ;  /* 0x000000260900720c */ /* 0x000fe20003f04270 */
[----:B------:R-:W-:Y:S02]  /*30d0*/  VIADD R9, R35, 0x8 ;  /* 0x0000000823097836 */ /* 0x000fe40000000000 */
[----:B------:R-:W-:-:S05]  /*30e0*/  IMAD.IADD R19, R17, 0x1, R16 ;  /* 0x0000000111137824 */ /* 0x000fca00078e0210 */
[----:B------:R-:W0:Y:S02]  /*30f0*/  SHFL.DOWN PT, R16, R19, 0x4, R38 ;  /* 0x0880000013107989 */ /* 0x000e2400000e0026 */
[----:B0-----:R-:W-:Y:S02]  /*3100*/  SEL R16, R16, RZ, !P0 ;  /* 0x000000ff10107207 */ /* 0x001fe40004000000 */
[----:B------:R-:W-:Y:S02]  /*3110*/  ISETP.GT.AND P0, PT, R9, R38, PT ;  /* 0x000000260900720c */ /* 0x000fe40003f04270 */
[----:B------:R-:W0:Y:S01]  /*3120*/  LDC.64 R8, c[0x0][0x390] ;  /* 0x0000e400ff087b82 */ /* 0x000e220000000a00 */
[----:B------:R-:W-:-:S05]  /*3130*/  IMAD.IADD R37, R19, 0x1, R16 ;  /* 0x0000000113257824 */ /* 0x000fca00078e0210 */
[----:B------:R-:W1:Y:S01]  /*3140*/  SHFL.DOWN PT, R16, R37, 0x8, R38 ;  /* 0x0900000025107989 */ /* 0x000e6200000e0026 */
[----:B0-----:R-:W-:Y:S02]  /*3150*/  IADD3 R36, P3, PT, R8, 0x100, RZ ;  /* 0x0000010008247810 */ /* 0x001fe40007f7e0ff */
[----:B-1----:R-:W-:Y:S02]  /*3160*/  SEL R16, R16, RZ, !P0 ;  /* 0x000000ff10107207 */ /* 0x002fe40004000000 */
[----:B------:R-:W-:-:S03]  /*3170*/  ISETP.NE.AND P0, PT, R14, 0x65, PT ;  /* 0x000000650e00780c */ /* 0x000fc60003f05270 */
[----:B------:R-:W-:Y:S02]  /*3180*/  IMAD.IADD R17, R37, 0x1, R16 ;  /* 0x0000000125117824 */ /* 0x000fe400078e0210 */
[----:B------:R-:W-:-:S03]  /*3190*/  IMAD.X R37, RZ, RZ, R9, P3 ;  /* 0x000000ffff257224 */ /* 0x000fc600018e0609 */
[----:B------:R-:W0:Y:S05]  /*31a0*/  SHFL.DOWN PT, R16, R17, 0x10, R38 ;  /* 0x0a00000011107989 */ /* 0x000e2a00000e0026 */
[----:B------:R-:W-:Y:S02]  /*31b0*/  VOTE.ALL P0, P0 ;  /* 0x0000000000ff7806 */ /* 0x000fe40000000000 */
[----:B0-----:R-:W-:-:S05]  /*31c0*/  SEL R16, R16, RZ, !P2 ;  /* 0x000000ff10107207 */ /* 0x001fca0005000000 */
[----:B------:R-:W-:-:S07]  /*31d0*/  IMAD.IADD R19, R17, 0x1, R16 ;  /* 0x0000000111137824 */ /* 0x000fce00078e0210 */
.L_x_76:
[----:B------:R-:W-:Y:S05]  /*31e0*/  @!P0 BRA `(.L_x_25) ;  /* 0x0000000000e48947 */ /* 0x000fea0003800000 */
[----:B------:R-:W-:-:S07]  /*31f0*/  IMAD.MOV.U32 R38, RZ, RZ, 0x1de ;  /* 0x000001deff267424 */ /* 0x000fce00078e00ff */
.L_x_31:
        /* <DEDUP_REMOVED lines=10> */
.L_x_79:
[----:B------:R-:W-:Y:S05]  /*32a0*/  @!P0 BRA `(.L_x_27) ;  /* 0x0000000000248947 */ /* 0x000fea0003800000 */
[----:B------:R-:W-:-:S07]  /*32b0*/  IMAD.MOV.U32 R9, RZ, RZ, R38 ;  /* 0x000000ffff097224 */ /* 0x000fce00078e0026 */
.L_x_29:
[----:B------:R-:W-:Y:S05]  /*32c0*/  NANOSLEEP R9 ;  /* 0x000000090000735d */ /* 0x000fea0003800000 */
[----:B------:R-:W2:Y:S01]  /*32d0*/  LD.E.64.STRONG.GPU R14, desc[UR12][R16.64+-0x100] ;  /* 0xffff000c100e7980 */ /* 0x000ea2000c10fb00 */
[----:B------:R-:W-:Y:S01]  /*32e0*/  UMOV UR5, 0xffffffff ;  /* 0xffffffff00057882 */ /* 0x000fe20000000000 */
[----:B------:R-:W-:Y:S02]  /*32f0*/  SHF.R.U32.HI R9, RZ, 0x1, R9 ;  /* 0x00000001ff097819 */ /* 0x000fe40000011609 */
[----:B--2---:R-:W-:Y:S01]  /*3300*/  ISETP.NE.AND P0, PT, R14, 0x63, PT ;  /* 0x000000630e00780c */ /* 0x004fe20003f05270 */
[----:B------:R-:W-:-:S12]  /*3310*/  BRA.DIV UR5, `(.L_x_28) ;  /* 0x0000001a05c07947 */ /* 0x000fd8000b800000 */
[----:B------:R-:W-:-:S13]  /*3320*/  VOTE.ANY P0, !P0 ;  /* 0x0000000000ff7806 */ /* 0x000fda0004000100 */
.L_x_82:
[----:B------:R-:W-:Y:S05]  /*3330*/  @P0 BRA `(.L_x_29) ;  /* 0xfffffffc00e00947 */ /* 0x000fea000383ffff */
.L_x_27:
[----:B------:R-:W-:Y:S01]  /*3340*/  UMOV UR5, 0xffffffff ;  /* 0xffffffff00057882 */ /* 0x000fe20000000000 */
[----:B------:R-:W-:Y:S02]  /*3350*/  ISETP.NE.AND P0, PT, R14, 0x65, PT ;  /* 0x000000650e00780c */ /* 0x000fe40003f05270 */
[----:B------:R-:W-:Y:S11]  /*3360*/  BRA.DIV UR5, `(.L_x_30) ;  /* 0x0000001a05cc7947 */ /* 0x000ff6000b800000 */
[----:B------:R-:W-:Y:S01]  /*3370*/  VOTE.ANY R8, PT, !P0 ;  /* 0x0000000000087806 */ /* 0x000fe200040e0100 */
[----:B------:R-:W-:-:S03]  /*3380*/  VIADD R18, R18, 0xffffffe0 ;  /* 0xffffffe012127836 */ /* 0x000fc60000000000 */
[----:B------:R-:W-:-:S05]  /*3390*/  LOP3.LUT R8, R8, 0x80000000, R42, 0xec, !PT ;  /* 0x8000000008087812 */ /* 0x000fca00078eec2a */
[----:B------:R-:W-:-:S05]  /*33a0*/  VIADD R9, R8, 0xffffffff ;  /* 0xffffffff08097836 */ /* 0x000fca0000000000 */
[----:B------:R-:W-:Y:S01]  /*33b0*/  LOP3.LUT R9, R8, R9, RZ, 0xc, !PT ;  /* 0x0000000908097212 */ /* 0x000fe200078e0cff */
[----:B------:R-:W-:-:S05]  /*33c0*/  VIADD R8, R35, 0x2 ;  /* 0x0000000223087836 */ /* 0x000fca0000000000 */
[----:B------:R-:W0:Y:S02]  /*33d0*/  POPC R9, R9 ;  /* 0x0000000900097309 */ /* 0x000e240000000000 */
[----:B0-----:R-:W0:Y:S01]  /*33e0*/  SHFL.DOWN PT, R16, R15, 0x1, R9 ;  /* 0x082000000f107989 */ /* 0x001e2200000e0009 */
[----:B------:R-:W-:-:S04]  /*33f0*/  ISETP.GE.AND P0, PT, R35, R9, PT ;  /* 0x000000092300720c */ /* 0x000fc80003f06270 */
[----:B0-----:R-:W-:Y:S02]  /*3400*/  SEL R16, R16, RZ, !P0 ;  /* 0x000000ff10107207 */ /* 0x001fe40004000000 */
[----:B------:R-:W-:Y:S01]  /*3410*/  ISETP.GT.AND P0, PT, R8, R9, PT ;  /* 0x000000090800720c */ /* 0x000fe20003f04270 */
[----:B------:R-:W-:Y:S02]  /*3420*/  VIADD R8, R35, 0x4 ;  /* 0x0000000423087836 */ /* 0x000fe40000000000 */
[----:B------:R-:W-:-:S05]  /*3430*/  IMAD.IADD R44, R16, 0x1, R15 ;  /* 0x00000001102c7824 */ /* 0x000fca00078e020f */
[----:B------:R-:W0:Y:S02]  /*3440*/  SHFL.DOWN PT, R16, R44, 0x2, R9 ;  /* 0x084000002c107989 */ /* 0x000e2400000e0009 */
        /* <DEDUP_REMOVED lines=8> */
[----:B------:R-:W-:-:S03]  /*34d0*/  IMAD.IADD R45, R17, 0x1, R16 ;  /* 0x00000001112d7824 */ /* 0x000fc600078e0210 */
[----:B------:R-:W-:Y:S02]  /*34e0*/  ISETP.GT.AND P2, PT, R8, R9, PT ;  /* 0x000000090800720c */ /* 0x000fe40003f44270 */
        /* <DEDUP_REMOVED lines=8> */
.L_x_91:
[----:B------:R-:W-:Y:S05]  /*3570*/  @P0 BRA `(.L_x_31) ;  /* 0xfffffffc00200947 */ /* 0x000fea000383ffff */
.L_x_25:
        /* <DEDUP_REMOVED lines=15> */
.L_x_19:
[----:B------:R-:W-:Y:S05]  /*3670*/  WARPSYNC.ALL ;  /* 0x0000000000007948 */ /* 0x000fea0003800000 */
[----:B------:R-:W0:Y:S08]  /*3680*/  S2UR UR5, SR_CgaCtaId ;  /* 0x00000000000579c3 */ /* 0x000e300000008800 */
[----:B------:R-:W-:Y:S01]  /*3690*/  BAR.SYNC.DEFER_BLOCKING 0x0 ;  /* 0x0000000000007b1d */ /* 0x000fe20000010000 */
[----:B------:R-:W-:-:S05]  /*36a0*/  ISETP.NE.AND P0, PT, R43, RZ, PT ;  /* 0x000000ff2b00720c */ /* 0x000fca0003f05270 */
[----:B------:R-:W-:Y:S02]  /*36b0*/  UMOV UR4, 0x400 ;  /* 0x0000040000047882 */ /* 0x000fe40000000000 */
[----:B0-----:R-:W-:-:S09]  /*36c0*/  ULEA UR4, UR5, UR4, 0x18 ;  /* 0x0000000405047291 */ /* 0x001fd2000f8ec0ff */
[----:B------:R-:W0:Y:S02]  /*36d0*/  LDS R9, [UR4+0x54] ;  /* 0x00005404ff097984 */ /* 0x000e240008000800 */
[----:B0-----:R-:W-:-:S05]  /*36e0*/  SEL R9, R9, RZ, P0 ;  /* 0x000000ff09097207 */ /* 0x001fca0000000000 */
[----:B------:R-:W-:-:S07]  /*36f0*/  IMAD.IADD R8, R9, 0x1, R8 ;  /* 0x0000000109087824 */ /* 0x000fce00078e0208 */
.L_x_18:
[----:B------:R-:W-:Y:S01]  /*3700*/  IMAD.IADD R25, R25, 0x1, R8 ;  /* 0x0000000119197824 */ /* 0x000fe200078e0208 */
[----:B------:R-:W-:Y:S01]  /*3710*/  BAR.SYNC.DEFER_BLOCKING 0x0 ;  /* 0x0000000000007b1d */ /* 0x000fe20000010000 */
[----:B------:R-:W-:Y:S01]  /*3720*/  ISETP.NE.AND P0, PT, R43, RZ, PT ;  /* 0x000000ff2b00720c */ /* 0x000fe20003f05270 */
[----:B-1----:R-:W-:Y:S02]  /*3730*/  IMAD.U32 R10, RZ, RZ, UR7 ;  /* 0x00000007ff0a7e24 */ /* 0x002fe4000f8e00ff */
[----:B------:R-:W-:Y:S02]  /*3740*/  IMAD.IADD R24, R24, 0x1, R25 ;  /* 0x0000000118187824 */ /* 0x000fe400078e0219 */
[----:B------:R-:W0:Y:S02]  /*3750*/  LDCU.64 UR8, c[0x0][0x388] ;  /* 0x00007100ff0877ac */ /* 0x000e240008000a00 */
[----:B------:R-:W-:-:S04]  /*3760*/  IMAD.IADD R23, R23, 0x1, R24 ;  /* 0x0000000117177824 */ /* 0x000fc800078e0218 */
[----:B------:R-:W-:-:S04]  /*3770*/  IMAD.IADD R34, R34, 0x1, R23 ;  /* 0x0000000122227824 */ /* 0x000fc800078e0217 */
[----:B------:R-:W-:-:S04]  /*3780*/  IMAD.IADD R33, R33, 0x1, R34 ;  /* 0x0000000121217824 */ /* 0x000fc800078e0222 */
[----:B------:R-:W-:-:S04]  /*3790*/  IMAD.IADD R32, R32, 0x1, R33 ;  /* 0x0000000120207824 */ /* 0x000fc800078e0221 */
[----:B------:R-:W-:Y:S01]  /*37a0*/  IMAD.IADD R31, R31, 0x1, R32 ;  /* 0x000000011f1f7824 */ /* 0x000fe200078e0220 */
[----:B------:R-:W-:Y:S03]  /*37b0*/  STS [R26], R25 ;  /* 0x000000191a007388 */ /* 0x000fe60000000800 */
        /* <DEDUP_REMOVED lines=27> */
[----:B------:R1:W-:Y:S04]  /*3970*/  STS [R26+0x40], R3 ;  /* 0x000040031a007388 */ /* 0x0003e80000000800 */
[----:B------:R-:W-:Y:S04]  /*3980*/  STS [R26+0x44], R9 ;  /* 0x000044091a007388 */ /* 0x000fe80000000800 */
[----:B------:R-:W-:Y:S01]  /*3990*/  STS [R26+0x48], R11 ;  /* 0x0000480b1a007388 */ /* 0x000fe20000000800 */
[----:B------:R-:W-:-:S03]  /*39a0*/  NOP ;  /* 0x0000000000007918 */ /* 0x000fc60000000000 */
[----:B------:R-:W-:Y:S04]  /*39b0*/  LDS R33, [R27] ;  /* 0x000000001b217984 */ /* 0x000fe80000000800 */
[----:B------:R-:W-:Y:S04]  /*39c0*/  LDS R35, [R27+0x80] ;  /* 0x000080001b237984 */ /* 0x000fe80000000800 */
        /* <DEDUP_REMOVED lines=17> */
[----:B------:R2:W-:Y:S01]  /*3ae0*/  @!P0 STS [UR4+0x7b80], R10 ;  /* 0x007b800aff008988 */ /* 0x0005e20008000804 */
[----:B------:R-:W-:Y:S01]  /*3af0*/  BAR.SYNC.DEFER_BLOCKING 0x0 ;  /* 0x0000000000007b1d */ /* 0x000fe20000010000 */
[----:B-1----:R-:W-:-:S05]  /*3b00*/  IADD3 R3, P0, PT, R28, UR10, RZ ;  /* 0x0000000a1c037c10 */ /* 0x002fca000ff1e0ff */
[----:B------:R-:W1:Y:S01]  /*3b10*/  S2R R2, SR_TID.X ;  /* 0x0000000000027919 */ /* 0x000e620000002100 */
[----:B------:R-:W3:Y:S01]  /*3b20*/  LDS R29, [UR4+0x7b80] ;  /* 0x007b8004ff1d7984 */ /* 0x000ee20008000800 */
[C---:B-1----:R-:W-:Y:S02]  /*3b30*/  LOP3.LUT R4, R2.reuse, 0x3e0, RZ, 0xc0, !PT ;  /* 0x000003e002047812 */ /* 0x042fe400078ec0ff */
[----:B------:R-:W-:-:S05]  /*3b40*/  LOP3.LUT R2, R2, 0x1f, RZ, 0xc0, !PT ;  /* 0x0000001f02027812 */ /* 0x000fca00078ec0ff */
[----:B------:R-:W-:Y:S02]  /*3b50*/  IMAD R6, R4, 0x13, R2 ;  /* 0x0000001304067824 */ /* 0x000fe400078e0202 */
[----:B------:R-:W-:Y:S01]  /*3b60*/  IMAD.X R4, RZ, RZ, UR11, P0 ;  /* 0x0000000bff047e24 */ /* 0x000fe200080e06ff */
[C---:B0-----:R-:W-:Y:S01]  /*3b70*/  LEA R2, P0, R3.reuse, UR8, 0x2 ;  /* 0x0000000803027c11 */ /* 0x041fe2000f8010ff */
[C---:B------:R-:W-:Y:S02]  /*3b80*/  VIADD R8, R6.reuse, 0x20 ;  /* 0x0000002006087836 */ /* 0x040fe40000000000 */
[C---:B--2---:R-:W-:Y:S01]  /*3b90*/  VIADD R10, R6.reuse, 0xa0 ;  /* 0x000000a0060a7836 */ /* 0x044fe20000000000 */
[----:B------:R-:W-:Y:S01]  /*3ba0*/  LEA.HI.X R3, R3, UR9, R4, 0x2, P0 ;  /* 0x0000000903037c11 */ /* 0x000fe200080f1404 */
[----:B------:R-:W-:Y:S01]  /*3bb0*/  VIADD R4, R6, 0x40 ;  /* 0x0000004006047836 */ /* 0x000fe20000000000 */
[-C--:B---3--:R-:W-:Y:S02]  /*3bc0*/  ISETP.GE.AND P1, PT, R28, R29.reuse, PT ;  /* 0x0000001d1c00720c */ /* 0x088fe40003f26270 */
[-C--:B------:R-:W-:Y:S01]  /*3bd0*/  ISETP.GE.AND P2, PT, R8, R29.reuse, PT ;  /* 0x0000001d0800720c */ /* 0x080fe20003f46270 */
[----:B------:R-:W-:Y:S01]  /*3be0*/  VIADD R8, R6, 0x60 ;  /* 0x0000006006087836 */ /* 0x000fe20000000000 */
[-C--:B------:R-:W-:Y:S01]  /*3bf0*/  ISETP.GE.AND P3, PT, R4, R29.reuse, PT ;  /* 0x0000001d0400720c */ /* 0x080fe20003f66270 */
[----:B------:R-:W-:Y:S01]  /*3c00*/  VIADD R4, R6, 0x80 ;  /* 0x0000008006047836 */ /* 0x000fe20000000000 */
[----:B------:R-:W-:-:S02]  /*3c10*/  ISETP.GE.AND P6, PT, R10, R29, PT ;  /* 0x0000001d0a00720c */ /* 0x000fc40003fc6270 */
[-C--:B------:R-:W-:Y:S01]  /*3c20*/  ISETP.GE.AND P4, PT, R8, R29.reuse, PT ;  /* 0x0000001d0800720c */ /* 0x080fe20003f86270 */
[----:B------:R-:W-:Y:S01]  /*3c30*/  VIADD R8, R6, 0xc0 ;  /* 0x000000c006087836 */ /* 0x000fe20000000000 */
[-C--:B------:R-:W-:Y:S01]  /*3c40*/  ISETP.GE.AND P5, PT, R4, R29.reuse, PT ;  /* 0x0000001d0400720c */ /* 0x080fe20003fa6270 */
[----:B------:R-:W-:Y:S02]  /*3c50*/  VIADD R4, R6, 0xe0 ;  /* 0x000000e006047836 */ /* 0x000fe40000000000 */
[----:B------:R0:W-:Y:S01]  /*3c60*/  @!P1 STG.E desc[UR12][R2.64], R33 ;  /* 0x0000002102009986 */ /* 0x0001e2000c10190c */
[-C--:B------:R-:W-:Y:S01]  /*3c70*/  ISETP.GE.AND P0, PT, R8, R29.reuse, PT ;  /* 0x0000001d0800720c */ /* 0x080fe20003f06270 */
[----:B------:R-:W-:Y:S01]  /*3c80*/  VIADD R8, R6, 0x140 ;  /* 0x0000014006087836 */ /* 0x000fe20000000000 */
[-C--:B------:R-:W-:Y:S01]  /*3c90*/  ISETP.GE.AND P1, PT, R4, R29.reuse, PT ;  /* 0x0000001d0400720c */ /* 0x080fe20003f26270 */
[----:B------:R-:W-:Y:S01]  /*3ca0*/  VIADD R4, R6, 0x120 ;  /* 0x0000012006047836 */ /* 0x000fe20000000000 */
[----:B------:R0:W-:Y:S04]  /*3cb0*/  @!P3 STG.E desc[UR12][R2.64+0x100], R37 ;  /* 0x000100250200b986 */ /* 0x0001e8000c10190c */
[----:B------:R0:W-:Y:S01]  /*3cc0*/  @!P4 STG.E desc[UR12][R2.64+0x180], R39 ;  /* 0x000180270200c986 */ /* 0x0001e2000c10190c */
[-C--:B------:R-:W-:Y:S01]  /*3cd0*/  ISETP.GE.AND P3, PT, R4, R29.reuse, PT ;  /* 0x0000001d0400720c */ /* 0x080fe20003f66270 */
[----:B------:R-:W-:Y:S01]  /*3ce0*/  VIADD R4, R6, 0x160 ;  /* 0x0000016006047836 */ /* 0x000fe20000000000 */
[-C--:B------:R-:W-:Y:S01]  /*3cf0*/  ISETP.GE.AND P4, PT, R8, R29.reuse, PT ;  /* 0x0000001d0800720c */ /* 0x080fe20003f86270 */
[----:B------:R-:W-:Y:S01]  /*3d00*/  VIADD R8, R6, 0x180 ;  /* 0x0000018006087836 */ /* 0x000fe20000000000 */
[----:B------:R0:W-:Y:S01]  /*3d10*/  @!P2 STG.E desc[UR12][R2.64+0x80], R35 ;  /* 0x000080230200a986 */ /* 0x0001e2000c10190c */
[----:B------:R-:W-:-:S03]  /*3d20*/  ISETP.GE.AND P2, PT, R41, R29, PT ;  /* 0x0000001d2900720c */ /* 0x000fc60003f46270 */
[----:B------:R0:W-:Y:S01]  /*3d30*/  @!P5 STG.E desc[UR12][R2.64+0x200], R43 ;  /* 0x0002002b0200d986 */ /* 0x0001e2000c10190c */
[-C--:B------:R-:W-:Y:S01]  /*3d40*/  ISETP.GE.AND P5, PT, R4, R29.reuse, PT ;  /* 0x0000001d0400720c */ /* 0x080fe20003fa6270 */
[----:B------:R-:W-:Y:S02]  /*3d50*/  VIADD R4, R6, 0x1a0 ;  /* 0x000001a006047836 */ /* 0x000fe40000000000 */
[----:B------:R0:W-:Y:S01]  /*3d60*/  @!P6 STG.E desc[UR12][R2.64+0x280], R45 ;  /* 0x0002802d0200e986 */ /* 0x0001e2000c10190c */
[-C--:B------:R-:W-:Y:S01]  /*3d70*/  ISETP.GE.AND P6, PT, R8, R29.reuse, PT ;  /* 0x0000001d0800720c */ /* 0x080fe20003fc6270 */
[----:B------:R-:W-:Y:S02]  /*3d80*/  VIADD R8, R6, 0x1c0 ;  /* 0x000001c006087836 */ /* 0x000fe40000000000 */
[----:B------:R0:W-:Y:S01]  /*3d90*/  @!P0 STG.E desc[UR12][R2.64+0x300], R0 ;  /* 0x0003000002008986 */ /* 0x0001e2000c10190c */
[----:B------:R-:W-:Y:S01]  /*3da0*/  ISETP.GE.AND P0, PT, R4, R29, PT ;  /* 0x0000001d0400720c */ /* 0x000fe20003f06270 */
[----:B------:R-:W-:-:S02]  /*3db0*/  VIADD R4, R6, 0x1e0 ;  /* 0x000001e006047836 */ /* 0x000fc40000000000 */
[----:B------:R0:W-:Y:S01]  /*3dc0*/  @!P1 STG.E desc[UR12][R2.64+0x380], R31 ;  /* 0x0003801f02009986 */ /* 0x0001e2000c10190c */
[-C--:B------:R-:W-:Y:S01]  /*3dd0*/  ISETP.GE.AND P1, PT, R8, R29.reuse, PT ;  /* 0x0000001d0800720c */ /* 0x080fe20003f26270 */
[C---:B------:R-:W-:Y:S02]  /*3de0*/  VIADD R8, R6.reuse, 0x200 ;  /* 0x0000020006087836 */ /* 0x040fe40000000000 */
[----:B------:R-:W-:Y:S01]  /*3df0*/  VIADD R6, R6, 0x220 ;  /* 0x0000022006067836 */ /* 0x000fe20000000000 */
[----:B------:R0:W-:Y:S01]  /*3e00*/  @!P2 STG.E desc[UR12][R2.64+0x400], R23 ;  /* 0x000400170200a986 */ /* 0x0001e2000c10190c */
[----:B------:R-:W-:-:S03]  /*3e10*/  ISETP.GE.AND P2, PT, R4, R29, PT ;  /* 0x0000001d0400720c */ /* 0x000fc60003f46270 */
[----:B------:R0:W-:Y:S01]  /*3e20*/  @!P3 STG.E desc[UR12][R2.64+0x480], R19 ;  /* 0x000480130200b986 */ /* 0x0001e2000c10190c */
[----:B------:R-:W-:-:S03]  /*3e30*/  ISETP.GE.AND P3, PT, R8, R29, PT ;  /* 0x0000001d0800720c */ /* 0x000fc60003f66270 */
[----:B------:R0:W-:Y:S01]  /*3e40*/  @!P4 STG.E desc[UR12][R2.64+0x500], R21 ;  /* 0x000500150200c986 */ /* 0x0001e2000c10190c */
[----:B------:R-:W-:-:S03]  /*3e50*/  ISETP.GE.AND P4, PT, R6, R29, PT ;  /* 0x0000001d0600720c */ /* 0x000fc60003f86270 */
[----:B------:R0:W-:Y:S01]  /*3e60*/  @!P5 STG.E desc[UR12][R2.64+0x580], R17 ;  /* 0x000580110200d986 */ /* 0x0001e2000c10190c */
[----:B------:R-:W-:-:S03]  /*3e70*/  ISETP.GE.AND P5, PT, R40, R29, PT ;  /* 0x0000001d2800720c */ /* 0x000fc60003fa6270 */
[----:B------:R0:W-:Y:S04]  /*3e80*/  @!P6 STG.E desc[UR12][R2.64+0x600], R15 ;  /* 0x0006000f0200e986 */ /* 0x0001e8000c10190c */
[----:B------:R0:W-:Y:S04]  /*3e90*/  @!P0 STG.E desc[UR12][R2.64+0x680], R13 ;  /* 0x0006800d02008986 */ /* 0x0001e8000c10190c */
[----:B------:R0:W-:Y:S04]  /*3ea0*/  @!P1 STG.E desc[UR12][R2.64+0x700], R11 ;  /* 0x0007000b02009986 */ /* 0x0001e8000c10190c */
[----:B------:R0:W-:Y:S04]  /*3eb0*/  @!P2 STG.E desc[UR12][R2.64+0x780], R9 ;  /* 0x000780090200a986 */ /* 0x0001e8000c10190c */
[----:B------:R0:W-:Y:S04]  /*3ec0*/  @!P3 STG.E desc[UR12][R2.64+0x800], R7 ;  /* 0x000800070200b986 */ /* 0x0001e8000c10190c */
[----:B------:R0:W-:Y:S01]  /*3ed0*/  @!P4 STG.E desc[UR12][R2.64+0x880], R5 ;  /* 0x000880050200c986 */ /* 0x0001e2000c10190c */
[----:B------:R-:W-:Y:S05]  /*3ee0*/  @P5 EXIT ;  /* 0x000000000000594d */ /* 0x000fea0003800000 */
[----:B------:R-:W-:Y:S01]  /*3ef0*/  STG.E desc[UR12][R2.64+0x900], R25 ;  /* 0x0009001902007986 */ /* 0x000fe2000c10190c */
[----:B------:R-:W-:Y:S05]  /*3f00*/  EXIT ;  /* 0x000000000000794d */ /* 0x000fea0003800000 */
.L_x_5:
[----:B------:R-:W-:Y:S01]  /*3f10*/  BSSY B1, `(.L_x_32) ;  /* 0x0000006000017945 */ /* 0x000fe20003800000 */
[----:B------:R-:W-:Y:S01]  /*3f20*/  PLOP3.LUT P0, PT, P0, PT, PT, 0x8, 0x80 ;  /* 0x000000000080781c */ /* 0x000fe2000070e170 */
[----:B------:R-:W-:-:S12]  /*3f30*/  IMAD.MOV.U32 R8, RZ, RZ, -0x1 ;  /* 0xffffffffff087424 */ /* 0x000fd800078e00ff */
[----:B------:R-:W-:Y:S05]  /*3f40*/  WARPSYNC.COLLECTIVE R8, `(.L_x_33) ;  /* 0x0000000008087348 */ /* 0x000fea0003c00000 */
[----:B------:R-:W-:Y:S01]  /*3f50*/  VOTE.ANY P0, P0 ;  /* 0x0000000000ff7806 */ /* 0x000fe20000000100 */
[----:B------:R-:W-:-:S12]  /*3f60*/  ENDCOLLECTIVE ;  /* 0x000000000000791b */ /* 0x000fd80003800000 */
.L_x_33:
[----:B------:R-:W-:Y:S05]  /*3f70*/  BSYNC B1 ;  /* 0x0000000000017941 */ /* 0x000fea0003800000 */
.L_x_32:
[----:B------:R-:W-:Y:S05]  /*3f80*/  BRA `(.L_x_34) ;  /* 0xffffffd000087947 */ /* 0x000fea000383ffff */
.L_x_7:
[----:B------:R-:W-:Y:S01]  /*3f90*/  BSSY B1, `(.L_x_35) ;  /* 0x0000006000017945 */ /* 0x000fe20003800000 */
[----:B------:R-:W-:Y:S01]  /*3fa0*/  PLOP3.LUT P0, PT, P0, PT, PT, 0x8, 0x80 ;  /* 0x000000000080781c */ /* 0x000fe2000070e170 */
[----:B------:R-:W-:-:S12]  /*3fb0*/  IMAD.MOV.U32 R8, RZ, RZ, -0x1 ;  /* 0xffffffffff087424 */ /* 0x000fd800078e00ff */
[----:B------:R-:W-:Y:S05]  /*3fc0*/  WARPSYNC.COLLECTIVE R8, `(.L_x_36) ;  /* 0x0000000008087348 */ /* 0x000fea0003c00000 */
[----:B------:R-:W-:Y:S01]  /*3fd0*/  VOTE.ANY P0, P0 ;  /* 0x0000000000ff7806 */ /* 0x000fe20000000100 */
[----:B------:R-:W-:-:S12]  /*3fe0*/  ENDCOLLECTIVE ;  /* 0x000000000000791b */ /* 0x000fd80003800000 */
.L_x_36:
[----:B------:R-:W-:Y:S05]  /*3ff0*/  BSYNC B1 ;  /* 0x0000000000017941 */ /* 0x000fea0003800000 */
.L_x_35:
[----:B------:R-:W-:Y:S05]  /*4000*/  BRA `(.L_x_37) ;  /* 0xffffffd0000c7947 */ /* 0x000fea000383ffff */
.L_x_9:
[----:B------:R-:W0:Y:S01]  /*4010*/  S2R R45, SR_GEMASK ;  /* 0x00000000002d7919 */ /* 0x000e220000003c00 */
[----:B------:R-:W-:Y:S01]  /*4020*/  BSSY B1, `(.L_x_38) ;  /* 0x0000007000017945 */ /* 0x000fe20003800000 */
[----:B------:R-:W-:Y:S01]  /*4030*/  ISETP.NE.AND P0, PT, R14, 0x65, PT ;  /* 0x000000650e00780c */ /* 0x000fe20003f05270 */
[----:B------:R-:W-:Y:S01]  /*4040*/  IMAD.MOV.U32 R8, RZ, RZ, -0x1 ;  /* 0xffffffffff087424 */ /* 0x000fe200078e00ff */
[----:B------:R-:W-:-:S13]  /*4050*/  PLOP3.LUT P2, PT, P2, PT, PT, 0x8, 0x80 ;  /* 0x000000000080781c */ /* 0x000fda000174e170 */
[----:B0-----:R-:W-:Y:S05]  /*4060*/  WARPSYNC.COLLECTIVE R8, `(.L_x_39) ;  /* 0x0000000008087348 */ /* 0x001fea0003c00000 */
[----:B------:R-:W-:Y:S01]  /*4070*/  VOTE.ANY R8, PT, P2 ;  /* 0x0000000000087806 */ /* 0x000fe200010e0100 */
[----:B0-----:R-:W-:Y:S06]  /*4080*/  ENDCOLLECTIVE ;  /* 0x000000000000791b */ /* 0x001fec0003800000 */
.L_x_39:
[----:B------:R-:W-:Y:S05]  /*4090*/  BSYNC B1 ;  /* 0x0000000000017941 */ /* 0x000fea0003800000 */
.L_x_38:
[----:B------:R-:W-:Y:S01]  /*40a0*/  LOP3.LUT R8, R8, 0x80000000, R45, 0xec, !PT ;  /* 0x8000000008087812 */ /* 0x000fe200078eec2d */
[----:B------:R-:W-:Y:S02]  /*40b0*/  IMAD.MOV.U32 R10, RZ, RZ, 0x1 ;  /* 0x00000001ff0a7424 */ /* 0x000fe400078e00ff */
[----:B------:R-:W-:Y:S02]  /*40c0*/  VIADD R33, R44, 0x2 ;  /* 0x000000022c217836 */ /* 0x000fe40000000000 */
[----:B------:R-:W-:Y:S02]  /*40d0*/  VIADD R9, R8, 0xffffffff ;  /* 0xffffffff08097836 */ /* 0x000fe40000000000 */
[C---:B------:R-:W-:Y:S02]  /*40e0*/  VIADD R32, R44.reuse, 0x4 ;  /* 0x000000042c207836 */ /* 0x040fe40000000000 */
[----:B------:R-:W-:Y:S01]  /*40f0*/  VIADD R19, R44, 0x8 ;  /* 0x000000082c137836 */ /* 0x000fe20000000000 */
[----:B------:R-:W-:Y:S01]  /*4100*/  LOP3.LUT R38, R8, R9, RZ, 0xc, !PT ;  /* 0x0000000908267212 */ /* 0x000fe200078e0cff */
[----:B------:R-:W-:-:S02]  /*4110*/  IMAD.MOV.U32 R8, RZ, RZ, -0x1 ;  /* 0xffffffffff087424 */ /* 0x000fc400078e00ff */
[----:B------:R-:W-:-:S03]  /*4120*/  VIADD R34, R44, 0x10 ;  /* 0x000000102c227836 */ /* 0x000fc60000000000 */
[----:B------:R-:W0:Y:S02]  /*4130*/  POPC R38, R38 ;  /* 0x0000002600267309 */ /* 0x000e240000000000 */
[----:B0-----:R-:W-:-:S07]  /*4140*/  IMAD.MOV.U32 R9, RZ, RZ, R38 ;  /* 0x000000ffff097224 */ /* 0x001fce00078e0026 */
[----:B------:R-:W-:Y:S05]  /*4150*/  WARPSYNC.COLLECTIVE R8, `(.L_x_40) ;  /* 0x0000000008087348 */ /* 0x000fea0003c00000 */
[----:B------:R0:W1:Y:S02]  /*4160*/  SHFL.DOWN P2, R16, R15, R10, R9 ;  /* 0x0800000a0f107389 */ /* 0x0000640000040009 */
[----:B01----:R-:W-:Y:S05]  /*4170*/  ENDCOLLECTIVE ;  /* 0x000000000000791b */ /* 0x003fea0003800000 */
.L_x_40:
[----:B------:R-:W-:Y:S01]  /*4180*/  IMAD.MOV.U32 R10, RZ, RZ, 0x2 ;  /* 0x00000002ff0a7424 */ /* 0x000fe200078e00ff */
[----:B------:R-:W-:-:S04]  /*4190*/  ISETP.GE.AND P2, PT, R44, R38, PT ;  /* 0x000000262c00720c */ /* 0x000fc80003f46270 */
[----:B------:R-:W-:-:S05]  /*41a0*/  SEL R16, R16, RZ, !P2 ;  /* 0x000000ff10107207 */ /* 0x000fca0005000000 */
[----:B------:R-:W-:-:S04]  /*41b0*/  IMAD.IADD R17, R16, 0x1, R15 ;  /* 0x0000000110117824 */ /* 0x000fc800078e020f */
[----:B------:R-:W-:-:S07]  /*41c0*/  IMAD.MOV.U32 R15, RZ, RZ, R17 ;  /* 0x000000ffff0f7224 */ /* 0x000fce00078e0011 */
[----:B------:R-:W-:Y:S05]  /*41d0*/  WARPSYNC.COLLECTIVE R8, `(.L_x_41) ;  /* 0x0000000008087348 */ /* 0x000fea0003c00000 */
[----:B------:R0:W1:Y:S02]  /*41e0*/  SHFL.DOWN P2, R16, R15, R10, R9 ;  /* 0x0800000a0f107389 */ /* 0x0000640000040009 */
[----:B01----:R-:W-:Y:S05]  /*41f0*/  ENDCOLLECTIVE ;  /* 0x000000000000791b */ /* 0x003fea0003800000 */
.L_x_41:
[----:B------:R-:W-:Y:S01]  /*4200*/  IMAD.MOV.U32 R10, RZ, RZ, 0x4 ;  /* 0x00000004ff0a7424 */ /* 0x000fe200078e00ff */
[----:B------:R-:W-:-:S04]  /*4210*/  ISETP.GT.AND P2, PT, R33, R38, PT ;  /* 0x000000262100720c */ /* 0x000fc80003f44270 */
[----:B------:R-:W-:-:S05]  /*4220*/  SEL R16, R16, RZ, !P2 ;  /* 0x000000ff10107207 */ /* 0x000fca0005000000 */
[----:B------:R-:W-:-:S04]  /*4230*/  IMAD.IADD R35, R17, 0x1, R16 ;  /* 0x0000000111237824 */ /* 0x000fc800078e0210 */
[----:B------:R-:W-:-:S07]  /*4240*/  IMAD.MOV.U32 R15, RZ, RZ, R35 ;  /* 0x000000ffff0f7224 */ /* 0x000fce00078e0023 */
[----:B------:R-:W-:Y:S05]  /*4250*/  WARPSYNC.COLLECTIVE R8, `(.L_x_42) ;  /* 0x0000000008087348 */ /* 0x000fea0003c00000 */
[----:B------:R0:W1:Y:S02]  /*4260*/  SHFL.DOWN P2, R16, R15, R10, R9 ;  /* 0x0800000a0f107389 */ /* 0x0000640000040009 */
[----:B01----:R-:W-:Y:S05]  /*4270*/  ENDCOLLECTIVE ;  /* 0x000000000000791b */ /* 0x003fea0003800000 */
.L_x_42:
        /* <DEDUP_REMOVED lines=8> */
.L_x_43:
        /* <DEDUP_REMOVED lines=8> */
.L_x_44:
[----:B------:R-:W0:Y:S01]  /*4380*/  LDC.64 R8, c[0x0][0x390] ;  /* 0x0000e400ff087b82 */ /* 0x000e220000000a00 */
[----:B------:R-:W-:-:S04]  /*4390*/  ISETP.GT.AND P2, PT, R34, R38, PT ;  /* 0x000000262200720c */ /* 0x000fc80003f44270 */
[----:B------:R-:W-:-:S05]  /*43a0*/  SEL R16, R16, RZ, !P2 ;  /* 0x000000ff10107207 */ /* 0x000fca0005000000 */
[----:B------:R-:W-:Y:S01]  /*43b0*/  IMAD.IADD R36, R17, 0x1, R16 ;  /* 0x0000000111247824 */ /* 0x000fe200078e0210 */
[----:B0-----:R-:W-:Y:S01]  /*43c0*/  IADD3 R35, P2, PT, R8, 0x100, RZ ;  /* 0x0000010008237810 */ /* 0x001fe20007f5e0ff */
[----:B------:R-:W-:-:S04]  /*43d0*/  IMAD.MOV.U32 R8, RZ, RZ, -0x1 ;  /* 0xffffffffff087424 */ /* 0x000fc800078e00ff */
[----:B------:R-:W-:-:S08]  /*43e0*/  IMAD.X R37, RZ, RZ, R9, P2 ;  /* 0x000000ffff257224 */ /* 0x000fd000010e0609 */
[----:B------:R-:W-:Y:S05]  /*43f0*/  WARPSYNC.COLLECTIVE R8, `(.L_x_45) ;  /* 0x0000000008087348 */ /* 0x000fea0003c00000 */
[----:B------:R-:W-:Y:S01]  /*4400*/  VOTE.ALL P0, P0 ;  /* 0x0000000000ff7806 */ /* 0x000fe20000000000 */
[----:B------:R-:W-:-:S12]  /*4410*/  ENDCOLLECTIVE ;  /* 0x000000000000791b */ /* 0x000fd80003800000 */
.L_x_45:
[----:B------:R-:W-:Y:S05]  /*4420*/  BRA `(.L_x_46) ;  /* 0xffffffcc00a07947 */ /* 0x000fea000383ffff */
.L_x_11:
[----:B------:R-:W-:Y:S01]  /*4430*/  BSSY B1, `(.L_x_47) ;  /* 0x0000006000017945 */ /* 0x000fe20003800000 */
[----:B------:R-:W-:Y:S01]  /*4440*/  PLOP3.LUT P0, PT, P0, PT, PT, 0x8, 0x80 ;  /* 0x000000000080781c */ /* 0x000fe2000070e170 */
[----:B------:R-:W-:-:S12]  /*4450*/  IMAD.MOV.U32 R8, RZ, RZ, -0x1 ;  /* 0xffffffffff087424 */ /* 0x000fd800078e00ff */
[----:B------:R-:W-:Y:S05]  /*4460*/  WARPSYNC.COLLECTIVE R8, `(.L_x_48) ;  /* 0x0000000008087348 */ /* 0x000fea0003c00000 */
[----:B------:R-:W-:Y:S01]  /*4470*/  VOTE.ANY P0, P0 ;  /* 0x0000000000ff7806 */ /* 0x000fe20000000100 */
[----:B------:R-:W-:-:S12]  /*4480*/  ENDCOLLECTIVE ;  /* 0x000000000000791b */ /* 0x000fd80003800000 */
.L_x_48:
[----:B------:R-:W-:Y:S05]  /*4490*/  BSYNC B1 ;  /* 0x0000000000017941 */ /* 0x000fea0003800000 */
.L_x_47:
[----:B------:R-:W-:Y:S05]  /*44a0*/  BRA `(.L_x_49) ;  /* 0xffffffcc00b07947 */ /* 0x000fea000383ffff */
.L_x_13:
[----:B------:R-:W-:Y:S01]  /*44b0*/  BSSY B1, `(.L_x_50) ;  /* 0x0000006000017945 */ /* 0x000fe20003800000 */
[----:B------:R-:W-:Y:S01]  /*44c0*/  PLOP3.LUT P0, PT, P0, PT, PT, 0x8, 0x80 ;  /* 0x000000000080781c */ /* 0x000fe2000070e170 */
[----:B------:R-:W-:-:S12]  /*44d0*/  IMAD.MOV.U32 R8, RZ, RZ, -0x1 ;  /* 0xffffffffff087424 */ /* 0x000fd800078e00ff */
[----:B------:R-:W-:Y:S05]  /*44e0*/  WARPSYNC.COLLECTIVE R8, `(.L_x_51) ;  /* 0x0000000008087348 */ /* 0x000fea0003c00000 */
[----:B------:R-:W-:Y:S01]  /*44f0*/  VOTE.ANY P0, P0 ;  /* 0x0000000000ff7806 */ /* 0x000fe20000000100 */
[----:B------:R-:W-:-:S12]  /*4500*/  ENDCOLLECTIVE ;  /* 0x000000000000791b */ /* 0x000fd80003800000 */
.L_x_51:
[----:B------:R-:W-:Y:S05]  /*4510*/  BSYNC B1 ;  /* 0x0000000000017941 */ /* 0x000fea0003800000 */
.L_x_50:
[----:B------:R-:W-:Y:S05]  /*4520*/  BRA `(.L_x_52) ;  /* 0xffffffcc00b47947 */ /* 0x000fea000383ffff */
.L_x_15:
[----:B------:R-:W-:Y:S01]  /*4530*/  BSSY B1, `(.L_x_53) ;  /* 0x0000006000017945 */ /* 0x000fe20003800000 */
[----:B------:R-:W-:Y:S01]  /*4540*/  PLOP3.LUT P2, PT, P0, PT, PT, 0x8, 0x80 ;  /* 0x000000000080781c */ /* 0x000fe2000074e170 */
[----:B------:R-:W-:-:S12]  /*4550*/  IMAD.MOV.U32 R8, RZ, RZ, -0x1 ;  /* 0xffffffffff087424 */ /* 0x000fd800078e00ff */
[----:B------:R-:W-:Y:S05]  /*4560*/  WARPSYNC.COLLECTIVE R8, `(.L_x_54) ;  /* 0x0000000008087348 */ /* 0x000fea0003c00000 */
[----:B------:R-:W-:Y:S01]  /*4570*/  VOTE.ANY R8, PT, P2 ;  /* 0x0000000000087806 */ /* 0x000fe200010e0100 */
[----:B------:R-:W-:Y:S06]  /*4580*/  ENDCOLLECTIVE ;  /* 0x000000000000791b */ /* 0x000fec0003800000 */
.L_x_54:
[----:B------:R-:W-:Y:S05]  /*4590*/  BSYNC B1 ;  /* 0x0000000000017941 */ /* 0x000fea0003800000 */
.L_x_53:
[----:B------:R-:W-:Y:S01]  /*45a0*/  LOP3.LUT R8, R8, 0x80000000, R45, 0xec, !PT ;  /* 0x8000000008087812 */ /* 0x000fe200078eec2d */
[----:B------:R-:W-:Y:S02]  /*45b0*/  IMAD.MOV.U32 R10, RZ, RZ, 0x1 ;  /* 0x00000001ff0a7424 */ /* 0x000fe400078e00ff */
[----:B------:R-:W-:Y:S02]  /*45c0*/  VIADD R18, R18, 0xffffffe0 ;  /* 0xffffffe012127836 */ /* 0x000fe40000000000 */
[----:B------:R-:W-:-:S05]  /*45d0*/  VIADD R9, R8, 0xffffffff ;  /* 0xffffffff08097836 */ /* 0x000fca0000000000 */
[----:B------:R-:W-:Y:S01]  /*45e0*/  LOP3.LUT R17, R8, R9, RZ, 0xc, !PT ;  /* 0x0000000908117212 */ /* 0x000fe200078e0cff */
[----:B------:R-:W-:-:S03]  /*45f0*/  IMAD.MOV.U32 R8, RZ, RZ, -0x1 ;  /* 0xffffffffff087424 */ /* 0x000fc600078e00ff */
[----:B------:R0:W1:Y:S04]  /*4600*/  POPC R9, R17 ;  /* 0x0000001100097309 */ /* 0x0000680000000000 */
[----:B01----:R-:W-:Y:S05]  /*4610*/  WARPSYNC.COLLECTIVE R8, `(.L_x_55) ;  /* 0x0000000008087348 */ /* 0x003fea0003c00000 */
[----:B-1----:R1:W2:Y:S02]  /*4620*/  SHFL.DOWN P2, R16, R15, R10, R9 ;  /* 0x0800000a0f107389 */ /* 0x0022a40000040009 */
[----:B012---:R-:W-:Y:S05]  /*4630*/  ENDCOLLECTIVE ;  /* 0x000000000000791b */ /* 0x007fea0003800000 */
.L_x_55:
[----:B------:R-:W-:Y:S01]  /*4640*/  ISETP.GE.AND P0, PT, R44, R9, PT ;  /* 0x000000092c00720c */ /* 0x000fe20003f06270 */
[----:B------:R-:W-:-:S03]  /*4650*/  IMAD.MOV.U32 R10, RZ, RZ, 0x2 ;  /* 0x00000002ff0a7424 */ /* 0x000fc600078e00ff */
[----:B------:R-:W-:Y:S02]  /*4660*/  SEL R16, R16, RZ, !P0 ;  /* 0x000000ff10107207 */ /* 0x000fe40004000000 */
[----:B------:R-:W-:-:S03]  /*4670*/  ISETP.GT.AND P0, PT, R33, R9, PT ;  /* 0x000000092100720c */ /* 0x000fc60003f04270 */
[----:B------:R-:W-:-:S10]  /*4680*/  IMAD.IADD R15, R16, 0x1, R15 ;  /* 0x00000001100f7824 */ /* 0x000fd400078e020f */
[----:B------:R-:W-:Y:S05]  /*4690*/  WARPSYNC.COLLECTIVE R8, `(.L_x_56) ;  /* 0x0000000008087348 */ /* 0x000fea0003c00000 */
[----:B------:R0:W1:Y:S02]  /*46a0*/  SHFL.DOWN P2, R16, R15, R10, R9 ;  /* 0x0800000a0f107389 */ /* 0x0000640000040009 */
[----:B01----:R-:W-:Y:S05]  /*46b0*/  ENDCOLLECTIVE ;  /* 0x000000000000791b */ /* 0x003fea0003800000 */
.L_x_56:
[----:B------:R-:W-:Y:S01]  /*46c0*/  IMAD.MOV.U32 R10, RZ, RZ, 0x4 ;  /* 0x00000004ff0a7424 */ /* 0x000fe200078e00ff */
[----:B------:R-:W-:Y:S02]  /*46d0*/  SEL R16, R16, RZ, !P0 ;  /* 0x000000ff10107207 */ /* 0x000fe40004000000 */
[----:B------:R-:W-:-:S03]  /*46e0*/  ISETP.GT.AND P0, PT, R32, R9, PT ;  /* 0x000000092000720c */ /* 0x000fc60003f04270 */
[----:B------:R-:W-:-:S10]  /*46f0*/  IMAD.IADD R15, R15, 0x1, R16 ;  /* 0x000000010f0f7824 */ /* 0x000fd400078e0210 */
[----:B------:R-:W-:Y:S05]  /*4700*/  WARPSYNC.COLLECTIVE R8, `(.L_x_57) ;  /* 0x0000000008087348 */ /* 0x000fea0003c00000 */
[----:B------:R0:W1:Y:S02]  /*4710*/  SHFL.DOWN P2, R16, R15, R10, R9 ;  /* 0x0800000a0f107389 */ /* 0x0000640000040009 */
[----:B01----:R-:W-:Y:S05]  /*4720*/  ENDCOLLECTIVE ;  /* 0x000000000000791b */ /* 0x003fea0003800000 */
.L_x_57:
[----:B------:R-:W-:Y:S01]  /*4730*/  IMAD.MOV.U32 R10, RZ, RZ, 0x8 ;  /* 0x00000008ff0a7424 */ /* 0x000fe200078e00ff */
[----:B------:R-:W-:Y:S02]  /*4740*/  SEL R16, R16, RZ, !P0 ;  /* 0x000000ff10107207 */ /* 0x000fe40004000000 */
[----:B------:R-:W-:-:S03]  /*4750*/  ISETP.GT.AND P0, PT, R19, R9, PT ;  /* 0x000000091300720c */ /* 0x000fc60003f04270 */
[----:B------:R-:W-:-:S10]  /*4760*/  IMAD.IADD R15, R15, 0x1, R16 ;  /* 0x000000010f0f7824 */ /* 0x000fd400078e0210 */
[----:B------:R-:W-:Y:S05]  /*4770*/  WARPSYNC.COLLECTIVE R8, `(.L_x_58) ;  /* 0x0000000008087348 */ /* 0x000fea0003c00000 */
[----:B------:R0:W1:Y:S02]  /*4780*/  SHFL.DOWN P2, R16, R15, R10, R9 ;  /* 0x0800000a0f107389 */ /* 0x0000640000040009 */
[----:B01----:R-:W-:Y:S05]  /*4790*/  ENDCOLLECTIVE ;  /* 0x000000000000791b */ /* 0x003fea0003800000 */
.L_x_58:
[----:B------:R-:W-:Y:S01]  /*47a0*/  IMAD.MOV.U32 R10, RZ, RZ, 0x10 ;  /* 0x00000010ff0a7424 */ /* 0x000fe200078e00ff */
[----:B------:R-:W-:Y:S02]  /*47b0*/  SEL R16, R16, RZ, !P0 ;  /* 0x000000ff10107207 */ /* 0x000fe40004000000 */
[----:B------:R-:W-:-:S03]  /*47c0*/  ISETP.GT.AND P0, PT, R34, R9, PT ;  /* 0x000000092200720c */ /* 0x000fc60003f04270 */
[----:B------:R-:W-:-:S10]  /*47d0*/  IMAD.IADD R15, R15, 0x1, R16 ;  /* 0x000000010f0f7824 */ /* 0x000fd400078e0210 */
[----:B------:R-:W-:Y:S05]  /*47e0*/  WARPSYNC.COLLECTIVE R8, `(.L_x_59) ;  /* 0x0000000008087348 */ /* 0x000fea0003c00000 */
[----:B------:R0:W1:Y:S02]  /*47f0*/  SHFL.DOWN P2, R16, R15, R10, R9 ;  /* 0x0800000a0f107389 */ /* 0x0000640000040009 */
[----:B01----:R-:W-:Y:S05]  /*4800*/  ENDCOLLECTIVE ;  /* 0x000000000000791b */ /* 0x003fea0003800000 */
.L_x_59:
[----:B------:R-:W-:Y:S02]  /*4810*/  SEL R16, R16, RZ, !P0 ;  /* 0x000000ff10107207 */ /* 0x000fe40004000000 */
[----:B------:R-:W-:Y:S02]  /*4820*/  ISETP.NE.AND P0, PT, R14, 0x65, PT ;  /* 0x000000650e00780c */ /* 0x000fe40003f05270 */
[----:B------:R-:W-:-:S11]  /*4830*/  IADD3 R36, PT, PT, R15, R16, R36 ;  /* 0x000000100f247210 */ /* 0x000fd60007ffe024 */
[----:B------:R-:W-:Y:S05]  /*4840*/  WARPSYNC.COLLECTIVE R8, `(.L_x_60) ;  /* 0x0000000008087348 */ /* 0x000fea0003c00000 */
[----:B------:R-:W-:Y:S01]  /*4850*/  VOTE.ALL P0, P0 ;  /* 0x0000000000ff7806 */ /* 0x000fe20000000000 */
[----:B------:R-:W-:-:S12]  /*4860*/  ENDCOLLECTIVE ;  /* 0x000000000000791b */ /* 0x000fd80003800000 */
.L_x_60:
[----:B------:R-:W-:Y:S05]  /*4870*/  BRA `(.L_x_61) ;  /* 0xffffffcc00607947 */ /* 0x000fea000383ffff */
.L_x_20:
[----:B------:R-:W-:Y:S01]  /*4880*/  BSSY B0, `(.L_x_62) ;  /* 0x0000006000007945 */ /* 0x000fe20003800000 */
[----:B------:R-:W-:Y:S01]  /*4890*/  PLOP3.LUT P0, PT, P0, PT, PT, 0x8, 0x80 ;  /* 0x000000000080781c */ /* 0x000fe2000070e170 */
[----:B------:R-:W-:-:S12]  /*48a0*/  IMAD.MOV.U32 R8, RZ, RZ, -0x1 ;  /* 0xffffffffff087424 */ /* 0x000fd800078e00ff */
[----:B------:R-:W-:Y:S05]  /*48b0*/  WARPSYNC.COLLECTIVE R8, `(.L_x_63) ;  /* 0x0000000008087348 */ /* 0x000fea0003c00000 */
[----:B------:R-:W-:Y:S01]  /*48c0*/  VOTE.ANY P0, P0 ;  /* 0x0000000000ff7806 */ /* 0x000fe20000000100 */
[----:B------:R-:W-:-:S12]  /*48d0*/  ENDCOLLECTIVE ;  /* 0x000000000000791b */ /* 0x000fd80003800000 */
.L_x_63:
[----:B------:R-:W-:Y:S05]  /*48e0*/  BSYNC B0 ;  /* 0x0000000000007941 */ /* 0x000fea0003800000 */
.L_x_62:
[----:B------:R-:W-:Y:S05]  /*48f0*/  BRA `(.L_x_64) ;  /* 0xffffffe400787947 */ /* 0x000fea000383ffff */
.L_x_22:
[----:B------:R-:W-:Y:S01]  /*4900*/  BSSY B0, `(.L_x_65) ;  /* 0x0000006000007945 */ /* 0x000fe20003800000 */
[----:B------:R-:W-:Y:S01]  /*4910*/  PLOP3.LUT P0, PT, P0, PT, PT, 0x8, 0x80 ;  /* 0x000000000080781c */ /* 0x000fe2000070e170 */
[----:B------:R-:W-:-:S12]  /*4920*/  IMAD.MOV.U32 R8, RZ, RZ, -0x1 ;  /* 0xffffffffff087424 */ /* 0x000fd800078e00ff */
[----:B------:R-:W-:Y:S05]  /*4930*/  WARPSYNC.COLLECTIVE R8, `(.L_x_66) ;  /* 0x0000000008087348 */ /* 0x000fea0003c00000 */
[----:B------:R-:W-:Y:S01]  /*4940*/  VOTE.ANY P0, P0 ;  /* 0x0000000000ff7806 */ /* 0x000fe20000000100 */
[----:B------:R-:W-:-:S12]  /*4950*/  ENDCOLLECTIVE ;  /* 0x000000000000791b */ /* 0x000fd80003800000 */
.L_x_66:
[----:B------:R-:W-:Y:S05]  /*4960*/  BSYNC B0 ;  /* 0x0000000000007941 */ /* 0x000fea0003800000 */
.L_x_65:
[----:B------:R-:W-:Y:S05]  /*4970*/  BRA `(.L_x_67) ;  /* 0xffffffe4007c7947 */ /* 0x000fea000383ffff */
.L_x_24:
        /* <DEDUP_REMOVED lines=8> */
.L_x_69:
[----:B------:R-:W-:Y:S05]  /*4a00*/  BSYNC B0 ;  /* 0x0000000000007941 */ /* 0x000fea0003800000 */
.L_x_68:
[----:B------:R-:W-:Y:S01]  /*4a10*/  LOP3.LUT R8, R8, 0x80000000, R42, 0xec, !PT ;  /* 0x8000000008087812 */ /* 0x000fe200078eec2a */
[----:B------:R-:W-:Y:S02]  /*4a20*/  IMAD.MOV.U32 R10, RZ, RZ, 0x1 ;  /* 0x00000001ff0a7424 */ /* 0x000fe400078e00ff */
[----:B------:R-:W-:Y:S02]  /*4a30*/  VIADD R19, R35, 0x2 ;  /* 0x0000000223137836 */ /* 0x000fe40000000000 */
[----:B------:R-:W-:-:S05]  /*4a40*/  VIADD R9, R8, 0xffffffff ;  /* 0xffffffff08097836 */ /* 0x000fca0000000000 */
[----:B------:R-:W-:Y:S01]  /*4a50*/  LOP3.LUT R38, R8, R9, RZ, 0xc, !PT ;  /* 0x0000000908267212 */ /* 0x000fe200078e0cff */
[----:B------:R-:W-:-:S05]  /*4a60*/  IMAD.MOV.U32 R8, RZ, RZ, -0x1 ;  /* 0xffffffffff087424 */ /* 0x000fca00078e00ff */
[----:B------:R-:W0:Y:S02]  /*4a70*/  POPC R38, R38 ;  /* 0x0000002600267309 */ /* 0x000e240000000000 */
[----:B0-----:R-:W-:Y:S01]  /*4a80*/  IMAD.MOV.U32 R9, RZ, RZ, R38 ;  /* 0x000000ffff097224 */ /* 0x001fe200078e0026 */
[----:B------:R-:W-:-:S13]  /*4a90*/  ISETP.GT.AND P3, PT, R19, R38, PT ;  /* 0x000000261300720c */ /* 0x000fda0003f64270 */
[----:B------:R-:W-:Y:S05]  /*4aa0*/  WARPSYNC.COLLECTIVE R8, `(.L_x_70) ;  /* 0x0000000008087348 */ /* 0x000fea0003c00000 */
[----:B------:R0:W1:Y:S02]  /*4ab0*/  SHFL.DOWN P2, R16, R15, R10, R9 ;  /* 0x0800000a0f107389 */ /* 0x0000640000040009 */
[----:B01----:R-:W-:Y:S05]  /*4ac0*/  ENDCOLLECTIVE ;  /* 0x000000000000791b */ /* 0x003fea0003800000 */
.L_x_70:
        /* <DEDUP_REMOVED lines=8> */
.L_x_71:
[----:B------:R-:W-:Y:S01]  /*4b50*/  IMAD.MOV.U32 R10, RZ, RZ, 0x4 ;  /* 0x00000004ff0a7424 */ /* 0x000fe200078e00ff */
[----:B------:R-:W-:-:S05]  /*4b60*/  SEL R16, R16, RZ, !P3 ;  /* 0x000000ff10107207 */ /* 0x000fca0005800000 */
[----:B------:R-:W-:Y:S02]  /*4b70*/  IMAD.IADD R19, R17, 0x1, R16 ;  /* 0x0000000111137824 */ /* 0x000fe400078e0210 */
[----:B------:R-:W-:Y:S02]  /*4b80*/  VIADD R17, R35, 0x4 ;  /* 0x0000000423117836 */ /* 0x000fe40000000000 */
[----:B------:R-:W-:-:S03]  /*4b90*/  IMAD.MOV.U32 R15, RZ, RZ, R19 ;  /* 0x000000ffff0f7224 */ /* 0x000fc600078e0013 */
[----:B------:R-:W-:Y:S01]  /*4ba0*/  ISETP.GT.AND P3, PT, R17, R38, PT ;  /* 0x000000261100720c */ /* 0x000fe20003f64270 */
[----:B------:R-:W-:-:S12]  /*4bb0*/  VIADD R17, R35, 0x8 ;  /* 0x0000000823117836 */ /* 0x000fd80000000000 */
[----:B------:R-:W-:Y:S05]  /*4bc0*/  WARPSYNC.COLLECTIVE R8, `(.L_x_72) ;  /* 0x0000000008087348 */ /* 0x000fea0003c00000 */
[----:B------:R0:W1:Y:S02]  /*4bd0*/  SHFL.DOWN P2, R16, R15, R10, R9 ;  /* 0x0800000a0f107389 */ /* 0x0000640000040009 */
[----:B01----:R-:W-:Y:S05]  /*4be0*/  ENDCOLLECTIVE ;  /* 0x000000000000791b */ /* 0x003fea0003800000 */
.L_x_72:
[----:B------:R-:W-:Y:S01]  /*4bf0*/  IMAD.MOV.U32 R10, RZ, RZ, 0x8 ;  /* 0x00000008ff0a7424 */ /* 0x000fe200078e00ff */
[----:B------:R-:W-:Y:S02]  /*4c00*/  SEL R16, R16, RZ, !P3 ;  /* 0x000000ff10107207 */ /* 0x000fe40005800000 */
[----:B------:R-:W-:-:S03]  /*4c10*/  ISETP.GT.AND P3, PT, R17, R38, PT ;  /* 0x000000261100720c */ /* 0x000fc60003f64270 */
[----:B------:R-:W-:Y:S02]  /*4c20*/  IMAD.IADD R37, R19, 0x1, R16 ;  /* 0x0000000113257824 */ /* 0x000fe400078e0210 */
[----:B------:R-:W-:Y:S02]  /*4c30*/  VIADD R19, R35, 0x10 ;  /* 0x0000001023137836 */ /* 0x000fe40000000000 */
[----:B------:R-:W-:-:S07]  /*4c40*/  IMAD.MOV.U32 R15, RZ, RZ, R37 ;  /* 0x000000ffff0f7224 */ /* 0x000fce00078e0025 */
[----:B------:R-:W-:Y:S05]  /*4c50*/  WARPSYNC.COLLECTIVE R8, `(.L_x_73) ;  /* 0x0000000008087348 */ /* 0x000fea0003c00000 */
[----:B------:R0:W1:Y:S02]  /*4c60*/  SHFL.DOWN P2, R16, R15, R10, R9 ;  /* 0x0800000a0f107389 */ /* 0x0000640000040009 */
[----:B01----:R-:W-:Y:S05]  /*4c70*/  ENDCOLLECTIVE ;  /* 0x000000000000791b */ /* 0x003fea0003800000 */
.L_x_73:
[----:B------:R-:W-:Y:S01]  /*4c80*/  IMAD.MOV.U32 R10, RZ, RZ, 0x10 ;  /* 0x00000010ff0a7424 */ /* 0x000fe200078e00ff */
[----:B------:R-:W-:-:S05]  /*4c90*/  SEL R16, R16, RZ, !P3 ;  /* 0x000000ff10107207 */ /* 0x000fca0005800000 */
[----:B------:R-:W-:-:S04]  /*4ca0*/  IMAD.IADD R17, R37, 0x1, R16 ;  /* 0x0000000125117824 */ /* 0x000fc800078e0210 */
[----:B------:R-:W-:-:S07]  /*4cb0*/  IMAD.MOV.U32 R15, RZ, RZ, R17 ;  /* 0x000000ffff0f7224 */ /* 0x000fce00078e0011 */
[----:B------:R-:W-:Y:S05]  /*4cc0*/  WARPSYNC.COLLECTIVE R8, `(.L_x_74) ;  /* 0x0000000008087348 */ /* 0x000fea0003c00000 */
[----:B------:R0:W1:Y:S02]  /*4cd0*/  SHFL.DOWN P2, R16, R15, R10, R9 ;  /* 0x0800000a0f107389 */ /* 0x0000640000040009 */
[----:B01----:R-:W-:Y:S05]  /*4ce0*/  ENDCOLLECTIVE ;  /* 0x000000000000791b */ /* 0x003fea0003800000 */
.L_x_74:
        /* <DEDUP_REMOVED lines=10> */
.L_x_75:
[----:B------:R-:W-:Y:S05]  /*4d90*/  BRA `(.L_x_76) ;  /* 0xffffffe400107947 */ /* 0x000fea000383ffff */
.L_x_26:
[----:B------:R-:W-:Y:S01]  /*4da0*/  BSSY B0, `(.L_x_77) ;  /* 0x0000006000007945 */ /* 0x000fe20003800000 */
[----:B------:R-:W-:Y:S01]  /*4db0*/  PLOP3.LUT P0, PT, P0, PT, PT, 0x8, 0x80 ;  /* 0x000000000080781c */ /* 0x000fe2000070e170 */
[----:B------:R-:W-:-:S12]  /*4dc0*/  IMAD.MOV.U32 R8, RZ, RZ, -0x1 ;  /* 0xffffffffff087424 */ /* 0x000fd800078e00ff */
[----:B------:R-:W-:Y:S05]  /*4dd0*/  WARPSYNC.COLLECTIVE R8, `(.L_x_78) ;  /* 0x0000000008087348 */ /* 0x000fea0003c00000 */
[----:B------:R-:W-:Y:S01]  /*4de0*/  VOTE.ANY P0, P0 ;  /* 0x0000000000ff7806 */ /* 0x000fe20000000100 */
[----:B------:R-:W-:-:S12]  /*4df0*/  ENDCOLLECTIVE ;  /* 0x000000000000791b */ /* 0x000fd80003800000 */
.L_x_78:
[----:B------:R-:W-:Y:S05]  /*4e00*/  BSYNC B0 ;  /* 0x0000000000007941 */ /* 0x000fea0003800000 */
.L_x_77:
[----:B------:R-:W-:Y:S05]  /*4e10*/  BRA `(.L_x_79) ;  /* 0xffffffe400207947 */ /* 0x000fea000383ffff */
.L_x_28:
[----:B------:R-:W-:Y:S01]  /*4e20*/  BSSY B0, `(.L_x_80) ;  /* 0x0000006000007945 */ /* 0x000fe20003800000 */
[----:B------:R-:W-:Y:S01]  /*4e30*/  PLOP3.LUT P0, PT, P0, PT, PT, 0x8, 0x80 ;  /* 0x000000000080781c */ /* 0x000fe2000070e170 */
[----:B------:R-:W-:-:S12]  /*4e40*/  IMAD.MOV.U32 R8, RZ, RZ, -0x1 ;  /* 0xffffffffff087424 */ /* 0x000fd800078e00ff */
[----:B------:R-:W-:Y:S05]  /*4e50*/  WARPSYNC.COLLECTIVE R8, `(.L_x_81) ;  /* 0x0000000008087348 */ /* 0x000fea0003c00000 */
[----:B------:R-:W-:Y:S01]  /*4e60*/  VOTE.ANY P0, P0 ;  /* 0x0000000000ff7806 */ /* 0x000fe20000000100 */
[----:B------:R-:W-:-:S12]  /*4e70*/  ENDCOLLECTIVE ;  /* 0x000000000000791b */ /* 0x000fd80003800000 */
.L_x_81:
[----:B------:R-:W-:Y:S05]  /*4e80*/  BSYNC B0 ;  /* 0x0000000000007941 */ /* 0x000fea0003800000 */
.L_x_80:
[----:B------:R-:W-:Y:S05]  /*4e90*/  BRA `(.L_x_82) ;  /* 0xffffffe400247947 */ /* 0x000fea000383ffff */
.L_x_30:
[----:B------:R-:W-:Y:S01]  /*4ea0*/  BSSY B0, `(.L_x_83) ;  /* 0x0000006000007945 */ /* 0x000fe20003800000 */
[----:B------:R-:W-:Y:S01]  /*4eb0*/  PLOP3.LUT P2, PT, P0, PT, PT, 0x8, 0x80 ;  /* 0x000000000080781c */ /* 0x000fe2000074e170 */
[----:B------:R-:W-:-:S12]  /*4ec0*/  IMAD.MOV.U32 R8, RZ, RZ, -0x1 ;  /* 0xffffffffff087424 */ /* 0x000fd800078e00ff */
[----:B------:R-:W-:Y:S05]  /*4ed0*/  WARPSYNC.COLLECTIVE R8, `(.L_x_84) ;  /* 0x0000000008087348 */ /* 0x000fea0003c00000 */
[----:B------:R-:W-:Y:S01]  /*4ee0*/  VOTE.ANY R8, PT, P2 ;  /* 0x0000000000087806 */ /* 0x000fe200010e0100 */
[----:B------:R-:W-:Y:S06]  /*4ef0*/  ENDCOLLECTIVE ;  /* 0x000000000000791b */ /* 0x000fec0003800000 */
.L_x_84:
[----:B------:R-:W-:Y:S05]  /*4f00*/  BSYNC B0 ;  /* 0x0000000000007941 */ /* 0x000fea0003800000 */
.L_x_83:
        /* <DEDUP_REMOVED lines=10> */
.L_x_85:
[----:B------:R-:W-:Y:S01]  /*4fb0*/  ISETP.GE.AND P0, PT, R35, R9, PT ;  /* 0x000000092300720c */ /* 0x000fe20003f06270 */
[----:B------:R-:W-:-:S03]  /*4fc0*/  IMAD.MOV.U32 R10, RZ, RZ, 0x2 ;  /* 0x00000002ff0a7424 */ /* 0x000fc600078e00ff */
[----:B------:R-:W-:-:S05]  /*4fd0*/  SEL R16, R16, RZ, !P0 ;  /* 0x000000ff10107207 */ /* 0x000fca0004000000 */
[----:B------:R-:W-:Y:S02]  /*4fe0*/  IMAD.IADD R44, R16, 0x1, R15 ;  /* 0x00000001102c7824 */ /* 0x000fe400078e020f */
[----:B------:R-:W-:Y:S02]  /*4ff0*/  VIADD R16, R35, 0x2 ;  /* 0x0000000223107836 */ /* 0x000fe40000000000 */
[----:B------:R-:W-:-:S03]  /*5000*/  IMAD.MOV.U32 R15, RZ, RZ, R44 ;  /* 0x000000ffff0f7224 */ /* 0x000fc600078e002c */
[----:B------:R-:W-:-:S13]  /*5010*/  ISETP.GT.AND P0, PT, R16, R9, PT ;  /* 0x000000091000720c */ /* 0x000fda0003f04270 */
[----:B------:R-:W-:Y:S05]  /*5020*/  WARPSYNC.COLLECTIVE R8, `(.L_x_86) ;  /* 0x0000000008087348 */ /* 0x000fea0003c00000 */
[----:B------:R0:W1:Y:S02]  /*5030*/  SHFL.DOWN P2, R16, R15, R10, R9 ;  /* 0x0800000a0f107389 */ /* 0x0000640000040009 */
[----:B01----:R-:W-:Y:S05]  /*5040*/  ENDCOLLECTIVE ;  /* 0x000000000000791b */ /* 0x003fea0003800000 */
.L_x_86:
[----:B------:R-:W-:Y:S01]  /*5050*/  IMAD.MOV.U32 R10, RZ, RZ, 0x4 ;  /* 0x00000004ff0a7424 */ /* 0x000fe200078e00ff */
[----:B------:R-:W-:Y:S01]  /*5060*/  SEL R17, R16, RZ, !P0 ;  /* 0x000000ff10117207 */ /* 0x000fe20004000000 */
[----:B------:R-:W-:-:S04]  /*5070*/  VIADD R16, R35, 0x4 ;  /* 0x0000000423107836 */ /* 0x000fc80000000000 */
[----:B------:R-:W-:Y:S01]  /*5080*/  IMAD.IADD R17, R44, 0x1, R17 ;  /* 0x000000012c117824 */ /* 0x000fe200078e0211 */
[----:B------:R-:W-:-:S03]  /*5090*/  ISETP.GT.AND P0, PT, R16, R9, PT ;  /* 0x000000091000720c */ /* 0x000fc60003f04270 */
[----:B------:R-:W-:-:S10]  /*50a0*/  IMAD.MOV.U32 R15, RZ, RZ, R17 ;  /* 0x000000ffff0f7224 */ /* 0x000fd400078e0011 */
[----:B------:R-:W-:Y:S05]  /*50b0*/  WARPSYNC.COLLECTIVE R8, `(.L_x_87) ;  /* 0x0000000008087348 */ /* 0x000fea0003c00000 */
[----:B------:R0:W1:Y:S02]  /*50c0*/  SHFL.DOWN P2, R16, R15, R10, R9 ;  /* 0x0800000a0f107389 */ /* 0x0000640000040009 */
[----:B01----:R-:W-:Y:S05]  /*50d0*/  ENDCOLLECTIVE ;  /* 0x000000000000791b */ /* 0x003fea0003800000 */
.L_x_87:
[----:B------:R-:W-:Y:S01]  /*50e0*/  IMAD.MOV.U32 R10, RZ, RZ, 0x8 ;  /* 0x00000008ff0a7424 */ /* 0x000fe200078e00ff */
[----:B------:R-:W-:-:S05]  /*50f0*/  SEL R16, R16, RZ, !P0 ;  /* 0x000000ff10107207 */ /* 0x000fca0004000000 */
[----:B------:R-:W-:Y:S02]  /*5100*/  IMAD.IADD R45, R17, 0x1, R16 ;  /* 0x00000001112d7824 */ /* 0x000fe400078e0210 */
[C---:B------:R-:W-:Y:S02]  /*5110*/  VIADD R16, R35.reuse, 0x8 ;  /* 0x0000000823107836 */ /* 0x040fe40000000000 */
[----:B------:R-:W-:Y:S02]  /*5120*/  IMAD.MOV.U32 R15, RZ, RZ, R45 ;  /* 0x000000ffff0f7224 */ /* 0x000fe400078e002d */
[----:B------:R-:W-:Y:S01]  /*5130*/  VIADD R17, R35, 0x10 ;  /* 0x0000001023117836 */ /* 0x000fe20000000000 */
[----:B------:R-:W-:-:S13]  /*5140*/  ISETP.GT.AND P0, PT, R16, R9, PT ;  /* 0x000000091000720c */ /* 0x000fda0003f04270 */
[----:B------:R-:W-:Y:S05]  /*5150*/  WARPSYNC.COLLECTIVE R8, `(.L_x_88) ;  /* 0x0000000008087348 */ /* 0x000fea0003c00000 */
[----:B------:R0:W1:Y:S02]  /*5160*/  SHFL.DOWN P2, R16, R15, R10, R9 ;  /* 0x0800000a0f107389 */ /* 0x0000640000040009 */
[----:B01----:R-:W-:Y:S05]  /*5170*/  ENDCOLLECTIVE ;  /* 0x000000000000791b */ /* 0x003fea0003800000 */
.L_x_88:
[----:B------:R-:W-:Y:S01]  /*5180*/  IMAD.MOV.U32 R10, RZ, RZ, 0x10 ;  /* 0x00000010ff0a7424 */ /* 0x000fe200078e00ff */
[----:B------:R-:W-:Y:S02]  /*5190*/  SEL R16, R16, RZ, !P0 ;  /* 0x000000ff10107207 */ /* 0x000fe40004000000 */
[----:B------:R-:W-:-:S03]  /*51a0*/  ISETP.GT.AND P0, PT, R17, R9, PT ;  /* 0x000000091100720c */ /* 0x000fc60003f04270 */
[----:B------:R-:W-:-:S04]  /*51b0*/  IMAD.IADD R44, R45, 0x1, R16 ;  /* 0x000000012d2c7824 */ /* 0x000fc800078e0210 */
[----:B------:R-:W-:-:S07]  /*51c0*/  IMAD.MOV.U32 R15, RZ, RZ, R44 ;  /* 0x000000ffff0f7224 */ /* 0x000fce00078e002c */
[----:B------:R-:W-:Y:S05]  /*51d0*/  WARPSYNC.COLLECTIVE R8, `(.L_x_89) ;  /* 0x0000000008087348 */ /* 0x000fea0003c00000 */
[----:B------:R0:W1:Y:S02]  /*51e0*/  SHFL.DOWN P2, R16, R15, R10, R9 ;  /* 0x0800000a0f107389 */ /* 0x0000640000040009 */
[----:B01----:R-:W-:Y:S05]  /*51f0*/  ENDCOLLECTIVE ;  /* 0x000000000000791b */ /* 0x003fea0003800000 */
.L_x_89:
[----:B------:R-:W-:Y:S02]  /*5200*/  SEL R16, R16, RZ, !P0 ;  /* 0x000000ff10107207 */ /* 0x000fe40004000000 */
[----:B------:R-:W-:Y:S02]  /*5210*/  ISETP.NE.AND P0, PT, R14, 0x65, PT ;  /* 0x000000650e00780c */ /* 0x000fe40003f05270 */
[----:B------:R-:W-:-:S11]  /*5220*/  IADD3 R19, PT, PT, R44, R16, R19 ;  /* 0x000000102c137210 */ /* 0x000fd60007ffe013 */
[----:B------:R-:W-:Y:S05]  /*5230*/  WARPSYNC.COLLECTIVE R8, `(.L_x_90) ;  /* 0x0000000008087348 */ /* 0x000fea0003c00000 */
[----:B------:R-:W-:Y:S01]  /*5240*/  VOTE.ALL P0, P0 ;  /* 0x0000000000ff7806 */ /* 0x000fe20000000000 */
[----:B------:R-:W-:-:S12]  /*5250*/  ENDCOLLECTIVE ;  /* 0x000000000000791b */ /* 0x000fd80003800000 */
.L_x_90:
[----:B------:R-:W-:Y:S05]  /*5260*/  BRA `(.L_x_91) ;  /* 0xffffffe000c07947 */ /* 0x000fea000383ffff */
.L_x_92:
[----:B------:R-:W-:-:S00]  /*5270*/  BRA `(.L_x_92) ;  /* 0xfffffffc00fc7947 */ /* 0x000fc0000383ffff */
[----:B------:R-:W-:-:S00]  /*5280*/  NOP ;  /* 0x0000000000007918 */ /* 0x000fc00000000000 */
[----:B------:R-:W-:-:S00]  /*5290*/  NOP ;  /* 0x0000000000007918 */ /* 0x000fc00000000000 */
[----:B------:R-:W-:-:S00]  /*52a0*/  NOP ;  /* 0x0000000000007918 */ /* 0x000fc00000000000 */
[----:B------:R-:W-:-:S00]  /*52b0*/  NOP ;  /* 0x0000000000007918 */ /* 0x000fc00000000000 */
[----:B------:R-:W-:-:S00]  /*52c0*/  NOP ;  /* 0x0000000000007918 */ /* 0x000fc00000000000 */
[----:B------:R-:W-:-:S00]  /*52d0*/  NOP ;  /* 0x0000000000007918 */ /* 0x000fc00000000000 */
[----:B------:R-:W-:-:S00]  /*52e0*/  NOP ;  /* 0x0000000000007918 */ /* 0x000fc00000000000 */
[----:B------:R-:W-:-:S00]  /*52f0*/  NOP ;  /* 0x0000000000007918 */ /* 0x000fc00000000000 */
.L_x_218:


//--------------------- .text._ZN3cub18CUB_300001_SM_10006detail4scan16DeviceScanKernelINS2_10policy_hubIjjjjN4cuda3std3__44plusIvEEE10Policy1000EN6thrust24THRUST_300001_SM_1000_NS6detail15normal_iteratorINSD_10device_ptrIjEEEESI_NS0_13ScanTileStateIjLb1EEES9_NS0_8NullTypeEjjLb0ESL_EEvT0_T1_T2_iT3_T4_T5_ --------------------------
	.section	.text._ZN3cub18CUB_300001_SM_10006detail4scan16DeviceScanKernelINS2_10policy_hubIjjjjN4cuda3std3__44plusIvEEE10Policy1000EN6thrust24THRUST_300001_SM_1000_NS6detail15normal_iteratorINSD_10device_ptrIjEEEESI_NS0_13ScanTileStateIjLb1EEES9_NS0_8NullTypeEjjLb0ESL_EEvT0_T1_T2_iT3_T4_T5_,"ax",@progbits
	.align	128
        .global         _ZN3cub18CUB_300001_SM_10006detail4scan16DeviceScanKernelINS2_10policy_hubIjjjjN4cuda3std3__44plusIvEEE10Policy1000EN6thrust24THRUST_300001_SM_1000_NS6detail15normal_iteratorINSD_10device_ptrIjEEEESI_NS0_13ScanTileStateIjLb1EEES9_NS0_8NullTypeEjjLb0ESL_EEvT0_T1_T2_iT3_T4_T5_
        .type           _ZN3cub18CUB_300001_SM_10006detail4scan16DeviceScanKernelINS2_10policy_hubIjjjjN4cuda3std3__44plusIvEEE10Policy1000EN6thrust24THRUST_300001_SM_1000_NS6detail15normal_iteratorINSD_10device_ptrIjEEEESI_NS0_13ScanTileStateIjLb1EEES9_NS0_8NullTypeEjjLb0ESL_EEvT0_T1_T2_iT3_T4_T5_,@function
        .size           _ZN3cub18CUB_300001_SM_10006detail4scan16DeviceScanKernelINS2_10policy_hubIjjjjN4cuda3std3__44plusIvEEE10Policy1000EN6thrust24THRUST_300001_SM_1000_NS6detail15normal_iteratorINSD_10device_ptrIjEEEESI_NS0_13ScanTileStateIjLb1EEES9_NS0_8NullTypeEjjLb0ESL_EEvT0_T1_T2_iT3_T4_T5_,(.L_x_219 - _ZN3cub18CUB_300001_SM_10006detail4scan16DeviceScanKernelINS2_10policy_hubIjjjjN4cuda3std3__44plusIvEEE10Policy1000EN6thrust24THRUST_300001_SM_1000_NS6detail15normal_iteratorINSD_10device_ptrIjEEEESI_NS0_13ScanTileStateIjLb1EEES9_NS0_8NullTypeEjjLb0ESL_EEvT0_T1_T2_iT3_T4_T5_)
        .other          _ZN3cub18CUB_300001_SM_10006detail4scan16DeviceScanKernelINS2_10policy_hubIjjjjN4cuda3std3__44plusIvEEE10Policy1000EN6thrust24THRUST_300001_SM_1000_NS6detail15normal_iteratorINSD_10device_ptrIjEEEESI_NS0_13ScanTileStateIjLb1EEES9_NS0_8NullTypeEjjLb0ESL_EEvT0_T1_T2_iT3_T4_T5_,@"STO_CUDA_ENTRY STV_DEFAULT"
_ZN3cub18CUB_300001_SM_10006detail4scan16DeviceScanKernelINS2_10policy_hubIjjjjN4cuda3std3__44plusIvEEE10Policy1000EN6thrust24THRUST_300001_SM_1000_NS6detail15normal_iteratorINSD_10device_ptrIjEEEESI_NS0_13ScanTileStateIjLb1EEES9_NS0_8NullTypeEjjLb0ESL_EEvT0_T1_T2_iT3_T4_T5_:
.text._ZN3cub18CUB_300001_SM_10006detail4scan16DeviceScanKernelINS2_10policy_hubIjjjjN4cuda3std3__44plusIvEEE10Policy1000EN6thrust24THRUST_300001_SM_1000_NS6detail15normal_iteratorINSD_10device_ptrIjEEEESI_NS0_13ScanTileStateIjLb1EEES9_NS0_8NullTypeEjjLb0ESL_EEvT0_T1_T2_iT3_T4_T5_:
[----:B------:R-:W-:Y:S08]  /*0000*/  LDC R1, c[0x0][0x37c] ;  /* 0x0000df00ff017b82 */ /* 0x000ff00000000800 */
[----:B------:R-:W0:Y:S01]  /*0010*/  S2UR UR4, SR_CTAID.X ;  /* 0x00000000000479c3 */ /* 0x000e220000002500 */
[----:B------:R-:W1:Y:S01]  /*0020*/  LDCU UR5, c[0x0][0x3a0] ;  /* 0x00007400ff0577ac */ /* 0x000e620008000800 */
[----:B------:R-:W2:Y:S06]  /*0030*/  LDCU.64 UR8, c[0x0][0x358] ;  /* 0x00006b00ff0877ac */ /* 0x000eac0008000a00 */
[----:B------:R-:W0:Y:S02]  /*0040*/  LDC R42, c[0x0][0x398] ;  /* 0x0000e600ff2a7b82 */ /* 0x000e240000000800 */
[----:B0-----:R-:W-:-:S04]  /*0050*/  VIADD R42, R42, UR4 ;  /* 0x000000042a2a7c36 */ /* 0x001fc80008000000 */
[----:B------:R-:W-:-:S05]  /*0060*/  IMAD R3, R42, 0x2100, RZ ;  /* 0x000021002a037824 */ /* 0x000fca00078e02ff */
[----:B-1----:R-:W-:-:S04]  /*0070*/  IADD3 R0, PT, PT, -R3, UR5, RZ ;  /* 0x0000000503007c10 */ /* 0x002fc8000fffe1ff */
[----:B------:R-:W-:-:S13]  /*0080*/  ISETP.GE.U32.AND P0, PT, R0, 0x2101, PT ;  /* 0x000021010000780c */ /* 0x000fda0003f06070 */
[----:B--2---:R-:W-:Y:S05]  /*0090*/  @!P0 BRA `(.L_x_93) ;  /* 0x0000001c00a88947 */ /* 0x004fea0003800000 */
[----:B------:R-:W0:Y:S01]  /*00a0*/  S2R R16, SR_TID.X ;  /* 0x0000000000107919 */ /* 0x000e220000002100 */
[----:B------:R-:W1:Y:S01]  /*00b0*/  LDCU.64 UR4, c[0x0][0x380] ;  /* 0x00007000ff0477ac */ /* 0x000e620008000a00 */
[C---:B0-----:R-:W-:Y:S02]  /*00c0*/  LOP3.LUT R0, R16.reuse, 0x1f, RZ, 0xc0, !PT ;  /* 0x0000001f10007812 */ /* 0x041fe400078ec0ff */
[----:B------:R-:W-:-:S05]  /*00d0*/  LOP3.LUT R5, R16, 0x3e0, RZ, 0xc0, !PT ;  /* 0x000003e010057812 */ /* 0x000fca00078ec0ff */
[----:B------:R-:W-:-:S05]  /*00e0*/  IMAD R0, R5, 0x16, R0 ;  /* 0x0000001605007824 */ /* 0x000fca00078e0200 */
[----:B------:R-:W-:-:S05]  /*00f0*/  IADD3 R0, P0, PT, R3, R0, RZ ;  /* 0x0000000003007210 */ /* 0x000fca0007f1e0ff */
[----:B------:R-:W-:Y:S02]  /*0100*/  IMAD.X R3, RZ, RZ, RZ, P0 ;  /* 0x000000ffff037224 */ /* 0x000fe400000e06ff */
        /* <DEDUP_REMOVED lines=30> */
[----:B------:R-:W-:Y:S01]  /*02f0*/  ISETP.NE.AND P0, PT, R42, RZ, PT ;  /* 0x000000ff2a00720c */ /* 0x000fe20003f05270 */
        /* <DEDUP_REMOVED lines=28> */
[----:B------:R0:W1:Y:S04]  /*04c0*/  LDS.64 R36, [R27] ;  /* 0x000000001b247984 */ /* 0x0000680000000a00 */
[----:B------:R0:W2:Y:S04]  /*04d0*/  LDS.64 R34, [R27+0x8] ;  /* 0x000008001b227984 */ /* 0x0000a80000000a00 */
[----:B------:R0:W3:Y:S04]  /*04e0*/  LDS.64 R32, [R27+0x10] ;  /* 0x000010001b207984 */ /* 0x0000e80000000a00 */
[----:B------:R0:W4:Y:S04]  /*04f0*/  LDS.64 R18, [R27+0x18] ;  /* 0x000018001b127984 */ /* 0x0001280000000a00 */
[----:B------:R0:W0:Y:S04]  /*0500*/  LDS.64 R14, [R27+0x20] ;  /* 0x000020001b0e7984 */ /* 0x0000280000000a00 */
[----:B------:R0:W0:Y:S04]  /*0510*/  LDS.64 R12, [R27+0x28] ;  /* 0x000028001b0c7984 */ /* 0x0000280000000a00 */
[----:B------:R0:W0:Y:S04]  /*0520*/  LDS.64 R10, [R27+0x30] ;  /* 0x000030001b0a7984 */ /* 0x0000280000000a00 */
[----:B------:R0:W0:Y:S04]  /*0530*/  LDS.64 R8, [R27+0x38] ;  /* 0x000038001b087984 */ /* 0x0000280000000a00 */
[----:B------:R0:W0:Y:S04]  /*0540*/  LDS.64 R6, [R27+0x40] ;  /* 0x000040001b067984 */ /* 0x0000280000000a00 */
[----:B------:R0:W0:Y:S04]  /*0550*/  LDS.64 R4, [R27+0x48] ;  /* 0x000048001b047984 */ /* 0x0000280000000a00 */
[----:B------:R0:W0:Y:S01]  /*0560*/  LDS.64 R2, [R27+0x50] ;  /* 0x000050001b027984 */ /* 0x0000220000000a00 */
[----:B------:R-:W-:Y:S06]  /*0570*/  BAR.SYNC.DEFER_BLOCKING 0x0 ;  /* 0x0000000000007b1d */ /* 0x000fec0000010000 */
[----:B-1----:R-:W-:Y:S05]  /*0580*/  @P0 BRA `(.L_x_95) ;  /* 0x00000004001c0947 */ /* 0x002fea0003800000 */
[----:B0-2---:R-:W-:Y:S02]  /*0590*/  IADD3 R17, PT, PT, R34, R37, R36 ;  /* 0x0000002522117210 */ /* 0x005fe40007ffe024 */
[C---:B------:R-:W-:Y:S02]  /*05a0*/  ISETP.NE.AND P1, PT, R39.reuse, 0x1f, PT ;  /* 0x0000001f2700780c */ /* 0x040fe40003f25270 */
[----:B---3--:R-:W-:Y:S02]  /*05b0*/  IADD3 R17, PT, PT, R32, R35, R17 ;  /* 0x0000002320117210 */ /* 0x008fe40007ffe011 */
[----:B------:R-:W-:Y:S02]  /*05c0*/  ISETP.GE.U32.AND P2, PT, R16, 0x20, PT ;  /* 0x000000201000780c */ /* 0x000fe40003f46070 */
[----:B----4-:R-:W-:Y:S02]  /*05d0*/  IADD3 R17, PT, PT, R18, R33, R17 ;  /* 0x0000002112117210 */ /* 0x010fe40007ffe011 */
[----:B------:R-:W-:-:S02]  /*05e0*/  ISETP.NE.AND P3, PT, R39, RZ, PT ;  /* 0x000000ff2700720c */ /* 0x000fc40003f65270 */
[----:B------:R-:W-:-:S03]  /*05f0*/  IADD3 R17, PT, PT, R14, R19, R17 ;  /* 0x000000130e117210 */ /* 0x000fc60007ffe011 */
[----:B------:R-:W-:Y:S02]  /*0600*/  @!P1 LEA R43, R40, UR4, 0x2 ;  /* 0x00000004282b9c11 */ /* 0x000fe4000f8e10ff */
[----:B------:R-:W-:-:S04]  /*0610*/  IADD3 R17, PT, PT, R12, R15, R17 ;  /* 0x0000000f0c117210 */ /* 0x000fc80007ffe011 */
[----:B------:R-:W-:-:S04]  /*0620*/  IADD3 R17, PT, PT, R10, R13, R17 ;  /* 0x0000000d0a117210 */ /* 0x000fc80007ffe011 */
[----:B------:R-:W-:-:S04]  /*0630*/  IADD3 R17, PT, PT, R8, R11, R17 ;  /* 0x0000000b08117210 */ /* 0x000fc80007ffe011 */
[----:B------:R-:W-:-:S04]  /*0640*/  IADD3 R17, PT, PT, R6, R9, R17 ;  /* 0x0000000906117210 */ /* 0x000fc80007ffe011 */
[----:B------:R-:W-:-:S04]  /*0650*/  IADD3 R17, PT, PT, R4, R7, R17 ;  /* 0x0000000704117210 */ /* 0x000fc80007ffe011 */
[----:B------:R-:W-:-:S05]  /*0660*/  IADD3 R20, PT, PT, R2, R5, R17 ;  /* 0x0000000502147210 */ /* 0x000fca0007ffe011 */
[----:B------:R-:W-:-:S05]  /*0670*/  IMAD.IADD R17, R3, 0x1, R20 ;  /* 0x0000000103117824 */ /* 0x000fca00078e0214 */
        /* <DEDUP_REMOVED lines=10> */
[----:B------:R-:W-:-:S04]  /*0720*/  ISETP.NE.AND P0, PT, R40, 0x2, PT ;  /* 0x000000022800780c */ /* 0x000fc80003f05270 */
        /* <DEDUP_REMOVED lines=8> */
[----:B------:R-:W-:Y:S01]  /*07b0*/  SEL R20, R21, R20, !P0 ;  /* 0x0000001415147207 */ /* 0x000fe20004000000 */
[----:B------:R-:W-:Y:S01]  /*07c0*/  IMAD.IADD R21, R42, 0x1, -R17 ;  /* 0x000000012a157824 */ /* 0x000fe200078e0a11 */
[----:B------:R-:W-:Y:S01]  /*07d0*/  ISETP.NE.AND P0, PT, R40, 0x3, PT ;  /* 0x000000032800780c */ /* 0x000fe20003f05270 */
[----:B------:R-:W-:-:S03]  /*07e0*/  IMAD.IADD R23, R23, 0x1, R22 ;  /* 0x0000000117177824 */ /* 0x000fc600078e0216 */
[----:B------:R-:W-:Y:S01]  /*07f0*/  SEL R20, R22, R20, !P0 ;  /* 0x0000001416147207 */ /* 0x000fe20004000000 */
[----:B-1----:R-:W-:Y:S01]  /*0800*/  IMAD.IADD R24, R23, 0x1, R24 ;  /* 0x0000000117187824 */ /* 0x002fe200078e0218 */
[C---:B------:R-:W-:Y:S02]  /*0810*/  ISETP.NE.AND P0, PT, R40.reuse, 0x4, PT ;  /* 0x000000042800780c */ /* 0x040fe40003f05270 */
[----:B------:R-:W-:Y:S01]  /*0820*/  SEL R17, R21, RZ, P3 ;  /* 0x000000ff15117207 */ /* 0x000fe20001800000 */
        /* <DEDUP_REMOVED lines=18> */
[----:B------:R-:W-:Y:S02]  /*0950*/  ISETP.NE.AND P1, PT, R40, 0xb, PT ;  /* 0x0000000b2800780c */ /* 0x000fe40003f25270 */
[----:B------:R-:W-:Y:S02]  /*0960*/  SEL R20, R29, R20, !P0 ;  /* 0x000000141d147207 */ /* 0x000fe40004000000 */
[----:B------:R-:W-:-:S02]  /*0970*/  ISETP.NE.AND P0, PT, R16, RZ, PT ;  /* 0x000000ff1000720c */ /* 0x000fc40003f05270 */
[----:B------:R-:W-:-:S05]  /*0980*/  SEL R20, R30, R20, !P1 ;  /* 0x000000141e147207 */ /* 0x000fca0004800000 */
[----:B------:R-:W-:-:S06]  /*0990*/  @P2 IMAD.IADD R21, R20, 0x1, R17 ;  /* 0x0000000114152824 */ /* 0x000fcc00078e0211 */
[----:B------:R-:W-:Y:S05]  /*09a0*/  @P0 BRA `(.L_x_96) ;  /* 0x0000000c00f00947 */ /* 0x000fea0003800000 */
[----:B------:R-:W0:Y:S01]  /*09b0*/  LDC.64 R16, c[0x0][0x390] ;  /* 0x0000e400ff107b82 */ /* 0x000e220000000a00 */
[----:B------:R-:W-:Y:S02]  /*09c0*/  IMAD.MOV.U32 R30, RZ, RZ, 0x65 ;  /* 0x00000065ff1e7424 */ /* 0x000fe400078e00ff */
[----:B------:R-:W-:-:S03]  /*09d0*/  IMAD.MOV.U32 R21, RZ, RZ, RZ ;  /* 0x000000ffff157224 */ /* 0x000fc600078e00ff */
[----:B0-----:R0:W-:Y:S01]  /*09e0*/  ST.E.64.STRONG.GPU desc[UR8][R16.64+0x100], R30 ;  /* 0x0001001e10007985 */ /* 0x0011e2000c10fb08 */
[----:B------:R-:W-:Y:S05]  /*09f0*/  BRA `(.L_x_96) ;  /* 0x0000000c00dc7947 */ /* 0x000fea0003800000 */
.L_x_95:
[----:B0-2---:R-:W-:Y:S02]  /*0a00*/  IADD3 R17, PT, PT, R34, R37, R36 ;  /* 0x0000002522117210 */ /* 0x005fe40007ffe024 */
[C---:B------:R-:W-:Y:S02]  /*0a10*/  ISETP.NE.AND P1, PT, R39.reuse, 0x1f, PT ;  /* 0x0000001f2700780c */ /* 0x040fe40003f25270 */
[----:B---3--:R-:W-:Y:S02]  /*0a20*/  IADD3 R17, PT, PT, R32, R35, R17 ;  /* 0x0000002320117210 */ /* 0x008fe40007ffe011 */
[----:B------:R-:W-:Y:S02]  /*0a30*/  ISETP.NE.AND P2, PT, R39, RZ, PT ;  /* 0x000000ff2700720c */ /* 0x000fe40003f45270 */
[----:B----4-:R-:W-:-:S04]  /*0a40*/  IADD3 R17, PT, PT, R18, R33, R17 ;  /* 0x0000002112117210 */ /* 0x010fc80007ffe011 */
        /* <DEDUP_REMOVED lines=56> */
[----:B------:R-:W-:-:S02]  /*0dd0*/  ISETP.GT.U32.AND P0, PT, R16, 0x1f, PT ;  /* 0x0000001f1000780c */ /* 0x000fc40003f04070 */
[----:B------:R-:W-:Y:S02]  /*0de0*/  SEL R20, R30, R20, !P1 ;  /* 0x000000141e147207 */ /* 0x000fe40004800000 */
[----:B------:R-:W-:-:S03]  /*0df0*/  ISETP.GE.U32.AND P1, PT, R16, 0x20, PT ;  /* 0x000000201000780c */ /* 0x000fc60003f26070 */
[----:B------:R-:W-:-:S05]  /*0e00*/  IMAD.IADD R20, R20, 0x1, R21 ;  /* 0x0000000114147824 */ /* 0x000fca00078e0215 */
[----:B------:R-:W-:Y:S01]  /*0e10*/  SEL R23, R17, R20, !P1 ;  /* 0x0000001411177207 */ /* 0x000fe20004800000 */
[----:B------:R-:W-:Y:S06]  /*0e20*/  @P0 BRA `(.L_x_97) ;  /* 0x0000000800a80947 */ /* 0x000fec0003800000 */
[----:B------:R-:W0:Y:S01]  /*0e30*/  LDC.64 R20, c[0x0][0x390] ;  /* 0x0000e400ff147b82 */ /* 0x000e220000000a00 */
[----:B------:R-:W-:Y:S02]  /*0e40*/  ISETP.NE.AND P1, PT, R16, RZ, PT ;  /* 0x000000ff1000720c */ /* 0x000fe40003f25270 */
[----:B------:R-:W-:-:S05]  /*0e50*/  LOP3.LUT R17, RZ, R16, RZ, 0x33, !PT ;  /* 0x00000010ff117212 */ /* 0x000fca00078e33ff */
[----:B------:R-:W-:-:S06]  /*0e60*/  IMAD.IADD R24, R42, 0x1, R17 ;  /* 0x000000012a187824 */ /* 0x000fcc00078e0211 */
        /* <DEDUP_REMOVED lines=11> */
.L_x_127:
[----:B------:R-:W-:Y:S05]  /*0f20*/  @!P0 BRA `(.L_x_99) ;  /* 0x0000000000748947 */ /* 0x000fea0003800000 */
[----:B------:R-:W-:-:S07]  /*0f30*/  IMAD.MOV.U32 R22, RZ, RZ, 0x3b8 ;  /* 0x000003b8ff167424 */ /* 0x000fce00078e00ff */
.L_x_101:
[----:B------:R-:W-:Y:S02]  /*0f40*/  VIADD R25, R22, 0x1 ;  /* 0x0000000116197836 */ /* 0x000fe40000000000 */
[----:B------:R-:W-:Y:S02]  /*0f50*/  IMAD R42, R42, 0x41a7, RZ ;  /* 0x000041a72a2a7824 */ /* 0x000fe400078e02ff */
[----:B------:R-:W0:Y:S01]  /*0f60*/  I2F.U32.RP R28, R25 ;  /* 0x00000019001c7306 */ /* 0x000e220000209000 */
[----:B------:R-:W-:Y:S01]  /*0f70*/  IMAD.MOV R29, RZ, RZ, -R25 ;  /* 0x000000ffff1d7224 */ /* 0x000fe200078e0a19 */
[----:B------:R-:W-:Y:S02]  /*0f80*/  ISETP.NE.U32.AND P2, PT, R25, RZ, PT ;  /* 0x000000ff1900720c */ /* 0x000fe40003f45070 */
[----:B------:R-:W-:-:S04]  /*0f90*/  LOP3.LUT R42, R42, 0x7fffffff, RZ, 0xc0, !PT ;  /* 0x7fffffff2a2a7812 */ /* 0x000fc800078ec0ff */
[----:B0-----:R-:W0:Y:S02]  /*0fa0*/  MUFU.RCP R28, R28 ;  /* 0x0000001c001c7308 */ /* 0x001e240000001000 */
[----:B0-----:R-:W-:-:S06]  /*0fb0*/  VIADD R20, R28, 0xffffffe ;  /* 0x0ffffffe1c147836 */ /* 0x001fcc0000000000 */
[----:B------:R0:W1:Y:S02]  /*0fc0*/  F2I.FTZ.U32.TRUNC.NTZ R21, R20 ;  /* 0x0000001400157305 */ /* 0x000064000021f000 */
[----:B0-----:R-:W-:Y:S02]  /*0fd0*/  IMAD.MOV.U32 R20, RZ, RZ, RZ ;  /* 0x000000ffff147224 */ /* 0x001fe400078e00ff */
[----:B-1----:R-:W-:-:S04]  /*0fe0*/  IMAD R29, R29, R21, RZ ;  /* 0x000000151d1d7224 */ /* 0x002fc800078e02ff */
[----:B------:R-:W-:-:S06]  /*0ff0*/  IMAD.HI.U32 R21, R21, R29, R20 ;  /* 0x0000001d15157227 */ /* 0x000fcc00078e0014 */
[----:B------:R-:W-:-:S04]  /*1000*/  IMAD.HI.U32 R21, R21, R42, RZ ;  /* 0x0000002a15157227 */ /* 0x000fc800078e00ff */
[----:B------:R-:W-:-:S04]  /*1010*/  IMAD.MOV R21, RZ, RZ, -R21 ;  /* 0x000000ffff157224 */ /* 0x000fc800078e0a15 */
[----:B------:R-:W-:-:S05]  /*1020*/  IMAD R28, R25, R21, R42 ;  /* 0x00000015191c7224 */ /* 0x000fca00078e022a */
[----:B------:R-:W-:-:S13]  /*1030*/  ISETP.GE.U32.AND P0, PT, R28, R25, PT ;  /* 0x000000191c00720c */ /* 0x000fda0003f06070 */
[----:B------:R-:W-:-:S05]  /*1040*/  @P0 IMAD.IADD R28, R28, 0x1, -R25 ;  /* 0x000000011c1c0824 */ /* 0x000fca00078e0a19 */
[----:B------:R-:W-:-:S13]  /*1050*/  ISETP.GE.U32.AND P0, PT, R28, R25, PT ;  /* 0x000000191c00720c */ /* 0x000fda0003f06070 */
[----:B------:R-:W-:Y:S01]  /*1060*/  @P0 IMAD.IADD R28, R28, 0x1, -R25 ;  /* 0x000000011c1c0824 */ /* 0x000fe200078e0a19 */
[----:B------:R-:W-:-:S04]  /*1070*/  @!P2 LOP3.LUT R28, RZ, R25, RZ, 0x33, !PT ;  /* 0x00000019ff1ca212 */ /* 0x000fc800078e33ff */
[----:B------:R-:W-:Y:S05]  /*1080*/  NANOSLEEP R28 ;  /* 0x0000001c0000735d */ /* 0x000fea0003800000 */
[----:B------:R-:W2:Y:S01]  /*1090*/  LD.E.64.STRONG.GPU R28, desc[UR8][R16.64+0x100] ;  /* 0x00010008101c7980 */ /* 0x000ea2000c10fb00 */
[----:B------:R-:W-:Y:S01]  /*10a0*/  UMOV UR5, 0xffffffff ;  /* 0xffffffff00057882 */ /* 0x000fe20000000000 */
[----:B------:R-:W-:Y:S02]  /*10b0*/  SHF.R.U32.HI R22, RZ, 0x1, R22 ;  /* 0x00000001ff167819 */ /* 0x000fe40000011616 */
[----:B--2---:R-:W-:Y:S01]  /*10c0*/  ISETP.NE.AND P0, PT, R28, 0x63, PT ;  /* 0x000000631c00780c */ /* 0x004fe20003f05270 */
[----:B------:R-:W-:-:S12]  /*10d0*/  BRA.DIV UR5, `(.L_x_100) ;  /* 0x00000036051c7947 */ /* 0x000fd8000b800000 */
[----:B------:R-:W-:-:S13]  /*10e0*/  VOTE.ANY P0, !P0 ;  /* 0x0000000000ff7806 */ /* 0x000fda0004000100 */
.L_x_130:
[----:B------:R-:W-:Y:S05]  /*10f0*/  @P0 BRA `(.L_x_101) ;  /* 0xfffffffc00900947 */ /* 0x000fea000383ffff */
.L_x_99:
[----:B------:R-:W-:Y:S01]  /*1100*/  UMOV UR5, 0xffffffff ;  /* 0xffffffff00057882 */ /* 0x000fe20000000000 */
[----:B------:R-:W-:Y:S02]  /*1110*/  ISETP.NE.AND P0, PT, R28, 0x65, PT ;  /* 0x000000651c00780c */ /* 0x000fe40003f05270 */
[----:B------:R-:W-:Y:S11]  /*1120*/  BRA.DIV UR5, `(.L_x_102) ;  /* 0x0000003605287947 */ /* 0x000ff6000b800000 */
[----:B------:R-:W0:Y:S01]  /*1130*/  S2R R25, SR_GEMASK ;  /* 0x0000000000197919 */ /* 0x000e220000003c00 */
[----:B------:R-:W-:Y:S01]  /*1140*/  VOTE.ANY R21, PT, !P0 ;  /* 0x0000000000157806 */ /* 0x000fe200040e0100 */
        /* <DEDUP_REMOVED lines=10> */
[----:B0-----:R-:W-:Y:S02]  /*11f0*/  IADD3 R44, P3, PT, R16, 0x100, RZ ;  /* 0x00000100102c7810 */ /* 0x001fe40007f7e0ff */
[----:B-1----:R-:W-:Y:S02]  /*1200*/  SEL R22, R22, RZ, !P0 ;  /* 0x000000ff16167207 */ /* 0x002fe40004000000 */
[----:B------:R-:W-:-:S03]  /*1210*/  ISETP.GT.AND P0, PT, R41, R48, PT ;  /* 0x000000302900720c */ /* 0x000fc60003f04270 */
[----:B------:R-:W-:-:S05]  /*1220*/  IMAD.IADD R43, R22, 0x1, R29 ;  /* 0x00000001162b7824 */ /* 0x000fca00078e021d */
[----:B------:R-:W0:Y:S02]  /*1230*/  SHFL.DOWN PT, R22, R43, 0x2, R48 ;  /* 0x084000002b167989 */ /* 0x000e2400000e0030 */
[----:B0-----:R-:W-:Y:S02]  /*1240*/  SEL R22, R22, RZ, !P0 ;  /* 0x000000ff16167207 */ /* 0x001fe40004000000 */
[----:B------:R-:W-:-:S03]  /*1250*/  ISETP.GT.AND P0, PT, R40, R48, PT ;  /* 0x000000302800720c */ /* 0x000fc60003f04270 */
[----:B------:R-:W-:Y:S02]  /*1260*/  IMAD.IADD R45, R43, 0x1, R22 ;  /* 0x000000012b2d7824 */ /* 0x000fe400078e0216 */
[----:B------:R-:W-:-:S03]  /*1270*/  VIADD R43, R39, 0x10 ;  /* 0x00000010272b7836 */ /* 0x000fc60000000000 */
[----:B------:R-:W0:Y:S02]  /*1280*/  SHFL.DOWN PT, R22, R45, 0x4, R48 ;  /* 0x088000002d167989 */ /* 0x000e2400000e0030 */
[-C--:B------:R-:W-:Y:S02]  /*1290*/  ISETP.GT.AND P2, PT, R43, R48.reuse, PT ;  /* 0x000000302b00720c */ /* 0x080fe40003f44270 */
[----:B0-----:R-:W-:Y:S02]  /*12a0*/  SEL R22, R22, RZ, !P0 ;  /* 0x000000ff16167207 */ /* 0x001fe40004000000 */
[----:B------:R-:W-:-:S03]  /*12b0*/  ISETP.GT.AND P0, PT, R30, R48, PT ;  /* 0x000000301e00720c */ /* 0x000fc60003f04270 */
[----:B------:R-:W-:Y:S02]  /*12c0*/  IMAD.IADD R29, R45, 0x1, R22 ;  /* 0x000000012d1d7824 */ /* 0x000fe400078e0216 */
[----:B------:R-:W-:-:S03]  /*12d0*/  IMAD.X R45, RZ, RZ, R17, P3 ;  /* 0x000000ffff2d7224 */ /* 0x000fc600018e0611 */
[----:B------:R-:W0:Y:S02]  /*12e0*/  SHFL.DOWN PT, R22, R29, 0x8, R48 ;  /* 0x090000001d167989 */ /* 0x000e2400000e0030 */
[----:B0-----:R-:W-:Y:S02]  /*12f0*/  SEL R22, R22, RZ, !P0 ;  /* 0x000000ff16167207 */ /* 0x001fe40004000000 */
[----:B------:R-:W-:-:S03]  /*1300*/  ISETP.NE.AND P0, PT, R28, 0x65, PT ;  /* 0x000000651c00780c */ /* 0x000fc60003f05270 */
[----:B------:R-:W-:-:S05]  /*1310*/  IMAD.IADD R47, R29, 0x1, R22 ;  /* 0x000000011d2f7824 */ /* 0x000fca00078e0216 */
[----:B------:R-:W0:Y:S05]  /*1320*/  SHFL.DOWN PT, R22, R47, 0x10, R48 ;  /* 0x0a0000002f167989 */ /* 0x000e2a00000e0030 */
[----:B------:R-:W-:Y:S02]  /*1330*/  VOTE.ALL P0, P0 ;  /* 0x0000000000ff7806 */ /* 0x000fe40000000000 */
[----:B0-----:R-:W-:-:S05]  /*1340*/  SEL R22, R22, RZ, !P2 ;  /* 0x000000ff16167207 */ /* 0x001fca0005000000 */
[----:B------:R-:W-:-:S07]  /*1350*/  IMAD.IADD R46, R47, 0x1, R22 ;  /* 0x000000012f2e7824 */ /* 0x000fce00078e0216 */
.L_x_139:
[----:B------:R-:W-:Y:S05]  /*1360*/  @!P0 BRA `(.L_x_103) ;  /* 0x00000004001c8947 */ /* 0x000fea0003800000 */
[----:B------:R-:W-:-:S07]  /*1370*/  IMAD.MOV.U32 R47, RZ, RZ, 0x3b8 ;  /* 0x000003b8ff2f7424 */ /* 0x000fce00078e00ff */
.L_x_109:
        /* <DEDUP_REMOVED lines=8> */
.L_x_142:
[----:B------:R-:W-:Y:S05]  /*1400*/  @!P0 BRA `(.L_x_105) ;  /* 0x0000000000748947 */ /* 0x000fea0003800000 */
[----:B------:R-:W-:-:S07]  /*1410*/  IMAD.MOV.U32 R22, RZ, RZ, R47 ;  /* 0x000000ffff167224 */ /* 0x000fce00078e002f */
.L_x_107:
        /* <DEDUP_REMOVED lines=27> */
.L_x_145:
[----:B------:R-:W-:Y:S05]  /*15d0*/  @P0 BRA `(.L_x_107) ;  /* 0xfffffffc00900947 */ /* 0x000fea000383ffff */
.L_x_105:
[----:B------:R-:W-:Y:S01]  /*15e0*/  UMOV UR5, 0xffffffff ;  /* 0xffffffff00057882 */ /* 0x000fe20000000000 */
[----:B------:R-:W-:Y:S02]  /*15f0*/  ISETP.NE.AND P0, PT, R28, 0x65, PT ;  /* 0x000000651c00780c */ /* 0x000fe40003f05270 */
[----:B------:R-:W-:Y:S11]  /*1600*/  BRA.DIV UR5, `(.L_x_108) ;  /* 0x0000003605387947 */ /* 0x000ff6000b800000 */
[----:B------:R-:W-:Y:S01]  /*1610*/  VOTE.ANY R21, PT, !P0 ;  /* 0x0000000000157806 */ /* 0x000fe200040e0100 */
[----:B------:R-:W-:-:S03]  /*1620*/  VIADD R24, R24, 0xffffffe0 ;  /* 0xffffffe018187836 */ /* 0x000fc60000000000 */
[----:B------:R-:W-:-:S05]  /*1630*/  LOP3.LUT R21, R21, 0x80000000, R25, 0xec, !PT ;  /* 0x8000000015157812 */ /* 0x000fca00078eec19 */
[----:B------:R-:W-:-:S05]  /*1640*/  VIADD R16, R21, 0xffffffff ;  /* 0xffffffff15107836 */ /* 0x000fca0000000000 */
[----:B------:R-:W-:-:S04]  /*1650*/  LOP3.LUT R16, R21, R16, RZ, 0xc, !PT ;  /* 0x0000001015107212 */ /* 0x000fc800078e0cff */
        /* <DEDUP_REMOVED lines=23> */
.L_x_154:
[----:B------:R-:W-:Y:S05]  /*17d0*/  @P0 BRA `(.L_x_109) ;  /* 0xfffffff800e80947 */ /* 0x000fea000383ffff */
.L_x_103:
        /* <DEDUP_REMOVED lines=8> */
[----:B0-----:R-:W-:-:S05]  /*1860*/  @!P1 LEA R16, R17, R16, 0x18 ;  /* 0x0000001011109211 */ /* 0x001fca00078ec0ff */
[----:B------:R1:W-:Y:S04]  /*1870*/  @!P1 STS [R16+0x8], R31 ;  /* 0x0000081f10009388 */ /* 0x0003e80000000800 */
[----:B------:R1:W-:Y:S01]  /*1880*/  @!P1 STS [R16+0x4], R46 ;  /* 0x0000042e10009388 */ /* 0x0003e20000000800 */
[----:B--2---:R-:W-:Y:S01]  /*1890*/  @!P0 LEA R21, R21, R20, 0x18 ;  /* 0x0000001415158211 */ /* 0x004fe200078ec0ff */
[----:B------:R-:W-:Y:S02]  /*18a0*/  IMAD.MOV.U32 R20, RZ, RZ, R23 ;  /* 0x000000ffff147224 */ /* 0x000fe400078e0017 */
[----:B------:R-:W-:Y:S02]  /*18b0*/  @!P0 IMAD.MOV.U32 R20, RZ, RZ, R46 ;  /* 0x000000ffff148224 */ /* 0x000fe400078e002e */
[----:B------:R1:W-:Y:S05]  /*18c0*/  @!P0 STS [R21+0x4c], R46 ;  /* 0x00004c2e15008388 */ /* 0x0003ea0000000800 */
.L_x_97:
[----:B------:R-:W-:Y:S05]  /*18d0*/  WARPSYNC.ALL ;  /* 0x0000000000007948 */ /* 0x000fea0003800000 */
[----:B------:R-:W0:Y:S08]  /*18e0*/  S2UR UR6, SR_CgaCtaId ;  /* 0x00000000000679c3 */ /* 0x000e300000008800 */
[----:B------:R-:W-:Y:S06]  /*18f0*/  BAR.SYNC.DEFER_BLOCKING 0x0 ;  /* 0x0000000000007b1d */ /* 0x000fec0000010000 */
[----:B------:R-:W-:Y:S01]  /*1900*/  UMOV UR5, 0x400 ;  /* 0x0000040000057882 */ /* 0x000fe20000000000 */
[----:B------:R-:W2:Y:S01]  /*1910*/  S2R R17, SR_TID.X ;  /* 0x0000000000117919 */ /* 0x000ea20000002100 */
[----:B0-----:R-:W-:-:S09]  /*1920*/  ULEA UR5, UR6, UR5, 0x18 ;  /* 0x0000000506057291 */ /* 0x001fd2000f8ec0ff */
[----:B-1----:R-:W0:Y:S01]  /*1930*/  LDS R16, [UR5+0x4c] ;  /* 0x00004c05ff107984 */ /* 0x002e220008000800 */
[----:B--2---:R-:W-:-:S04]  /*1940*/  ISETP.NE.AND P0, PT, R17, RZ, PT ;  /* 0x000000ff1100720c */ /* 0x004fc80003f05270 */
[----:B0-----:R-:W-:-:S05]  /*1950*/  SEL R21, R16, RZ, P0 ;  /* 0x000000ff10157207 */ /* 0x001fca0000000000 */
[----:B------:R-:W-:-:S07]  /*1960*/  IMAD.IADD R21, R21, 0x1, R20 ;  /* 0x0000000115157824 */ /* 0x000fce00078e0214 */
.L_x_96:
[----:B------:R-:W-:Y:S05]  /*1970*/  BSYNC.RECONVERGENT B0 ;  /* 0x0000000000007941 */ /* 0x000fea0003800200 */
.L_x_94:
[----:B------:R-:W-:Y:S01]  /*1980*/  IMAD.IADD R36, R36, 0x1, R21 ;  /* 0x0000000124247824 */ /* 0x000fe200078e0215 */
[----:B0-----:R-:W0:Y:S01]  /*1990*/  S2R R16, SR_TID.X ;  /* 0x0000000000107919 */ /* 0x001e220000002100 */
[----:B------:R-:W1:Y:S01]  /*19a0*/  S2UR UR6, SR_CgaCtaId ;  /* 0x00000000000679c3 */ /* 0x000e620000008800 */
[----:B------:R-:W-:Y:S01]  /*19b0*/  UMOV UR5, 0x400 ;  /* 0x0000040000057882 */ /* 0x000fe20000000000 */
[----:B------:R-:W-:Y:S01]  /*19c0*/  IMAD.IADD R37, R37, 0x1, R36 ;  /* 0x0000000125257824 */ /* 0x000fe200078e0224 */
[----:B------:R-:W2:Y:S03]  /*19d0*/  S2R R17, SR_LANEID ;  /* 0x0000000000117919 */ /* 0x000ea60000000000 */
[----:B------:R-:W-:Y:S02]  /*19e0*/  IMAD.IADD R34, R34, 0x1, R37 ;  /* 0x0000000122227824 */ /* 0x000fe400078e0225 */
[----:B------:R-:W-:Y:S02]  /*19f0*/  BAR.SYNC.DEFER_BLOCKING 0x0 ;  /* 0x0000000000007b1d */ /* 0x000fe40000010000 */
[----:B------:R-:W-:-:S04]  /*1a00*/  IMAD.IADD R35, R35, 0x1, R34 ;  /* 0x0000000123237824 */ /* 0x000fc800078e0222 */
[----:B------:R-:W-:-:S04]  /*1a10*/  IMAD.IADD R32, R32, 0x1, R35 ;  /* 0x0000000120207824 */ /* 0x000fc800078e0223 */
[----:B------:R-:W-:-:S04]  /*1a20*/  IMAD.IADD R33, R33, 0x1, R32 ;  /* 0x0000000121217824 */ /* 0x000fc800078e0220 */
[----:B------:R-:W-:Y:S01]  /*1a30*/  IMAD.IADD R18, R18, 0x1, R33 ;  /* 0x0000000112127824 */ /* 0x000fe200078e0221 */
[----:B-1----:R-:W-:-:S03]  /*1a40*/  ULEA UR5, UR6, UR5, 0x18 ;  /* 0x0000000506057291 */ /* 0x002fc6000f8ec0ff */
[----:B------:R-:W-:Y:S01]  /*1a50*/  IMAD.IADD R19, R19, 0x1, R18 ;  /* 0x0000000113137824 */ /* 0x000fe200078e0212 */
[----:B------:R-:W1:Y:S03]  /*1a60*/  LDCU.64 UR6, c[0x0][0x388] ;  /* 0x00007100ff0677ac */ /* 0x000e660008000a00 */
[----:B------:R-:W-:Y:S01]  /*1a70*/  IMAD.IADD R14, R14, 0x1, R19 ;  /* 0x000000010e0e7824 */ /* 0x000fe200078e0213 */
[----:B0-----:R-:W-:-:S03]  /*1a80*/  SHF.R.U32.HI R16, RZ, 0x5, R16 ;  /* 0x00000005ff107819 */ /* 0x001fc60000011610 */
[----:B------:R-:W-:Y:S02]  /*1a90*/  IMAD.IADD R15, R15, 0x1, R14 ;  /* 0x000000010f0f7824 */ /* 0x000fe400078e020e */
[----:B--2---:R-:W-:Y:S02]  /*1aa0*/  IMAD R16, R16, 0x2c0, R17 ;  /* 0x000002c010107824 */ /* 0x004fe400078e0211 */
[----:B------:R-:W-:-:S03]  /*1ab0*/  IMAD.IADD R12, R12, 0x1, R15 ;  /* 0x000000010c0c7824 */ /* 0x000fc600078e020f */
[----:B------:R-:W-:Y:S01]  /*1ac0*/  LEA R16, R16, UR5, 0x2 ;  /* 0x0000000510107c11 */ /* 0x000fe2000f8e10ff */
[----:B------:R-:W-:Y:S01]  /*1ad0*/  IMAD.IADD R13, R13, 0x1, R12 ;  /* 0x000000010d0d7824 */ /* 0x000fe200078e020c */
[----:B-1----:R-:W-:-:S03]  /*1ae0*/  IADD3 R38, P0, PT, R38, UR6, RZ ;  /* 0x0000000626267c10 */ /* 0x002fc6000ff1e0ff */
[----:B------:R-:W-:Y:S02]  /*1af0*/  IMAD.IADD R10, R10, 0x1, R13 ;  /* 0x000000010a0a7824 */ /* 0x000fe400078e020d */
[----:B------:R-:W-:Y:S01]  /*1b00*/  IMAD R20, R17, 0x54, R16 ;  /* 0x0000005411147824 */ /* 0x000fe200078e0210 */
[----:B------:R-:W-:Y:S01]  /*1b10*/  IADD3.X R39, PT, PT, R0, UR7, RZ, P0, !PT ;  /* 0x0000000700277c10 */ /* 0x000fe200087fe4ff */
[----:B------:R-:W-:-:S03]  /*1b20*/  IMAD.IADD R11, R11, 0x1, R10 ;  /* 0x000000010b0b7824 */ /* 0x000fc600078e020a */
[----:B------:R-:W-:Y:S01]  /*1b30*/  STS.64 [R20], R36 ;  /* 0x0000002414007388 */ /* 0x000fe20000000a00 */
[----:B------:R-:W-:-:S03]  /*1b40*/  IMAD.IADD R8, R8, 0x1, R11 ;  /* 0x0000000108087824 */ /* 0x000fc600078e020b */
[----:B------:R-:W-:Y:S01]  /*1b50*/  STS.64 [R20+0x8], R34 ;  /* 0x0000082214007388 */ /* 0x000fe20000000a00 */
        /* <DEDUP_REMOVED lines=13> */
[----:B------:R-:W-:Y:S04]  /*1c30*/  STS.64 [R20+0x40], R6 ;  /* 0x0000400614007388 */ /* 0x000fe80000000a00 */
[----:B------:R-:W-:Y:S04]  /*1c40*/  STS.64 [R20+0x48], R4 ;  /* 0x0000480414007388 */ /* 0x000fe80000000a00 */
[----:B------:R-:W-:Y:S01]  /*1c50*/  STS.64 [R20+0x50], R2 ;  /* 0x0000500214007388 */ /* 0x000fe20000000a00 */
        /* <DEDUP_REMOVED lines=46> */
.L_x_93:
[----:B------:R-:W-:-:S13]  /*1f40*/  ISETP.NE.AND P0, PT, R0, RZ, PT ;  /* 0x000000ff0000720c */ /* 0x000fda0003f05270 */
[----:B------:R-:W-:Y:S05]  /*1f50*/  @!P0 EXIT ;  /* 0x000000000000894d */ /* 0x000fea0003800000 */
[----:B------:R-:W0:Y:S02]  /*1f60*/  LDC.64 R4, c[0x0][0x380] ;  /* 0x0000e000ff047b82 */ /* 0x000e240000000a00 */
[----:B0-----:R-:W-:-:S05]  /*1f70*/  IMAD.WIDE.U32 R4, R3, 0x4, R4 ;  /* 0x0000000403047825 */ /* 0x001fca00078e0004 */
[----:B------:R0:W2:Y:S01]  /*1f80*/  LDG.E R6, desc[UR8][R4.64] ;  /* 0x0000000804067981 */ /* 0x0000a2000c1e1900 */
[----:B------:R-:W1:Y:S02]  /*1f90*/  S2R R2, SR_TID.X ;  /* 0x0000000000027919 */ /* 0x000e640000002100 */
[C---:B-1----:R-:W-:Y:S02]  /*1fa0*/  LOP3.LUT R3, R2.reuse, 0x1f, RZ, 0xc0, !PT ;  /* 0x0000001f02037812 */ /* 0x042fe400078ec0ff */
[----:B------:R-:W-:-:S05]  /*1fb0*/  LOP3.LUT R8, R2, 0x3e0, RZ, 0xc0, !PT ;  /* 0x000003e002087812 */ /* 0x000fca00078ec0ff */
[----:B------:R-:W-:-:S04]  /*1fc0*/  IMAD R3, R8, 0x16, R3 ;  /* 0x0000001608037824 */ /* 0x000fc800078e0203 */
[C---:B------:R-:W-:Y:S01]  /*1fd0*/  VIADD R7, R3.reuse, 0x20 ;  /* 0x0000002003077836 */ /* 0x040fe20000000000 */
[C---:B------:R-:W-:Y:S01]  /*1fe0*/  ISETP.GE.U32.AND P6, PT, R3.reuse, R0, PT ;  /* 0x000000000300720c */ /* 0x040fe20003fc6070 */
[C---:B------:R-:W-:Y:S01]  /*1ff0*/  VIADD R9, R3.reuse, 0x40 ;  /* 0x0000004003097836 */ /* 0x040fe20000000000 */
[C---:B0-----:R-:W-:Y:S01]  /*2000*/  LEA R4, P1, R3.reuse, R4, 0x2 ;  /* 0x0000000403047211 */ /* 0x041fe200078210ff */
[----:B------:R-:W-:Y:S01]  /*2010*/  VIADD R11, R3, 0x60 ;  /* 0x00000060030b7836 */ /* 0x000fe20000000000 */
[-C--:B------:R-:W-:Y:S01]  /*2020*/  ISETP.GE.U32.AND P5, PT, R7, R0.reuse, PT ;  /* 0x000000000700720c */ /* 0x080fe20003fa6070 */
[----:B------:R-:W-:Y:S01]  /*2030*/  VIADD R7, R3, 0x80 ;  /* 0x0000008003077836 */ /* 0x000fe20000000000 */
[-C--:B------:R-:W-:Y:S01]  /*2040*/  ISETP.GE.U32.AND P0, PT, R9, R0.reuse, PT ;  /* 0x000000000900720c */ /* 0x080fe20003f06070 */
[----:B------:R-:W-:Y:S01]  /*2050*/  IMAD.X R5, RZ, RZ, R5, P1 ;  /* 0x000000ffff057224 */ /* 0x000fe200008e0605 */
[-C--:B------:R-:W-:Y:S01]  /*2060*/  ISETP.GE.U32.AND P4, PT, R11, R0.reuse, PT ;  /* 0x000000000b00720c */ /* 0x080fe20003f86070 */
[----:B------:R-:W-:Y:S01]  /*2070*/  VIADD R9, R3, 0xa0 ;  /* 0x000000a003097836 */ /* 0x000fe20000000000 */
[----:B------:R-:W-:Y:S01]  /*2080*/  ISETP.GE.U32.AND P3, PT, R7, R0, PT ;  /* 0x000000000700720c */ /* 0x000fe20003f66070 */
[----:B------:R-:W-:-:S03]  /*2090*/  VIADD R7, R3, 0xc0 ;  /* 0x000000c003077836 */ /* 0x000fc60000000000 */
[-C--:B------:R-:W-:Y:S01]  /*20a0*/  ISETP.GE.U32.AND P2, PT, R9, R0.reuse, PT ;  /* 0x000000000900720c */ /* 0x080fe20003f46070 */
[----:B------:R-:W-:Y:S01]  /*20b0*/  VIADD R9, R3, 0x100 ;  /* 0x0000010003097836 */ /* 0x000fe20000000000 */
[-C--:B------:R-:W-:Y:S01]  /*20c0*/  ISETP.GE.U32.AND P1, PT, R7, R0.reuse, PT ;  /* 0x000000000700720c */ /* 0x080fe20003f26070 */
[C---:B------:R-:W-:Y:S02]  /*20d0*/  VIADD R7, R3.reuse, 0xe0 ;  /* 0x000000e003077836 */ /* 0x040fe40000000000 */
[----:B------:R-:W-:Y:S02]  /*20e0*/  VIADD R39, R3, 0x260 ;  /* 0x0000026003277836 */ /* 0x000fe40000000000 */
[----:B--2---:R-:W-:Y:S02]  /*20f0*/  IMAD.MOV.U32 R16, RZ, RZ, R6 ;  /* 0x000000ffff107224 */ /* 0x004fe400078e0006 */
[----:B------:R-:W2:Y:S01]  /*2100*/  @!P6 LDG.E R6, desc[UR8][R4.64] ;  /* 0x000000080406e981 */ /* 0x000ea2000c1e1900 */
[----:B------:R-:W-:Y:S01]  /*2110*/  ISETP.GE.U32.AND P6, PT, R7, R0, PT ;  /* 0x000000000700720c */ /* 0x000fe20003fc6070 */
[----:B------:R-:W-:-:S02]  /*2120*/  IMAD.MOV.U32 R10, RZ, RZ, R16 ;  /* 0x000000ffff0a7224 */ /* 0x000fc400078e0010 */
[----:B------:R-:W-:Y:S02]  /*2130*/  VIADD R7, R3, 0x120 ;  /* 0x0000012003077836 */ /* 0x000fe40000000000 */
[--C-:B------:R-:W-:Y:S02]  /*2140*/  IMAD.MOV.U32 R12, RZ, RZ, R16.reuse ;  /* 0x000000ffff0c7224 */ /* 0x100fe400078e0010 */
[----:B------:R-:W3:Y:S01]  /*2150*/  @!P0 LDG.E R10, desc[UR8][R4.64+0x100] ;  /* 0x00010008040a8981 */ /* 0x000ee2000c1e1900 */
[-C--:B------:R-:W-:Y:S01]  /*2160*/  ISETP.GE.U32.AND P0, PT, R7, R0.reuse, PT ;  /* 0x000000000700720c */ /* 0x080fe20003f06070 */
[----:B------:R-:W-:Y:S02]  /*2170*/  VIADD R7, R3, 0x140 ;  /* 0x0000014003077836 */ /* 0x000fe40000000000 */
[--C-:B------:R-:W-:Y:S01]  /*2180*/  IMAD.MOV.U32 R8, RZ, RZ, R16.reuse ;  /* 0x000000ffff087224 */ /* 0x100fe200078e0010 */
[----:B------:R-:W4:Y:S01]  /*2190*/  @!P4 LDG.E R12, desc[UR8][R4.64+0x180] ;  /* 0x00018008040cc981 */ /* 0x000f22000c1e1900 */
[----:B------:R-:W-:Y:S01]  /*21a0*/  IMAD.MOV.U32 R18, RZ, RZ, R16 ;  /* 0x000000ffff127224 */ /* 0x000fe200078e0010 */
[----:B------:R-:W-:Y:S01]  /*21b0*/  ISETP.GE.U32.AND P4, PT, R7, R0, PT ;  /* 0x000000000700720c */ /* 0x000fe20003f86070 */
[----:B------:R-:W-:-:S02]  /*21c0*/  VIADD R7, R3, 0x180 ;  /* 0x0000018003077836 */ /* 0x000fc40000000000 */
[----:B------:R-:W5:Y:S01]  /*21d0*/  @!P5 LDG.E R8, desc[UR8][R4.64+0x80] ;  /* 0x000080080408d981 */ /* 0x000f62000c1e1900 */
[-C--:B------:R-:W-:Y:S01]  /*21e0*/  ISETP.GE.U32.AND P5, PT, R9, R0.reuse, PT ;  /* 0x000000000900720c */ /* 0x080fe20003fa6070 */
[--C-:B------:R-:W-:Y:S02]  /*21f0*/  IMAD.MOV.U32 R20, RZ, RZ, R16.reuse ;  /* 0x000000ffff147224 */ /* 0x100fe400078e0010 */
[----:B------:R-:W5:Y:S01]  /*2200*/  @!P2 LDG.E R18, desc[UR8][R4.64+0x280] ;  /* 0x000280080412a981 */ /* 0x000f62000c1e1900 */
[-C--:B------:R-:W-:Y:S01]  /*2210*/  ISETP.GE.U32.AND P2, PT, R7, R0.reuse, PT ;  /* 0x000000000700720c */ /* 0x080fe20003f46070 */
[C---:B------:R-:W-:Y:S02]  /*2220*/  VIADD R7, R3.reuse, 0x1a0 ;  /* 0x000001a003077836 */ /* 0x040fe40000000000 */
[--C-:B------:R-:W-:Y:S01]  /*2230*/  IMAD.MOV.U32 R14, RZ, RZ, R16.reuse ;  /* 0x000000ffff0e7224 */ /* 0x100fe200078e0010 */
[----:B------:R-:W5:Y:S01]  /*2240*/  @!P1 LDG.E R20, desc[UR8][R4.64+0x300] ;  /* 0x0003000804149981 */ /* 0x000f62000c1e1900 */
[----:B------:R-:W-:Y:S01]  /*2250*/  VIADD R9, R3, 0x160 ;  /* 0x0000016003097836 */ /* 0x000fe20000000000 */
[----:B------:R-:W-:Y:S01]  /*2260*/  ISETP.GE.U32.AND P1, PT, R7, R0, PT ;  /* 0x000000000700720c */ /* 0x000fe20003f26070 */
[----:B------:R-:W-:-:S02]  /*2270*/  IMAD.MOV.U32 R24, RZ, RZ, R16 ;  /* 0x000000ffff187224 */ /* 0x000fc400078e0010 */
[----:B------:R-:W-:Y:S01]  /*2280*/  VIADD R7, R3, 0x1e0 ;  /* 0x000001e003077836 */ /* 0x000fe20000000000 */
        /* <DEDUP_REMOVED lines=17> */
[----:B------:R-:W-:Y:S02]  /*23a0*/  VIADD R7, R3, 0x280 ;  /* 0x0000028003077836 */ /* 0x000fe40000000000 */
[--C-:B------:R-:W-:Y:S01]  /*23b0*/  IMAD.MOV.U32 R28, RZ, RZ, R16.reuse ;  /* 0x000000ffff1c7224 */ /* 0x100fe200078e0010 */
[----:B------:R-:W5:Y:S01]  /*23c0*/  @!P2 LDG.E R32, desc[UR8][R4.64+0x600] ;  /* 0x000600080420a981 */ /* 0x000f62000c1e1900 */
[--C-:B------:R-:W-:Y:S01]  /*23d0*/  IMAD.MOV.U32 R34, RZ, RZ, R16.reuse ;  /* 0x000000ffff227224 */ /* 0x100fe200078e0010 */
[----:B------:R-:W-:Y:S01]  /*23e0*/  ISETP.GE.U32.AND P2, PT, R7, R0, PT ;  /* 0x000000000700720c */ /* 0x000fe20003f46070 */
[----:B------:R-:W-:-:S02]  /*23f0*/  IMAD.MOV.U32 R36, RZ, RZ, R16 ;  /* 0x000000ffff247224 */ /* 0x000fc400078e0010 */
[C---:B------:R-:W-:Y:S01]  /*2400*/  VIADD R9, R3.reuse, 0x220 ;  /* 0x0000022003097836 */ /* 0x040fe20000000000 */
[----:B------:R-:W5:Y:S01]  /*2410*/  @!P4 LDG.E R28, desc[UR8][R4.64+0x500] ;  /* 0x00050008041cc981 */ /* 0x000f62000c1e1900 */
[----:B------:R-:W-:-:S03]  /*2420*/  VIADD R7, R3, 0x2a0 ;  /* 0x000002a003077836 */ /* 0x000fc60000000000 */
[----:B------:R-:W5:Y:S01]  /*2430*/  @!P1 LDG.E R34, desc[UR8][R4.64+0x680] ;  /* 0x0006800804229981 */ /* 0x000f62000c1e1900 */
[-C--:B------:R-:W-:Y:S02]  /*2440*/  ISETP.GE.U32.AND P4, PT, R9, R0.reuse, PT ;  /* 0x000000000900720c */ /* 0x080fe40003f86070 */
[-C--:B------:R-:W-:Y:S01]  /*2450*/  ISETP.GE.U32.AND P1, PT, R39, R0.reuse, PT ;  /* 0x000000002700720c */ /* 0x080fe20003f26070 */
[----:B------:R-:W5:Y:S01]  /*2460*/  @!P6 LDG.E R36, desc[UR8][R4.64+0x700] ;  /* 0x000700080424e981 */ /* 0x000f62000c1e1900 */
[----:B------:R-:W-:Y:S01]  /*2470*/  ISETP.GE.U32.AND P6, PT, R7, R0, PT ;  /* 0x000000000700720c */ /* 0x000fe20003fc6070 */
        /* <DEDUP_REMOVED lines=16> */
[----:B------:R-:W-:Y:S01]  /*2580*/  UMOV UR4, 0x400 ;  /* 0x0000040000047882 */ /* 0x000fe20000000000 */
[----:B------:R-:W-:Y:S01]  /*2590*/  ISETP.NE.AND P0, PT, R42, RZ, PT ;  /* 0x000000ff2a00720c */ /* 0x000fe20003f05270 */
[----:B-1----:R-:W-:-:S02]  /*25a0*/  ULEA UR4, UR5, UR4, 0x18 ;  /* 0x0000000405047291 */ /* 0x002fc4000f8ec0ff */
[----:B0-----:R-:W-:-:S05]  /*25b0*/  IMAD R41, R43, 0x2c0, R38 ;  /* 0x000002c02b297824 */ /* 0x001fca00078e0226 */
        /* <DEDUP_REMOVED lines=39> */
[----:B------:R-:W-:Y:S02]  /*2830*/  ISETP.NE.AND P1, PT, R38, 0x1f, PT ;  /* 0x0000001f2600780c */ /* 0x000fe40003f25270 */
[----:B---3--:R-:W-:Y:S02]  /*2840*/  IADD3 R16, PT, PT, R8, R7, R16 ;  /* 0x0000000708107210 */ /* 0x008fe40007ffe010 */
[----:B------:R-:W-:Y:S02]  /*2850*/  ISETP.NE.AND P2, PT, R43, 0xb, PT ;  /* 0x0000000b2b00780c */ /* 0x000fe40003f45270 */
[----:B----4-:R-:W-:Y:S02]  /*2860*/  IADD3 R16, PT, PT, R10, R9, R16 ;  /* 0x000000090a107210 */ /* 0x010fe40007ffe010 */
[----:B------:R-:W-:-:S02]  /*2870*/  ISETP.GE.U32.AND P3, PT, R2, 0x20, PT ;  /* 0x000000200200780c */ /* 0x000fc40003f66070 */
        /* <DEDUP_REMOVED lines=46> */
[----:B------:R-:W-:Y:S02]  /*2b60*/  SEL R16, R22, R16, !P0 ;  /* 0x0000001016107207 */ /* 0x000fe40004000000 */
[----:B------:R-:W-:-:S04]  /*2b70*/  ISETP.NE.AND P0, PT, R43, 0x8, PT ;  /* 0x000000082b00780c */ /* 0x000fc80003f05270 */
[----:B------:R-:W-:Y:S02]  /*2b80*/  SEL R16, R23, R16, !P0 ;  /* 0x0000001017107207 */ /* 0x000fe40004000000 */
[----:B------:R-:W-:Y:S02]  /*2b90*/  ISETP.NE.AND P0, PT, R43, 0xa, PT ;  /* 0x0000000a2b00780c */ /* 0x000fe40003f05270 */
[----:B------:R-:W-:Y:S02]  /*2ba0*/  SEL R16, R24, R16, !P1 ;  /* 0x0000001018107207 */ /* 0x000fe40004800000 */
[----:B------:R-:W-:Y:S02]  /*2bb0*/  ISETP.NE.AND P1, PT, R38, RZ, PT ;  /* 0x000000ff2600720c */ /* 0x000fe40003f25270 */
[----:B------:R-:W-:Y:S01]  /*2bc0*/  SEL R16, R25, R16, !P0 ;  /* 0x0000001019107207 */ /* 0x000fe20004000000 */
[----:B------:R-:W-:Y:S01]  /*2bd0*/  @!P2 IMAD.IADD R16, R26, 0x1, R25 ;  /* 0x000000011a10a824 */ /* 0x000fe200078e0219 */
[----:B------:R-:W-:-:S02]  /*2be0*/  SEL R17, R42, RZ, P1 ;  /* 0x000000ff2a117207 */ /* 0x000fc40000800000 */
[----:B------:R-:W-:-:S03]  /*2bf0*/  ISETP.NE.AND P0, PT, R2, RZ, PT ;  /* 0x000000ff0200720c */ /* 0x000fc60003f05270 */
[----:B------:R-:W-:-:S05]  /*2c00*/  @P3 IMAD.IADD R42, R16, 0x1, R17 ;  /* 0x00000001102a3824 */ /* 0x000fca00078e0211 */
[----:B------:R-:W-:Y:S01]  /*2c10*/  SEL R17, R42, RZ, P0 ;  /* 0x000000ff2a117207 */ /* 0x000fe20000000000 */
[----:B------:R-:W-:Y:S06]  /*2c20*/  BRA `(.L_x_111) ;  /* 0x0000000c00e87947 */ /* 0x000fec0003800000 */
.L_x_110:
[----:B0-2---:R-:W-:Y:S02]  /*2c30*/  IADD3 R16, PT, PT, R6, R5, R4 ;  /* 0x0000000506107210 */ /* 0x005fe40007ffe004 */
[----:B------:R-:W-:Y:S02]  /*2c40*/  ISETP.NE.AND P1, PT, R38, 0x1f, PT ;  /* 0x0000001f2600780c */ /* 0x000fe40003f25270 */
        /* <DEDUP_REMOVED lines=52> */
[----:B------:R-:W-:Y:S01]  /*2f90*/  SEL R16, R23, R16, !P0 ;  /* 0x0000001017107207 */ /* 0x000fe20004000000 */
[----:B------:R-:W-:Y:S01]  /*2fa0*/  IMAD.IADD R23, R45, 0x1, -R44 ;  /* 0x000000012d177824 */ /* 0x000fe200078e0a2c */
[C---:B------:R-:W-:Y:S02]  /*2fb0*/  ISETP.NE.AND P0, PT, R43.reuse, 0xa, PT ;  /* 0x0000000a2b00780c */ /* 0x040fe40003f05270 */
[----:B------:R-:W-:Y:S02]  /*2fc0*/  SEL R16, R24, R16, !P1 ;  /* 0x0000001018107207 */ /* 0x000fe40004800000 */
[----:B------:R-:W-:Y:S02]  /*2fd0*/  ISETP.NE.AND P1, PT, R43, 0xb, PT ;  /* 0x0000000b2b00780c */ /* 0x000fe40003f25270 */
[----:B------:R-:W-:Y:S02]  /*2fe0*/  SEL R16, R25, R16, !P0 ;  /* 0x0000001019107207 */ /* 0x000fe40004000000 */
[----:B------:R-:W-:-:S02]  /*2ff0*/  ISETP.GT.U32.AND P0, PT, R2, 0x1f, PT ;  /* 0x0000001f0200780c */ /* 0x000fc40003f04070 */
[----:B------:R-:W-:Y:S02]  /*3000*/  SEL R17, R23, RZ, P2 ;  /* 0x000000ff17117207 */ /* 0x000fe40001000000 */
        /* <DEDUP_REMOVED lines=20> */
.L_x_157:
[----:B------:R-:W-:Y:S05]  /*3150*/  @!P0 BRA `(.L_x_114) ;  /* 0x0000000000748947 */ /* 0x000fea0003800000 */
[----:B------:R-:W-:-:S07]  /*3160*/  IMAD.MOV.U32 R20, RZ, RZ, 0x3b8 ;  /* 0x000003b8ff147424 */ /* 0x000fce00078e00ff */
.L_x_116:
        /* <DEDUP_REMOVED lines=27> */
.L_x_160:
[----:B------:R-:W-:Y:S05]  /*3320*/  @P0 BRA `(.L_x_116) ;  /* 0xfffffffc00900947 */ /* 0x000fea000383ffff */
.L_x_114:
        /* <DEDUP_REMOVED lines=23> */
[----:B------:R-:W-:-:S03]  /*34a0*/  ISETP.GT.AND P0, PT, R16, R47, PT ;  /* 0x0000002f1000720c */ /* 0x000fc60003f04270 */
[----:B------:R-:W-:-:S05]  /*34b0*/  IMAD.IADD R50, R46, 0x1, R17 ;  /* 0x000000012e327824 */ /* 0x000fca00078e0211 */
[----:B------:R-:W0:Y:S02]  /*34c0*/  SHFL.DOWN PT, R22, R50, 0x8, R47 ;  /* 0x0900000032167989 */ /* 0x000e2400000e002f */
[----:B0-----:R-:W-:Y:S02]  /*34d0*/  SEL R17, R22, RZ, !P0 ;  /* 0x000000ff16117207 */ /* 0x001fe40004000000 */
[----:B------:R-:W-:Y:S01]  /*34e0*/  ISETP.NE.AND P0, PT, R18, 0x65, PT ;  /* 0x000000651200780c */ /* 0x000fe20003f05270 */
[----:B------:R-:W-:Y:S02]  /*34f0*/  VIADD R18, R38, 0x10 ;  /* 0x0000001026127836 */ /* 0x000fe40000000000 */
[----:B------:R-:W-:Y:S02]  /*3500*/  IMAD.IADD R48, R50, 0x1, R17 ;  /* 0x0000000132307824 */ /* 0x000fe400078e0211 */
[----:B------:R-:W0:Y:S01]  /*3510*/  LDC.64 R16, c[0x0][0x390] ;  /* 0x0000e400ff107b82 */ /* 0x000e220000000a00 */
[----:B------:R-:W-:-:S02]  /*3520*/  ISETP.GT.AND P2, PT, R18, R47, PT ;  /* 0x0000002f1200720c */ /* 0x000fc40003f44270 */
[----:B------:R-:W1:Y:S05]  /*3530*/  SHFL.DOWN PT, R22, R48, 0x10, R47 ;  /* 0x0a00000030167989 */ /* 0x000e6a00000e002f */
[----:B------:R-:W-:Y:S02]  /*3540*/  VOTE.ALL P0, P0 ;  /* 0x0000000000ff7806 */ /* 0x000fe40000000000 */
[----:B0-----:R-:W-:Y:S02]  /*3550*/  IADD3 R44, P3, PT, R16, 0x100, RZ ;  /* 0x00000100102c7810 */ /* 0x001fe40007f7e0ff */
[----:B-1----:R-:W-:-:S03]  /*3560*/  SEL R19, R22, RZ, !P2 ;  /* 0x000000ff16137207 */ /* 0x002fc60005000000 */
[----:B------:R-:W-:Y:S02]  /*3570*/  IMAD.X R45, RZ, RZ, R17, P3 ;  /* 0x000000ffff2d7224 */ /* 0x000fe400018e0611 */
[----:B------:R-:W-:-:S07]  /*3580*/  IMAD.IADD R46, R48, 0x1, R19 ;  /* 0x00000001302e7824 */ /* 0x000fce00078e0213 */
.L_x_169:
[----:B------:R-:W-:Y:S05]  /*3590*/  @!P0 BRA `(.L_x_118) ;  /* 0x00000004002c8947 */ /* 0x000fea0003800000 */
[----:B------:R-:W-:-:S07]  /*35a0*/  IMAD.MOV.U32 R47, RZ, RZ, 0x3b8 ;  /* 0x000003b8ff2f7424 */ /* 0x000fce00078e00ff */
.L_x_124:
        /* <DEDUP_REMOVED lines=8> */
.L_x_172:
[----:B------:R-:W-:Y:S05]  /*3630*/  @!P0 BRA `(.L_x_120) ;  /* 0x0000000000748947 */ /* 0x000fea0003800000 */
[----:B------:R-:W-:-:S07]  /*3640*/  IMAD.MOV.U32 R20, RZ, RZ, R47 ;  /* 0x000000ffff147224 */ /* 0x000fce00078e002f */
.L_x_122:
        /* <DEDUP_REMOVED lines=27> */
.L_x_175:
[----:B------:R-:W-:Y:S05]  /*3800*/  @P0 BRA `(.L_x_122) ;  /* 0xfffffffc00900947 */ /* 0x000fea000383ffff */
.L_x_120:
[----:B------:R-:W-:Y:S01]  /*3810*/  UMOV UR5, 0xffffffff ;  /* 0xffffffff00057882 */ /* 0x000fe20000000000 */
[----:B------:R-:W-:Y:S02]  /*3820*/  ISETP.NE.AND P0, PT, R18, 0x65, PT ;  /* 0x000000651200780c */ /* 0x000fe40003f05270 */
[----:B------:R-:W-:Y:S11]  /*3830*/  BRA.DIV UR5, `(.L_x_123) ;  /* 0x0000001e051c7947 */ /* 0x000ff6000b800000 */
[----:B------:R-:W-:Y:S01]  /*3840*/  VOTE.ANY R21, PT, !P0 ;  /* 0x0000000000157806 */ /* 0x000fe200040e0100 */
[----:B------:R-:W-:Y:S02]  /*3850*/  VIADD R20, R38, 0x2 ;  /* 0x0000000226147836 */ /* 0x000fe40000000000 */
[----:B------:R-:W-:Y:S01]  /*3860*/  VIADD R43, R43, 0xffffffe0 ;  /* 0xffffffe02b2b7836 */ /* 0x000fe20000000000 */
[----:B------:R-:W-:-:S05]  /*3870*/  LOP3.LUT R21, R21, 0x80000000, R26, 0xec, !PT ;  /* 0x8000000015157812 */ /* 0x000fca00078eec1a */
        /* <DEDUP_REMOVED lines=28> */
.L_x_184:
[----:B------:R-:W-:Y:S05]  /*3a40*/  @P0 BRA `(.L_x_124) ;  /* 0xfffffff800d80947 */ /* 0x000fea000383ffff */
.L_x_118:
        /* <DEDUP_REMOVED lines=15> */
.L_x_112:
[----:B------:R-:W-:Y:S05]  /*3b40*/  WARPSYNC.ALL ;  /* 0x0000000000007948 */ /* 0x000fea0003800000 */
[----:B------:R-:W0:Y:S08]  /*3b50*/  S2UR UR5, SR_CgaCtaId ;  /* 0x00000000000579c3 */ /* 0x000e300000008800 */
[----:B------:R-:W-:Y:S01]  /*3b60*/  BAR.SYNC.DEFER_BLOCKING 0x0 ;  /* 0x0000000000007b1d */ /* 0x000fe20000010000 */
[----:B------:R-:W-:-:S05]  /*3b70*/  ISETP.NE.AND P0, PT, R2, RZ, PT ;  /* 0x000000ff0200720c */ /* 0x000fca0003f05270 */
[----:B------:R-:W-:Y:S02]  /*3b80*/  UMOV UR4, 0x400 ;  /* 0x0000040000047882 */ /* 0x000fe40000000000 */
[----:B0-----:R-:W-:-:S09]  /*3b90*/  ULEA UR4, UR5, UR4, 0x18 ;  /* 0x0000000405047291 */ /* 0x001fd2000f8ec0ff */
[----:B-1----:R-:W0:Y:S02]  /*3ba0*/  LDS R17, [UR4+0x4c] ;  /* 0x00004c04ff117984 */ /* 0x002e240008000800 */
[----:B0-----:R-:W-:-:S05]  /*3bb0*/  SEL R17, R17, RZ, P0 ;  /* 0x000000ff11117207 */ /* 0x001fca0000000000 */
[----:B------:R-:W-:-:S07]  /*3bc0*/  IMAD.IADD R17, R17, 0x1, R16 ;  /* 0x0000000111117824 */ /* 0x000fce00078e0210 */
.L_x_111:
[----:B------:R-:W-:Y:S01]  /*3bd0*/  IMAD.IADD R4, R4, 0x1, R17 ;  /* 0x0000000104047824 */ /* 0x000fe200078e0211 */
[----:B------:R-:W-:Y:S01]  /*3be0*/  BAR.SYNC.DEFER_BLOCKING 0x0 ;  /* 0x0000000000007b1d */ /* 0x000fe20000010000 */
[----:B------:R-:W-:Y:S02]  /*3bf0*/  ISETP.NE.AND P0, PT, R2, RZ, PT ;  /* 0x000000ff0200720c */ /* 0x000fe40003f05270 */
[----:B------:R-:W-:-:S05]  /*3c00*/  IMAD.IADD R5, R5, 0x1, R4 ;  /* 0x0000000105057824 */ /* 0x000fca00078e0204 */
[----:B------:R-:W0:Y:S01]  /*3c10*/  S2UR UR5, SR_CTAID.X ;  /* 0x00000000000579c3 */ /* 0x000e220000002500 */
[----:B------:R-:W-:Y:S01]  /*3c20*/  IMAD.IADD R6, R6, 0x1, R5 ;  /* 0x0000000106067824 */ /* 0x000fe200078e0205 */
[----:B------:R-:W1:Y:S03]  /*3c30*/  LDCU.64 UR6, c[0x0][0x388] ;  /* 0x00007100ff0677ac */ /* 0x000e660008000a00 */
[----:B------:R-:W-:-:S04]  /*3c40*/  IMAD.IADD R7, R7, 0x1, R6 ;  /* 0x0000000107077824 */ /* 0x000fc800078e0206 */
[----:B------:R-:W-:-:S04]  /*3c50*/  IMAD.IADD R8, R8, 0x1, R7 ;  /* 0x0000000108087824 */ /* 0x000fc800078e0207 */
[----:B------:R-:W-:-:S04]  /*3c60*/  IMAD.IADD R9, R9, 0x1, R8 ;  /* 0x0000000109097824 */ /* 0x000fc800078e0208 */
[----:B------:R-:W-:Y:S01]  /*3c70*/  IMAD.IADD R10, R10, 0x1, R9 ;  /* 0x000000010a0a7824 */ /* 0x000fe200078e0209 */
[----:B------:R2:W-:Y:S03]  /*3c80*/  STS.64 [R40], R4 ;  /* 0x0000000428007388 */ /* 0x0005e60000000a00 */
[----:B------:R-:W-:Y:S01]  /*3c90*/  IMAD.IADD R11, R11, 0x1, R10 ;  /* 0x000000010b0b7824 */ /* 0x000fe200078e020a */
[----:B------:R-:W-:Y:S03]  /*3ca0*/  STS.64 [R40+0x8], R6 ;  /* 0x0000080628007388 */ /* 0x000fe60000000a00 */
[----:B------:R-:W-:Y:S01]  /*3cb0*/  IMAD.IADD R12, R12, 0x1, R11 ;  /* 0x000000010c0c7824 */ /* 0x000fe200078e020b */
[----:B------:R3:W-:Y:S03]  /*3cc0*/  STS.64 [R40+0x10], R8 ;  /* 0x0000100828007388 */ /* 0x0007e60000000a00 */
[----:B------:R-:W-:Y:S01]  /*3cd0*/  IMAD.IADD R13, R13, 0x1, R12 ;  /* 0x000000010d0d7824 */ /* 0x000fe200078e020c */
[----:B------:R-:W-:Y:S01]  /*3ce0*/  STS.64 [R40+0x18], R10 ;  /* 0x0000180a28007388 */ /* 0x000fe20000000a00 */
[----:B--2---:R-:W0:Y:S02]  /*3cf0*/  LDC R4, c[0x0][0x398] ;  /* 0x0000e600ff047b82 */ /* 0x004e240000000800 */
[----:B------:R-:W-:Y:S01]  /*3d00*/  IMAD.IADD R14, R14, 0x1, R13 ;  /* 0x000000010e0e7824 */ /* 0x000fe200078e020d */
[----:B------:R2:W-:Y:S03]  /*3d10*/  STS.64 [R40+0x20], R12 ;  /* 0x0000200c28007388 */ /* 0x0005e60000000a00 */
[----:B------:R-:W-:Y:S01]  /*3d20*/  IMAD.IADD R15, R15, 0x1, R14 ;  /* 0x000000010f0f7824 */ /* 0x000fe200078e020e */
[----:B------:R-:W4:Y:S03]  /*3d30*/  S2R R5, SR_TID.X ;  /* 0x0000000000057919 */ /* 0x000f260000002100 */
[----:B------:R-:W-:Y:S01]  /*3d40*/  IMAD.IADD R28, R28, 0x1, R15 ;  /* 0x000000011c1c7824 */ /* 0x000fe200078e020f */
[----:B------:R-:W-:Y:S03]  /*3d50*/  STS.64 [R40+0x28], R14 ;  /* 0x0000280e28007388 */ /* 0x000fe60000000a00 */
[----:B------:R-:W-:Y:S01]  /*3d60*/  IMAD.IADD R29, R29, 0x1, R28 ;  /* 0x000000011d1d7824 */ /* 0x000fe200078e021c */
[----:B---3--:R-:W3:Y:S03]  /*3d70*/  S2R R8, SR_TID.X ;  /* 0x0000000000087919 */ /* 0x008ee60000002100 */
[----:B------:R-:W-:Y:S01]  /*3d80*/  IMAD.IADD R30, R30, 0x1, R29 ;  /* 0x000000011e1e7824 */ /* 0x000fe200078e021d */
[----:B------:R-:W-:Y:S03]  /*3d90*/  STS.64 [R40+0x30], R28 ;  /* 0x0000301c28007388 */ /* 0x000fe60000000a00 */
[----:B------:R-:W-:-:S02]  /*3da0*/  IMAD.IADD R31, R31, 0x1, R30 ;  /* 0x000000011f1f7824 */ /* 0x000fc400078e021e */
[----:B0-----:R-:W-:Y:S02]  /*3db0*/  VIADD R4, R4, UR5 ;  /* 0x0000000504047c36 */ /* 0x001fe40008000000 */
[----:B------:R-:W-:Y:S01]  /*3dc0*/  IMAD.IADD R32, R32, 0x1, R31 ;  /* 0x0000000120207824 */ /* 0x000fe200078e021f */
[----:B------:R-:W-:Y:S01]  /*3dd0*/  STS.64 [R40+0x38], R30 ;  /* 0x0000381e28007388 */ /* 0x000fe20000000a00 */
[----:B--2---:R-:W-:Y:S02]  /*3de0*/  IMAD R12, R4, 0x2100, RZ ;  /* 0x00002100040c7824 */ /* 0x004fe400078e02ff */
[----:B------:R-:W-:-:S04]  /*3df0*/  IMAD.IADD R33, R33, 0x1, R32 ;  /* 0x0000000121217824 */ /* 0x000fc800078e0220 */
[----:B------:R-:W-:Y:S01]  /*3e00*/  IMAD.IADD R34, R34, 0x1, R33 ;  /* 0x0000000122227824 */ /* 0x000fe200078e0221 */
[----:B------:R-:W-:Y:S03]  /*3e10*/  STS.64 [R40+0x40], R32 ;  /* 0x0000402028007388 */ /* 0x000fe60000000a00 */
[----:B------:R-:W-:Y:S01]  /*3e20*/  IMAD.IADD R35, R35, 0x1, R34 ;  /* 0x0000000123237824 */ /* 0x000fe200078e0222 */
[C---:B----4-:R-:W-:Y:S02]  /*3e30*/  LOP3.LUT R4, R5.reuse, 0x3e0, RZ, 0xc0, !PT ;  /* 0x000003e005047812 */ /* 0x050fe400078ec0ff */
[----:B------:R-:W-:Y:S01]  /*3e40*/  LOP3.LUT R6, R5, 0x1f, RZ, 0xc0, !PT ;  /* 0x0000001f05067812 */ /* 0x000fe200078ec0ff */
[----:B------:R-:W-:Y:S01]  /*3e50*/  IMAD.IADD R36, R36, 0x1, R35 ;  /* 0x0000000124247824 */ /* 0x000fe200078e0223 */
[----:B------:R-:W-:Y:S03]  /*3e60*/  STS.64 [R40+0x48], R34 ;  /* 0x0000482228007388 */ /* 0x000fe60000000a00 */
[----:B------:R-:W-:Y:S01]  /*3e70*/  IMAD.IADD R37, R37, 0x1, R36 ;  /* 0x0000000125257824 */ /* 0x000fe200078e0224 */
[----:B---3--:R-:W-:Y:S01]  /*3e80*/  LOP3.LUT R10, R8, 0x1f, RZ, 0xc0, !PT ;  /* 0x0000001f080a7812 */ /* 0x008fe200078ec0ff */
[----:B------:R-:W-:-:S03]  /*3e90*/  IMAD R6, R4, 0x16, R6 ;  /* 0x0000001604067824 */ /* 0x000fc600078e0206 */
[----:B------:R-:W-:Y:S01]  /*3ea0*/  STS.64 [R40+0x50], R36 ;  /* 0x0000502428007388 */ /* 0x000fe20000000a00 */
        /* <DEDUP_REMOVED lines=22> */
[----:B------:R0:W-:Y:S04]  /*4010*/  LDS R21, [R41+0xa80] ;  /* 0x000a800029157984 */ /* 0x0001e80000000800 */
[----:B------:R2:W-:Y:S01]  /*4020*/  @!P0 STS [UR4+0x8400], R0 ;  /* 0x00840000ff008988 */ /* 0x0005e20008000804 */
[----:B------:R-:W-:Y:S01]  /*4030*/  BAR.SYNC.DEFER_BLOCKING 0x0 ;  /* 0x0000000000007b1d */ /* 0x000fe20000010000 */
[----:B0-----:R-:W-:Y:S01]  /*4040*/  LOP3.LUT R41, R8, 0x3e0, RZ, 0xc0, !PT ;  /* 0x000003e008297812 */ /* 0x001fe200078ec0ff */
[----:B------:R-:W-:Y:S01]  /*4050*/  VIADD R8, R6, 0x80 ;  /* 0x0000008006087836 */ /* 0x000fe20000000000 */
[----:B------:R-:W-:-:S03]  /*4060*/  IADD3 R5, P0, PT, R12, R3, RZ ;  /* 0x000000030c057210 */ /* 0x000fc60007f1e0ff */
[----:B------:R-:W-:Y:S02]  /*4070*/  IMAD R10, R41, 0x16, R10 ;  /* 0x00000016290a7824 */ /* 0x000fe400078e020a */
[----:B------:R-:W-:Y:S02]  /*4080*/  VIADD R41, R6, 0x20 ;  /* 0x0000002006297836 */ /* 0x000fe40000000000 */
[----:B--2---:R-:W-:Y:S01]  /*4090*/  IMAD.X R0, RZ, RZ, RZ, P0 ;  /* 0x000000ffff007224 */ /* 0x004fe200000e06ff */
[----:B-1----:R-:W-:-:S04]  /*40a0*/  LEA R4, P0, R5, UR6, 0x2 ;  /* 0x0000000605047c11 */ /* 0x002fc8000f8010ff */
[----:B------:R-:W-:Y:S01]  /*40b0*/  LEA.HI.X R5, R5, UR7, R0, 0x2, P0 ;  /* 0x0000000705057c11 */ /* 0x000fe200080f1400 */
[----:B------:R-:W-:Y:S01]  /*40c0*/  VIADD R0, R10, 0xe0 ;  /* 0x000000e00a007836 */ /* 0x000fe20000000000 */
[----:B------:R-:W0:Y:S02]  /*40d0*/  LDS R2, [UR4+0x8400] ;  /* 0x00840004ff027984 */ /* 0x000e240008000800 */
[-C--:B0-----:R-:W-:Y:S01]  /*40e0*/  ISETP.GE.AND P6, PT, R3, R2.reuse, PT ;  /* 0x000000020300720c */ /* 0x081fe20003fc6270 */
[C---:B------:R-:W-:Y:S01]  /*40f0*/  VIADD R3, R6.reuse, 0xa0 ;  /* 0x000000a006037836 */ /* 0x040fe20000000000 */
[-C--:B------:R-:W-:Y:S01]  /*4100*/  ISETP.GE.AND P5, PT, R41, R2.reuse, PT ;  /* 0x000000022900720c */ /* 0x080fe20003fa6270 */
[----:B------:R-:W-:Y:S01]  /*4110*/  VIADD R41, R6, 0xc0 ;  /* 0x000000c006297836 */ /* 0x000fe20000000000 */
[-C--:B------:R-:W-:Y:S01]  /*4120*/  ISETP.GE.AND P0, PT, R8, R2.reuse, PT ;  /* 0x000000020800720c */ /* 0x080fe20003f06270 */
[----:B------:R-:W-:Y:S01]  /*4130*/  VIADD R8, R10, 0x40 ;  /* 0x000000400a087836 */ /* 0x000fe20000000000 */
[-C--:B------:R-:W-:Y:S01]  /*4140*/  ISETP.GE.AND P4, PT, R3, R2.reuse, PT ;  /* 0x000000020300720c */ /* 0x080fe20003f86270 */
[C---:B------:R-:W-:Y:S01]  /*4150*/  VIADD R3, R6.reuse, 0x100 ;  /* 0x0000010006037836 */ /* 0x040fe20000000000 */
[-C--:B------:R-:W-:Y:S01]  /*4160*/  ISETP.GE.AND P2, PT, R41, R2.reuse, PT ;  /* 0x000000022900720c */ /* 0x080fe20003f46270 */
[----:B------:R-:W-:Y:S01]  /*4170*/  VIADD R41, R6, 0x120 ;  /* 0x0000012006297836 */ /* 0x000fe20000000000 */
[----:B------:R-:W-:-:S02]  /*4180*/  ISETP.GE.AND P3, PT, R8, R2, PT ;  /* 0x000000020800720c */ /* 0x000fc40003f66270 */
[-C--:B------:R-:W-:Y:S01]  /*4190*/  ISETP.GE.AND P1, PT, R0, R2.reuse, PT ;  /* 0x000000020000720c */ /* 0x080fe20003f26270 */
[----:B------:R-:W-:Y:S01]  /*41a0*/  @!P6 STG.E desc[UR8][R4.64], R45 ;  /* 0x0000002d0400e986 */ /* 0x000fe2000c101908 */
[-C--:B------:R-:W-:Y:S01]  /*41b0*/  ISETP.GE.AND P6, PT, R3, R2.reuse, PT ;  /* 0x000000020300720c */ /* 0x080fe20003fc6270 */
[----:B------:R-:W-:Y:S02]  /*41c0*/  VIADD R3, R6, 0x140 ;  /* 0x0000014006037836 */ /* 0x000fe40000000000 */
[----:B------:R-:W-:Y:S01]  /*41d0*/  @!P5 STG.E desc[UR8][R4.64+0x80], R47 ;  /* 0x0000802f0400d986 */ /* 0x000fe2000c101908 */
[-C--:B------:R-:W-:Y:S01]  /*41e0*/  ISETP.GE.AND P5, PT, R41, R2.reuse, PT ;  /* 0x000000022900720c */ /* 0x080fe20003fa6270 */
[C---:B------:R-:W-:Y:S02]  /*41f0*/  VIADD R41, R10.reuse, 0x160 ;  /* 0x000001600a297836 */ /* 0x040fe40000000000 */
[----:B------:R-:W-:Y:S01]  /*4200*/  @!P0 STG.E desc[UR8][R4.64+0x200], R49 ;  /* 0x0002003104008986 */ /* 0x000fe2000c101908 */
[----:B------:R-:W-:Y:S01]  /*4210*/  ISETP.GE.AND P0, PT, R3, R2, PT ;  /* 0x000000020300720c */ /* 0x000fe20003f06270 */
[----:B------:R-:W-:-:S02]  /*4220*/  VIADD R3, R10, 0x180 ;  /* 0x000001800a037836 */ /* 0x000fc40000000000 */
[----:B------:R-:W-:Y:S01]  /*4230*/  @!P4 STG.E desc[UR8][R4.64+0x280], R51 ;  /* 0x000280330400c986 */ /* 0x000fe2000c101908 */
[-C--:B------:R-:W-:Y:S01]  /*4240*/  ISETP.GE.AND P4, PT, R41, R2.reuse, PT ;  /* 0x000000022900720c */ /* 0x080fe20003f86270 */
[C---:B------:R-:W-:Y:S02]  /*4250*/  VIADD R41, R10.reuse, 0x60 ;  /* 0x000000600a297836 */ /* 0x040fe40000000000 */
[----:B------:R-:W-:Y:S01]  /*4260*/  @!P2 STG.E desc[UR8][R4.64+0x300], R53 ;  /* 0x000300350400a986 */ /* 0x000fe2000c101908 */
[-C--:B------:R-:W-:Y:S01]  /*4270*/  ISETP.GE.AND P2, PT, R3, R2.reuse, PT ;  /* 0x000000020300720c */ /* 0x080fe20003f46270 */
[C---:B------:R-:W-:Y:S02]  /*4280*/  VIADD R3, R10.reuse, 0x1a0 ;  /* 0x000001a00a037836 */ /* 0x040fe40000000000 */
[----:B------:R0:W-:Y:S01]  /*4290*/  @!P3 STG.E desc[UR8][R4.64+0x100], R43 ;  /* 0x0001002b0400b986 */ /* 0x0001e2000c101908 */
[----:B------:R-:W-:Y:S01]  /*42a0*/  ISETP.GE.AND P3, PT, R41, R2, PT ;  /* 0x000000022900720c */ /* 0x000fe20003f66270 */
[----:B------:R-:W-:-:S02]  /*42b0*/  VIADD R41, R10, 0x1c0 ;  /* 0x000001c00a297836 */ /* 0x000fc40000000000 */
[----:B------:R1:W-:Y:S01]  /*42c0*/  @!P1 STG.E desc[UR8][R4.64+0x380], R37 ;  /* 0x0003802504009986 */ /* 0x0003e2000c101908 */
[-C--:B------:R-:W-:Y:S01]  /*42d0*/  ISETP.GE.AND P1, PT, R3, R2.reuse, PT ;  /* 0x000000020300720c */ /* 0x080fe20003f26270 */
[C---:B------:R-:W-:Y:S02]  /*42e0*/  VIADD R3, R6.reuse, 0x1e0 ;  /* 0x000001e006037836 */ /* 0x040fe40000000000 */
[----:B------:R1:W-:Y:S03]  /*42f0*/  @!P5 STG.E desc[UR8][R4.64+0x480], R33 ;  /* 0x000480210400d986 */ /* 0x0003e6000c101908 */
[-C--:B------:R-:W-:Y:S01]  /*4300*/  ISETP.GE.AND P5, PT, R3, R2.reuse, PT ;  /* 0x000000020300720c */ /* 0x080fe20003fa6270 */
[C---:B------:R-:W-:Y:S01]  /*4310*/  VIADD R3, R6.reuse, 0x240 ;  /* 0x0000024006037836 */ /* 0x040fe20000000000 */
[----:B------:R1:W-:Y:S01]  /*4320*/  @!P6 STG.E desc[UR8][R4.64+0x400], R35 ;  /* 0x000400230400e986 */ /* 0x0003e2000c101908 */
[----:B------:R-:W-:Y:S01]  /*4330*/  ISETP.GE.AND P6, PT, R41, R2, PT ;  /* 0x000000022900720c */ /* 0x000fe20003fc6270 */
[----:B------:R-:W-:-:S02]  /*4340*/  VIADD R41, R6, 0x200 ;  /* 0x0000020006297836 */ /* 0x000fc40000000000 */
[----:B------:R1:W-:Y:S01]  /*4350*/  @!P3 STG.E desc[UR8][R4.64+0x180], R29 ;  /* 0x0001801d0400b986 */ /* 0x0003e2000c101908 */
[-C--:B------:R-:W-:Y:S01]  /*4360*/  ISETP.GE.AND P3, PT, R3, R2.reuse, PT ;  /* 0x000000020300720c */ /* 0x080fe20003f66270 */
[----:B------:R-:W-:Y:S02]  /*4370*/  VIADD R3, R6, 0x280 ;  /* 0x0000028006037836 */ /* 0x000fe40000000000 */
[----:B------:R1:W-:Y:S01]  /*4380*/  @!P1 STG.E desc[UR8][R4.64+0x680], R25 ;  /* 0x0006801904009986 */ /* 0x0003e2000c101908 */
[----:B0-----:R-:W-:Y:S02]  /*4390*/  VIADD R43, R10, 0x220 ;  /* 0x000002200a2b7836 */ /* 0x001fe40000000000 */
[-C--:B------:R-:W-:Y:S01]  /*43a0*/  ISETP.GE.AND P1, PT, R3, R2.reuse, PT ;  /* 0x000000020300720c */ /* 0x080fe20003f26270 */
        /* <DEDUP_REMOVED lines=18> */
.L_x_98:
[----:B------:R-:W-:Y:S01]  /*44d0*/  BSSY B1, `(.L_x_125) ;  /* 0x0000006000017945 */ /* 0x000fe20003800000 */
[----:B------:R-:W-:Y:S01]  /*44e0*/  PLOP3.LUT P0, PT, P0, PT, PT, 0x8, 0x80 ;  /* 0x000000000080781c */ /* 0x000fe2000070e170 */
[----:B------:R-:W-:-:S12]  /*44f0*/  IMAD.MOV.U32 R21, RZ, RZ, -0x1 ;  /* 0xffffffffff157424 */ /* 0x000fd800078e00ff */
[----:B------:R-:W-:Y:S05]  /*4500*/  WARPSYNC.COLLECTIVE R21, `(.L_x_126) ;  /* 0x0000000015087348 */ /* 0x000fea0003c00000 */
[----:B------:R-:W-:Y:S01]  /*4510*/  VOTE.ANY P0, P0 ;  /* 0x0000000000ff7806 */ /* 0x000fe20000000100 */
[----:B------:R-:W-:-:S12]  /*4520*/  ENDCOLLECTIVE ;  /* 0x000000000000791b */ /* 0x000fd80003800000 */
.L_x_126:
[----:B------:R-:W-:Y:S05]  /*4530*/  BSYNC B1 ;  /* 0x0000000000017941 */ /* 0x000fea0003800000 */
.L_x_125:
[----:B------:R-:W-:Y:S05]  /*4540*/  BRA `(.L_x_127) ;  /* 0xffffffc800747947 */ /* 0x000fea000383ffff */
.L_x_100:
[----:B------:R-:W-:Y:S01]  /*4550*/  BSSY B1, `(.L_x_128) ;  /* 0x0000006000017945 */ /* 0x000fe20003800000 */
[----:B------:R-:W-:Y:S01]  /*4560*/  PLOP3.LUT P0, PT, P0, PT, PT, 0x8, 0x80 ;  /* 0x000000000080781c */ /* 0x000fe2000070e170 */
[----:B------:R-:W-:-:S12]  /*4570*/  IMAD.MOV.U32 R21, RZ, RZ, -0x1 ;  /* 0xffffffffff157424 */ /* 0x000fd800078e00ff */
[----:B------:R-:W-:Y:S05]  /*4580*/  WARPSYNC.COLLECTIVE R21, `(.L_x_129) ;  /* 0x0000000015087348 */ /* 0x000fea0003c00000 */
[----:B------:R-:W-:Y:S01]  /*4590*/  VOTE.ANY P0, P0 ;  /* 0x0000000000ff7806 */ /* 0x000fe20000000100 */
[----:B------:R-:W-:-:S12]  /*45a0*/  ENDCOLLECTIVE ;  /* 0x000000000000791b */ /* 0x000fd80003800000 */
.L_x_129:
[----:B------:R-:W-:Y:S05]  /*45b0*/  BSYNC B1 ;  /* 0x0000000000017941 */ /* 0x000fea0003800000 */
.L_x_128:
[----:B------:R-:W-:Y:S05]  /*45c0*/  BRA `(.L_x_130) ;  /* 0xffffffc800c87947 */ /* 0x000fea000383ffff */
.L_x_102:
[----:B------:R-:W0:Y:S01]  /*45d0*/  S2R R25, SR_GEMASK ;  /* 0x0000000000197919 */ /* 0x000e220000003c00 */
[----:B------:R-:W-:Y:S01]  /*45e0*/  BSSY B1, `(.L_x_131) ;  /* 0x0000006000017945 */ /* 0x000fe20003800000 */
[----:B------:R-:W-:Y:S01]  /*45f0*/  PLOP3.LUT P0, PT, P0, PT, PT, 0x8, 0x80 ;  /* 0x000000000080781c */ /* 0x000fe2000070e170 */
[----:B------:R-:W-:-:S12]  /*4600*/  IMAD.MOV.U32 R21, RZ, RZ, -0x1 ;  /* 0xffffffffff157424 */ /* 0x000fd800078e00ff */
[----:B0-----:R-:W-:Y:S05]  /*4610*/  WARPSYNC.COLLECTIVE R21, `(.L_x_132) ;  /* 0x0000000015087348 */ /* 0x001fea0003c00000 */
[----:B------:R-:W-:Y:S01]  /*4620*/  VOTE.ANY R21, PT, P0 ;  /* 0x0000000000157806 */ /* 0x000fe200000e0100 */
[----:B0-----:R-:W-:Y:S06]  /*4630*/  ENDCOLLECTIVE ;  /* 0x000000000000791b */ /* 0x001fec0003800000 */
.L_x_132:
[----:B------:R-:W-:Y:S05]  /*4640*/  BSYNC B1 ;  /* 0x0000000000017941 */ /* 0x000fea0003800000 */
.L_x_131:
[----:B------:R-:W-:Y:S01]  /*4650*/  LOP3.LUT R21, R21, 0x80000000, R25, 0xec, !PT ;  /* 0x8000000015157812 */ /* 0x000fe200078eec19 */
[----:B------:R-:W-:Y:S02]  /*4660*/  IMAD.MOV.U32 R20, RZ, RZ, R29 ;  /* 0x000000ffff147224 */ /* 0x000fe400078e001d */
[----:B------:R-:W-:Y:S02]  /*4670*/  VIADD R41, R39, 0x2 ;  /* 0x0000000227297836 */ /* 0x000fe40000000000 */
[----:B------:R-:W-:Y:S02]  /*4680*/  VIADD R16, R21, 0xffffffff ;  /* 0xffffffff15107836 */ /* 0x000fe40000000000 */
[C---:B------:R-:W-:Y:S02]  /*4690*/  VIADD R40, R39.reuse, 0x4 ;  /* 0x0000000427287836 */ /* 0x040fe40000000000 */
[----:B------:R-:W-:Y:S01]  /*46a0*/  VIADD R30, R39, 0x8 ;  /* 0x00000008271e7836 */ /* 0x000fe20000000000 */
[----:B------:R-:W-:Y:S01]  /*46b0*/  LOP3.LUT R48, R21, R16, RZ, 0xc, !PT ;  /* 0x0000001015307212 */ /* 0x000fe200078e0cff */
[----:B------:R-:W-:-:S02]  /*46c0*/  IMAD.MOV.U32 R16, RZ, RZ, 0x1 ;  /* 0x00000001ff107424 */ /* 0x000fc400078e00ff */
[----:B------:R-:W-:-:S03]  /*46d0*/  IMAD.MOV.U32 R21, RZ, RZ, -0x1 ;  /* 0xffffffffff157424 */ /* 0x000fc600078e00ff */
[----:B------:R-:W0:Y:S02]  /*46e0*/  POPC R48, R48 ;  /* 0x0000003000307309 */ /* 0x000e240000000000 */
[----:B0-----:R-:W-:Y:S01]  /*46f0*/  IMAD.MOV.U32 R17, RZ, RZ, R48 ;  /* 0x000000ffff117224 */ /* 0x001fe200078e0030 */
[----:B------:R-:W-:-:S13]  /*4700*/  ISETP.GE.AND P0, PT, R39, R48, PT ;  /* 0x000000302700720c */ /* 0x000fda0003f06270 */
[----:B------:R-:W-:Y:S05]  /*4710*/  WARPSYNC.COLLECTIVE R21, `(.L_x_133) ;  /* 0x0000000015087348 */ /* 0x000fea0003c00000 */
[----:B------:R0:W1:Y:S02]  /*4720*/  SHFL.DOWN P3, R22, R20, R16, R17 ;  /* 0x0800001014167389 */ /* 0x0000640000060011 */
[----:B01----:R-:W-:Y:S05]  /*4730*/  ENDCOLLECTIVE ;  /* 0x000000000000791b */ /* 0x003fea0003800000 */
.L_x_133:
        /* <DEDUP_REMOVED lines=8> */
.L_x_134:
[----:B------:R-:W-:Y:S01]  /*47c0*/  IMAD.MOV.U32 R16, RZ, RZ, 0x4 ;  /* 0x00000004ff107424 */ /* 0x000fe200078e00ff */
[----:B------:R-:W-:Y:S02]  /*47d0*/  SEL R22, R22, RZ, !P0 ;  /* 0x000000ff16167207 */ /* 0x000fe40004000000 */
[----:B------:R-:W-:-:S03]  /*47e0*/  ISETP.GT.AND P0, PT, R40, R48, PT ;  /* 0x000000302800720c */ /* 0x000fc60003f04270 */
[----:B------:R-:W-:Y:S02]  /*47f0*/  IMAD.IADD R45, R43, 0x1, R22 ;  /* 0x000000012b2d7824 */ /* 0x000fe400078e0216 */
[----:B------:R-:W-:Y:S02]  /*4800*/  VIADD R43, R39, 0x10 ;  /* 0x00000010272b7836 */ /* 0x000fe40000000000 */
[----:B------:R-:W-:-:S03]  /*4810*/  IMAD.MOV.U32 R20, RZ, RZ, R45 ;  /* 0x000000ffff147224 */ /* 0x000fc600078e002d */
[----:B------:R-:W-:-:S13]  /*4820*/  ISETP.GT.AND P2, PT, R43, R48, PT ;  /* 0x000000302b00720c */ /* 0x000fda0003f44270 */
[----:B------:R-:W-:Y:S05]  /*4830*/  WARPSYNC.COLLECTIVE R21, `(.L_x_135) ;  /* 0x0000000015087348 */ /* 0x000fea0003c00000 */
[----:B------:R0:W1:Y:S02]  /*4840*/  SHFL.DOWN P3, R22, R20, R16, R17 ;  /* 0x0800001014167389 */ /* 0x0000640000060011 */
[----:B01----:R-:W-:Y:S05]  /*4850*/  ENDCOLLECTIVE ;  /* 0x000000000000791b */ /* 0x003fea0003800000 */
.L_x_135:
        /* <DEDUP_REMOVED lines=8> */
.L_x_136:
[----:B------:R-:W-:Y:S01]  /*48e0*/  IMAD.MOV.U32 R16, RZ, RZ, 0x10 ;  /* 0x00000010ff107424 */ /* 0x000fe200078e00ff */
[----:B------:R-:W-:Y:S02]  /*48f0*/  SEL R22, R22, RZ, !P0 ;  /* 0x000000ff16167207 */ /* 0x000fe40004000000 */
[----:B------:R-:W-:-:S03]  /*4900*/  ISETP.NE.AND P0, PT, R28, 0x65, PT ;  /* 0x000000651c00780c */ /* 0x000fc60003f05270 */
[----:B------:R-:W-:Y:S02]  /*4910*/  IMAD.IADD R47, R29, 0x1, R22 ;  /* 0x000000011d2f7824 */ /* 0x000fe400078e0216 */
[----:B------:R-:W0:Y:S02]  /*4920*/  LDC.64 R28, c[0x0][0x390] ;  /* 0x0000e400ff1c7b82 */ /* 0x000e240000000a00 */
[----:B------:R-:W-:-:S07]  /*4930*/  IMAD.MOV.U32 R20, RZ, RZ, R47 ;  /* 0x000000ffff147224 */ /* 0x000fce00078e002f */
[----:B0-----:R-:W-:Y:S05]  /*4940*/  WARPSYNC.COLLECTIVE R21, `(.L_x_137) ;  /* 0x0000000015087348 */ /* 0x001fea0003c00000 */
[----:B------:R1:W2:Y:S02]  /*4950*/  SHFL.DOWN P3, R22, R20, R16, R17 ;  /* 0x0800001014167389 */ /* 0x0002a40000060011 */
[----:B012---:R-:W-:Y:S05]  /*4960*/  ENDCOLLECTIVE ;  /* 0x000000000000791b */ /* 0x007fea0003800000 */
.L_x_137:
[----:B------:R-:W-:Y:S05]  /*4970*/  WARPSYNC.COLLECTIVE R21, `(.L_x_138) ;  /* 0x0000000015087348 */ /* 0x000fea0003c00000 */
[----:B------:R-:W-:Y:S01]  /*4980*/  VOTE.ALL P0, P0 ;  /* 0x0000000000ff7806 */ /* 0x000fe20000000000 */
[----:B------:R-:W-:-:S12]  /*4990*/  ENDCOLLECTIVE ;  /* 0x000000000000791b */ /* 0x000fd80003800000 */
.L_x_138:
[----:B------:R-:W-:Y:S02]  /*49a0*/  IADD3 R44, P3, PT, R28, 0x100, RZ ;  /* 0x000001001c2c7810 */ /* 0x000fe40007f7e0ff */
[----:B------:R-:W-:-:S03]  /*49b0*/  SEL R22, R22, RZ, !P2 ;  /* 0x000000ff16167207 */ /* 0x000fc60005000000 */
[----:B------:R-:W-:Y:S02]  /*49c0*/  IMAD.X R45, RZ, RZ, R29, P3 ;  /* 0x000000ffff2d7224 */ /* 0x000fe400018e061d */
[----:B------:R-:W-:Y:S01]  /*49d0*/  IMAD.IADD R46, R47, 0x1, R22 ;  /* 0x000000012f2e7824 */ /* 0x000fe200078e0216 */
[----:B------:R-:W-:Y:S06]  /*49e0*/  BRA `(.L_x_139) ;  /* 0xffffffc8005c7947 */ /* 0x000fec000383ffff */
.L_x_104:
[----:B------:R-:W-:Y:S01]  /*49f0*/  BSSY B1, `(.L_x_140) ;  /* 0x0000006000017945 */ /* 0x000fe20003800000 */
[----:B------:R-:W-:Y:S01]  /*4a00*/  PLOP3.LUT P0, PT, P0, PT, PT, 0x8, 0x80 ;  /* 0x000000000080781c */ /* 0x000fe2000070e170 */
[----:B------:R-:W-:-:S12]  /*4a10*/  IMAD.MOV.U32 R21, RZ, RZ, -0x1 ;  /* 0xffffffffff157424 */ /* 0x000fd800078e00ff */
[----:B------:R-:W-:Y:S05]  /*4a20*/  WARPSYNC.COLLECTIVE R21, `(.L_x_141) ;  /* 0x0000000015087348 */ /* 0x000fea0003c00000 */
[----:B------:R-:W-:Y:S01]  /*4a30*/  VOTE.ANY P0, P0 ;  /* 0x0000000000ff7806 */ /* 0x000fe20000000100 */
[----:B------:R-:W-:-:S12]  /*4a40*/  ENDCOLLECTIVE ;  /* 0x000000000000791b */ /* 0x000fd80003800000 */
.L_x_141:
[----:B------:R-:W-:Y:S05]  /*4a50*/  BSYNC B1 ;  /* 0x0000000000017941 */ /* 0x000fea0003800000 */
.L_x_140:
[----:B------:R-:W-:Y:S05]  /*4a60*/  BRA `(.L_x_142) ;  /* 0xffffffc800647947 */ /* 0x000fea000383ffff */
.L_x_106:
[----:B------:R-:W-:Y:S01]  /*4a70*/  BSSY B1, `(.L_x_143) ;  /* 0x0000006000017945 */ /* 0x000fe20003800000 */
[----:B------:R-:W-:Y:S01]  /*4a80*/  PLOP3.LUT P0, PT, P0, PT, PT, 0x8, 0x80 ;  /* 0x000000000080781c */ /* 0x000fe2000070e170 */
[----:B------:R-:W-:-:S12]  /*4a90*/  IMAD.MOV.U32 R21, RZ, RZ, -0x1 ;  /* 0xffffffffff157424 */ /* 0x000fd800078e00ff */
[----:B------:R-:W-:Y:S05]  /*4aa0*/  WARPSYNC.COLLECTIVE R21, `(.L_x_144) ;  /* 0x0000000015087348 */ /* 0x000fea0003c00000 */
[----:B------:R-:W-:Y:S01]  /*4ab0*/  VOTE.ANY P0, P0 ;  /* 0x0000000000ff7806 */ /* 0x000fe20000000100 */
[----:B------:R-:W-:-:S12]  /*4ac0*/  ENDCOLLECTIVE ;  /* 0x000000000000791b */ /* 0x000fd80003800000 */
.L_x_144:
[----:B------:R-:W-:Y:S05]  /*4ad0*/  BSYNC B1 ;  /* 0x0000000000017941 */ /* 0x000fea0003800000 */
.L_x_143:
[----:B------:R-:W-:Y:S05]  /*4ae0*/  BRA `(.L_x_145) ;  /* 0xffffffc800b87947 */ /* 0x000fea000383ffff */
.L_x_108:
[----:B------:R-:W-:Y:S01]  /*4af0*/  BSSY B1, `(.L_x_146) ;  /* 0x0000006000017945 */ /* 0x000fe20003800000 */
[----:B------:R-:W-:Y:S01]  /*4b00*/  PLOP3.LUT P0, PT, P0, PT, PT, 0x8, 0x80 ;  /* 0x000000000080781c */ /* 0x000fe2000070e170 */
[----:B------:R-:W-:-:S12]  /*4b10*/  IMAD.MOV.U32 R21, RZ, RZ, -0x1 ;  /* 0xffffffffff157424 */ /* 0x000fd800078e00ff */
[----:B------:R-:W-:Y:S05]  /*4b20*/  WARPSYNC.COLLECTIVE R21, `(.L_x_147) ;  /* 0x0000000015087348 */ /* 0x000fea0003c00000 */
[----:B------:R-:W-:Y:S01]  /*4b30*/  VOTE.ANY R21, PT, P0 ;  /* 0x0000000000157806 */ /* 0x000fe200000e0100 */
[----:B------:R-:W-:Y:S06]  /*4b40*/  ENDCOLLECTIVE ;  /* 0x000000000000791b */ /* 0x000fec0003800000 */
.L_x_147:
[----:B------:R-:W-:Y:S05]  /*4b50*/  BSYNC B1 ;  /* 0x0000000000017941 */ /* 0x000fea0003800000 */
.L_x_146:
[----:B------:R-:W-:Y:S01]  /*4b60*/  LOP3.LUT R21, R21, 0x80000000, R25, 0xec, !PT ;  /* 0x8000000015157812 */ /* 0x000fe200078eec19 */
[----:B------:R-:W-:Y:S02]  /*4b70*/  IMAD.MOV.U32 R20, RZ, RZ, R29 ;  /* 0x000000ffff147224 */ /* 0x000fe400078e001d */
[----:B------:R-:W-:Y:S02]  /*4b80*/  VIADD R24, R24, 0xffffffe0 ;  /* 0xffffffe018187836 */ /* 0x000fe40000000000 */
[----:B------:R-:W-:-:S05]  /*4b90*/  VIADD R16, R21, 0xffffffff ;  /* 0xffffffff15107836 */ /* 0x000fca0000000000 */
[----:B------:R-:W-:Y:S01]  /*4ba0*/  LOP3.LUT R49, R21, R16, RZ, 0xc, !PT ;  /* 0x0000001015317212 */ /* 0x000fe200078e0cff */
[----:B------:R-:W-:Y:S02]  /*4bb0*/  IMAD.MOV.U32 R16, RZ, RZ, 0x1 ;  /* 0x00000001ff107424 */ /* 0x000fe400078e00ff */
[----:B------:R-:W-:Y:S01]  /*4bc0*/  IMAD.MOV.U32 R21, RZ, RZ, -0x1 ;  /* 0xffffffffff157424 */ /* 0x000fe200078e00ff */
[----:B------:R0:W1:Y:S06]  /*4bd0*/  POPC R17, R49 ;  /* 0x0000003100117309 */ /* 0x00006c0000000000 */
[----:B01----:R-:W-:Y:S05]  /*4be0*/  WARPSYNC.COLLECTIVE R21, `(.L_x_148) ;  /* 0x0000000015087348 */ /* 0x003fea0003c00000 */
[----:B-1----:R1:W2:Y:S02]  /*4bf0*/  SHFL.DOWN P3, R22, R20, R16, R17 ;  /* 0x0800001014167389 */ /* 0x0022a40000060011 */
[----:B012---:R-:W-:Y:S05]  /*4c00*/  ENDCOLLECTIVE ;  /* 0x000000000000791b */ /* 0x007fea0003800000 */
.L_x_148:
[----:B------:R-:W-:Y:S01]  /*4c10*/  ISETP.GE.AND P0, PT, R39, R17, PT ;  /* 0x000000112700720c */ /* 0x000fe20003f06270 */
[----:B------:R-:W-:-:S03]  /*4c20*/  IMAD.MOV.U32 R16, RZ, RZ, 0x2 ;  /* 0x00000002ff107424 */ /* 0x000fc600078e00ff */
[----:B------:R-:W-:Y:S02]  /*4c30*/  SEL R22, R22, RZ, !P0 ;  /* 0x000000ff16167207 */ /* 0x000fe40004000000 */
[----:B------:R-:W-:-:S03]  /*4c40*/  ISETP.GT.AND P0, PT, R41, R17, PT ;  /* 0x000000112900720c */ /* 0x000fc60003f04270 */
[----:B------:R-:W-:-:S04]  /*4c50*/  IMAD.IADD R48, R22, 0x1, R29 ;  /* 0x0000000116307824 */ /* 0x000fc800078e021d */
[----:B------:R-:W-:-:S07]  /*4c60*/  IMAD.MOV.U32 R20, RZ, RZ, R48 ;  /* 0x000000ffff147224 */ /* 0x000fce00078e0030 */
[----:B------:R-:W-:Y:S05]  /*4c70*/  WARPSYNC.COLLECTIVE R21, `(.L_x_149) ;  /* 0x0000000015087348 */ /* 0x000fea0003c00000 */
[----:B------:R0:W1:Y:S02]  /*4c80*/  SHFL.DOWN P3, R22, R20, R16, R17 ;  /* 0x0800001014167389 */ /* 0x0000640000060011 */
[----:B01----:R-:W-:Y:S05]  /*4c90*/  ENDCOLLECTIVE ;  /* 0x000000000000791b */ /* 0x003fea0003800000 */
.L_x_149:
        /* <DEDUP_REMOVED lines=8> */
.L_x_150:
        /* <DEDUP_REMOVED lines=8> */
.L_x_151:
        /* <DEDUP_REMOVED lines=8> */
.L_x_152:
[----:B------:R-:W-:Y:S02]  /*4e20*/  SEL R22, R22, RZ, !P0 ;  /* 0x000000ff16167207 */ /* 0x000fe40004000000 */
[----:B------:R-:W-:Y:S02]  /*4e30*/  ISETP.NE.AND P0, PT, R28, 0x65, PT ;  /* 0x000000651c00780c */ /* 0x000fe40003f05270 */
[----:B------:R-:W-:-:S11]  /*4e40*/  IADD3 R46, PT, PT, R29, R22, R46 ;  /* 0x000000161d2e7210 */ /* 0x000fd60007ffe02e */
[----:B------:R-:W-:Y:S05]  /*4e50*/  WARPSYNC.COLLECTIVE R21, `(.L_x_153) ;  /* 0x0000000015087348 */ /* 0x000fea0003c00000 */
[----:B------:R-:W-:Y:S01]  /*4e60*/  VOTE.ALL P0, P0 ;  /* 0x0000000000ff7806 */ /* 0x000fe20000000000 */
[----:B------:R-:W-:-:S12]  /*4e70*/  ENDCOLLECTIVE ;  /* 0x000000000000791b */ /* 0x000fd80003800000 */
.L_x_153:
[----:B------:R-:W-:Y:S05]  /*4e80*/  BRA `(.L_x_154) ;  /* 0xffffffc800507947 */ /* 0x000fea000383ffff */
.L_x_113:
[----:B------:R-:W-:Y:S01]  /*4e90*/  BSSY B0, `(.L_x_155) ;  /* 0x0000006000007945 */ /* 0x000fe20003800000 */
[----:B------:R-:W-:Y:S01]  /*4ea0*/  PLOP3.LUT P0, PT, P0, PT, PT, 0x8, 0x80 ;  /* 0x000000000080781c */ /* 0x000fe2000070e170 */
[----:B------:R-:W-:-:S12]  /*4eb0*/  IMAD.MOV.U32 R21, RZ, RZ, -0x1 ;  /* 0xffffffffff157424 */ /* 0x000fd800078e00ff */
[----:B------:R-:W-:Y:S05]  /*4ec0*/  WARPSYNC.COLLECTIVE R21, `(.L_x_156) ;  /* 0x0000000015087348 */ /* 0x000fea0003c00000 */
[----:B------:R-:W-:Y:S01]  /*4ed0*/  VOTE.ANY P0, P0 ;  /* 0x0000000000ff7806 */ /* 0x000fe20000000100 */
[----:B------:R-:W-:-:S12]  /*4ee0*/  ENDCOLLECTIVE ;  /* 0x000000000000791b */ /* 0x000fd80003800000 */
.L_x_156:
[----:B------:R-:W-:Y:S05]  /*4ef0*/  BSYNC B0 ;  /* 0x0000000000007941 */ /* 0x000fea0003800000 */
.L_x_155:
[----:B------:R-:W-:Y:S05]  /*4f00*/  BRA `(.L_x_157) ;  /* 0xffffffe000907947 */ /* 0x000fea000383ffff */
.L_x_115:
[----:B------:R-:W-:Y:S01]  /*4f10*/  BSSY B0, `(.L_x_158) ;  /* 0x0000006000007945 */ /* 0x000fe20003800000 */
[----:B------:R-:W-:Y:S01]  /*4f20*/  PLOP3.LUT P0, PT, P0, PT, PT, 0x8, 0x80 ;  /* 0x000000000080781c */ /* 0x000fe2000070e170 */
[----:B------:R-:W-:-:S12]  /*4f30*/  IMAD.MOV.U32 R21, RZ, RZ, -0x1 ;  /* 0xffffffffff157424 */ /* 0x000fd800078e00ff */
[----:B------:R-:W-:Y:S05]  /*4f40*/  WARPSYNC.COLLECTIVE R21, `(.L_x_159) ;  /* 0x0000000015087348 */ /* 0x000fea0003c00000 */
[----:B------:R-:W-:Y:S01]  /*4f50*/  VOTE.ANY P0, P0 ;  /* 0x0000000000ff7806 */ /* 0x000fe20000000100 */
[----:B------:R-:W-:-:S12]  /*4f60*/  ENDCOLLECTIVE ;  /* 0x000000000000791b */ /* 0x000fd80003800000 */
.L_x_159:
[----:B------:R-:W-:Y:S05]  /*4f70*/  BSYNC B0 ;  /* 0x0000000000007941 */ /* 0x000fea0003800000 */
.L_x_158:
[----:B------:R-:W-:Y:S05]  /*4f80*/  BRA `(.L_x_160) ;  /* 0xffffffe000e47947 */ /* 0x000fea000383ffff */
.L_x_117:
[----:B------:R-:W0:Y:S01]  /*4f90*/  S2R R26, SR_GEMASK ;  /* 0x00000000001a7919 */ /* 0x000e220000003c00 */
[----:B------:R-:W-:Y:S01]  /*4fa0*/  BSSY B0, `(.L_x_161) ;  /* 0x0000006000007945 */ /* 0x000fe20003800000 */
[----:B------:R-:W-:Y:S01]  /*4fb0*/  PLOP3.LUT P0, PT, P0, PT, PT, 0x8, 0x80 ;  /* 0x000000000080781c */ /* 0x000fe2000070e170 */
[----:B------:R-:W-:-:S12]  /*4fc0*/  IMAD.MOV.U32 R21, RZ, RZ, -0x1 ;  /* 0xffffffffff157424 */ /* 0x000fd800078e00ff */
[----:B0-----:R-:W-:Y:S05]  /*4fd0*/  WARPSYNC.COLLECTIVE R21, `(.L_x_162) ;  /* 0x0000000015087348 */ /* 0x001fea0003c00000 */
[----:B------:R-:W-:Y:S01]  /*4fe0*/  VOTE.ANY R21, PT, P0 ;  /* 0x0000000000157806 */ /* 0x000fe200000e0100 */
[----:B0-----:R-:W-:Y:S06]  /*4ff0*/  ENDCOLLECTIVE ;  /* 0x000000000000791b */ /* 0x001fec0003800000 */
.L_x_162:
[----:B------:R-:W-:Y:S05]  /*5000*/  BSYNC B0 ;  /* 0x0000000000007941 */ /* 0x000fea0003800000 */
.L_x_161:
[----:B------:R-:W-:Y:S01]  /*5010*/  LOP3.LUT R21, R21, 0x80000000, R26, 0xec, !PT ;  /* 0x8000000015157812 */ /* 0x000fe200078eec1a */
[----:B------:R-:W-:-:S04]  /*5020*/  IMAD.MOV.U32 R20, RZ, RZ, R19 ;  /* 0x000000ffff147224 */ /* 0x000fc800078e0013 */
[----:B------:R-:W-:-:S05]  /*5030*/  VIADD R16, R21, 0xffffffff ;  /* 0xffffffff15107836 */ /* 0x000fca0000000000 */
[----:B------:R-:W-:Y:S01]  /*5040*/  LOP3.LUT R47, R21, R16, RZ, 0xc, !PT ;  /* 0x00000010152f7212 */ /* 0x000fe200078e0cff */
[----:B------:R-:W-:Y:S02]  /*5050*/  IMAD.MOV.U32 R16, RZ, RZ, 0x1 ;  /* 0x00000001ff107424 */ /* 0x000fe400078e00ff */
[----:B------:R-:W-:-:S03]  /*5060*/  IMAD.MOV.U32 R21, RZ, RZ, -0x1 ;  /* 0xffffffffff157424 */ /* 0x000fc600078e00ff */
[----:B------:R-:W0:Y:S02]  /*5070*/  POPC R47, R47 ;  /* 0x0000002f002f7309 */ /* 0x000e240000000000 */
[----:B0-----:R-:W-:Y:S01]  /*5080*/  IMAD.MOV.U32 R17, RZ, RZ, R47 ;  /* 0x000000ffff117224 */ /* 0x001fe200078e002f */
[----:B------:R-:W-:-:S13]  /*5090*/  ISETP.GE.AND P0, PT, R38, R47, PT ;  /* 0x0000002f2600720c */ /* 0x000fda0003f06270 */
[----:B------:R-:W-:Y:S05]  /*50a0*/  WARPSYNC.COLLECTIVE R21, `(.L_x_163) ;  /* 0x0000000015087348 */ /* 0x000fea0003c00000 */
[----:B------:R0:W1:Y:S02]  /*50b0*/  SHFL.DOWN P3, R22, R20, R16, R17 ;  /* 0x0800001014167389 */ /* 0x0000640000060011 */
[----:B01----:R-:W-:Y:S05]  /*50c0*/  ENDCOLLECTIVE ;  /* 0x000000000000791b */ /* 0x003fea0003800000 */
.L_x_163:
[----:B------:R-:W-:Y:S01]  /*50d0*/  IMAD.MOV.U32 R16, RZ, RZ, 0x2 ;  /* 0x00000002ff107424 */ /* 0x000fe200078e00ff */
        /* <DEDUP_REMOVED lines=8> */
.L_x_164:
        /* <DEDUP_REMOVED lines=9> */
.L_x_165:
        /* <DEDUP_REMOVED lines=9> */
.L_x_166:
[----:B------:R-:W-:Y:S01]  /*5280*/  IMAD.MOV.U32 R16, RZ, RZ, 0x10 ;  /* 0x00000010ff107424 */ /* 0x000fe200078e00ff */
[----:B------:R-:W-:Y:S02]  /*5290*/  SEL R19, R22, RZ, !P0 ;  /* 0x000000ff16137207 */ /* 0x000fe40004000000 */
[----:B------:R-:W-:Y:S01]  /*52a0*/  ISETP.NE.AND P0, PT, R18, 0x65, PT ;  /* 0x000000651200780c */ /* 0x000fe20003f05270 */
[----:B------:R-:W-:Y:S02]  /*52b0*/  VIADD R18, R38, 0x10 ;  /* 0x0000001026127836 */ /* 0x000fe40000000000 */
[----:B------:R-:W-:-:S03]  /*52c0*/  IMAD.IADD R48, R50, 0x1, R19 ;  /* 0x0000000132307824 */ /* 0x000fc600078e0213 */
[----:B------:R-:W-:Y:S01]  /*52d0*/  ISETP.GT.AND P2, PT, R18, R47, PT ;  /* 0x0000002f1200720c */ /* 0x000fe20003f44270 */
[----:B------:R-:W-:Y:S01]  /*52e0*/  IMAD.MOV.U32 R20, RZ, RZ, R48 ;  /* 0x000000ffff147224 */ /* 0x000fe200078e0030 */
[----:B------:R-:W0:Y:S11]  /*52f0*/  LDC.64 R18, c[0x0][0x390] ;  /* 0x0000e400ff127b82 */ /* 0x000e360000000a00 */
[----:B0-----:R-:W-:Y:S05]  /*5300*/  WARPSYNC.COLLECTIVE R21, `(.L_x_167) ;  /* 0x0000000015087348 */ /* 0x001fea0003c00000 */
[----:B------:R1:W2:Y:S02]  /*5310*/  SHFL.DOWN P3, R22, R20, R16, R17 ;  /* 0x0800001014167389 */ /* 0x0002a40000060011 */
[----:B012---:R-:W-:Y:S05]  /*5320*/  ENDCOLLECTIVE ;  /* 0x000000000000791b */ /* 0x007fea0003800000 */
.L_x_167:
[----:B------:R-:W-:Y:S05]  /*5330*/  WARPSYNC.COLLECTIVE R21, `(.L_x_168) ;  /* 0x0000000015087348 */ /* 0x000fea0003c00000 */
[----:B------:R-:W-:Y:S01]  /*5340*/  VOTE.ALL P0, P0 ;  /* 0x0000000000ff7806 */ /* 0x000fe20000000000 */
[----:B------:R-:W-:-:S12]  /*5350*/  ENDCOLLECTIVE ;  /* 0x000000000000791b */ /* 0x000fd80003800000 */
.L_x_168:
[----:B------:R-:W-:Y:S02]  /*5360*/  SEL R45, R22, RZ, !P2 ;  /* 0x000000ff162d7207 */ /* 0x000fe40005000000 */
[----:B------:R-:W-:-:S03]  /*5370*/  IADD3 R44, P3, PT, R18, 0x100, RZ ;  /* 0x00000100122c7810 */ /* 0x000fc60007f7e0ff */
[----:B------:R-:W-:Y:S02]  /*5380*/  IMAD.IADD R46, R48, 0x1, R45 ;  /* 0x00000001302e7824 */ /* 0x000fe400078e022d */
[----:B------:R-:W-:Y:S01]  /*5390*/  IMAD.X R45, RZ, RZ, R19, P3 ;  /* 0x000000ffff2d7224 */ /* 0x000fe200018e0613 */
[----:B------:R-:W-:Y:S07]  /*53a0*/  BRA `(.L_x_169) ;  /* 0xffffffe000787947 */ /* 0x000fee000383ffff */
.L_x_119:
[----:B------:R-:W-:Y:S01]  /*53b0*/  BSSY B0, `(.L_x_170) ;  /* 0x0000006000007945 */ /* 0x000fe20003800000 */
[----:B------:R-:W-:Y:S01]  /*53c0*/  PLOP3.LUT P0, PT, P0, PT, PT, 0x8, 0x80 ;  /* 0x000000000080781c */ /* 0x000fe2000070e170 */
[----:B------:R-:W-:-:S12]  /*53d0*/  IMAD.MOV.U32 R21, RZ, RZ, -0x1 ;  /* 0xffffffffff157424 */ /* 0x000fd800078e00ff */
[----:B------:R-:W-:Y:S05]  /*53e0*/  WARPSYNC.COLLECTIVE R21, `(.L_x_171) ;  /* 0x0000000015087348 */ /* 0x000fea0003c00000 */
[----:B------:R-:W-:Y:S01]  /*53f0*/  VOTE.ANY P0, P0 ;  /* 0x0000000000ff7806 */ /* 0x000fe20000000100 */
[----:B------:R-:W-:-:S12]  /*5400*/  ENDCOLLECTIVE ;  /* 0x000000000000791b */ /* 0x000fd80003800000 */
.L_x_171:
[----:B------:R-:W-:Y:S05]  /*5410*/  BSYNC B0 ;  /* 0x0000000000007941 */ /* 0x000fea0003800000 */
.L_x_170:
[----:B------:R-:W-:Y:S05]  /*5420*/  BRA `(.L_x_172) ;  /* 0xffffffe000807947 */ /* 0x000fea000383ffff */
.L_x_121:
[----:B------:R-:W-:Y:S01]  /*5430*/  BSSY B0, `(.L_x_173) ;  /* 0x0000006000007945 */ /* 0x000fe20003800000 */
[----:B------:R-:W-:Y:S01]  /*5440*/  PLOP3.LUT P0, PT, P0, PT, PT, 0x8, 0x80 ;  /* 0x000000000080781c */ /* 0x000fe2000070e170 */
[----:B------:R-:W-:-:S12]  /*5450*/  IMAD.MOV.U32 R21, RZ, RZ, -0x1 ;  /* 0xffffffffff157424 */ /* 0x000fd800078e00ff */
[----:B------:R-:W-:Y:S05]  /*5460*/  WARPSYNC.COLLECTIVE R21, `(.L_x_174) ;  /* 0x0000000015087348 */ /* 0x000fea0003c00000 */
[----:B------:R-:W-:Y:S01]  /*5470*/  VOTE.ANY P0, P0 ;  /* 0x0000000000ff7806 */ /* 0x000fe20000000100 */
[----:B------:R-:W-:-:S12]  /*5480*/  ENDCOLLECTIVE ;  /* 0x000000000000791b */ /* 0x000fd80003800000 */
.L_x_174:
[----:B------:R-:W-:Y:S05]  /*5490*/  BSYNC B0 ;  /* 0x0000000000007941 */ /* 0x000fea0003800000 */
.L_x_173:
[----:B------:R-:W-:Y:S05]  /*54a0*/  BRA `(.L_x_175) ;  /* 0xffffffe000d47947 */ /* 0x000fea000383ffff */
.L_x_123:
[----:B------:R-:W-:Y:S01]  /*54b0*/  BSSY B0, `(.L_x_176) ;  /* 0x0000006000007945 */ /* 0x000fe20003800000 */
[----:B------:R-:W-:Y:S01]  /*54c0*/  PLOP3.LUT P0, PT, P0, PT, PT, 0x8, 0x80 ;  /* 0x000000000080781c */ /* 0x000fe2000070e170 */
[----:B------:R-:W-:-:S12]  /*54d0*/  IMAD.MOV.U32 R21, RZ, RZ, -0x1 ;  /* 0xffffffffff157424 */ /* 0x000fd800078e00ff */
[----:B------:R-:W-:Y:S05]  /*54e0*/  WARPSYNC.COLLECTIVE R21, `(.L_x_177) ;  /* 0x0000000015087348 */ /* 0x000fea0003c00000 */
[----:B------:R-:W-:Y:S01]  /*54f0*/  VOTE.ANY R21, PT, P0 ;  /* 0x0000000000157806 */ /* 0x000fe200000e0100 */
[----:B------:R-:W-:Y:S06]  /*5500*/  ENDCOLLECTIVE ;  /* 0x000000000000791b */ /* 0x000fec0003800000 */
.L_x_177:
[----:B------:R-:W-:Y:S05]  /*5510*/  BSYNC B0 ;  /* 0x0000000000007941 */ /* 0x000fea0003800000 */
.L_x_176:
        /* <DEDUP_REMOVED lines=11> */
.L_x_178:
        /* <DEDUP_REMOVED lines=10> */
.L_x_179:
[----:B------:R-:W-:Y:S01]  /*5670*/  IMAD.MOV.U32 R16, RZ, RZ, 0x4 ;  /* 0x00000004ff107424 */ /* 0x000fe200078e00ff */
[----:B------:R-:W-:Y:S01]  /*5680*/  SEL R19, R22, RZ, !P0 ;  /* 0x000000ff16137207 */ /* 0x000fe20004000000 */
[----:B------:R-:W-:-:S04]  /*5690*/  VIADD R22, R38, 0x4 ;  /* 0x0000000426167836 */ /* 0x000fc80000000000 */
[----:B------:R-:W-:Y:S01]  /*56a0*/  IMAD.IADD R50, R48, 0x1, R19 ;  /* 0x0000000130327824 */ /* 0x000fe200078e0213 */
[----:B------:R-:W-:Y:S01]  /*56b0*/  ISETP.GT.AND P0, PT, R22, R17, PT ;  /* 0x000000111600720c */ /* 0x000fe20003f04270 */
[----:B------:R-:W-:Y:S02]  /*56c0*/  VIADD R48, R38, 0x10 ;  /* 0x0000001026307836 */ /* 0x000fe40000000000 */
[----:B------:R-:W-:-:S10]  /*56d0*/  IMAD.MOV.U32 R20, RZ, RZ, R50 ;  /* 0x000000ffff147224 */ /* 0x000fd400078e0032 */
[----:B------:R-:W-:Y:S05]  /*56e0*/  WARPSYNC.COLLECTIVE R21, `(.L_x_180) ;  /* 0x0000000015087348 */ /* 0x000fea0003c00000 */
[----:B------:R0:W1:Y:S02]  /*56f0*/  SHFL.DOWN P3, R22, R20, R16, R17 ;  /* 0x0800001014167389 */ /* 0x0000640000060011 */
[----:B01----:R-:W-:Y:S05]  /*5700*/  ENDCOLLECTIVE ;  /* 0x000000000000791b */ /* 0x003fea0003800000 */
.L_x_180:
        /* <DEDUP_REMOVED lines=9> */
.L_x_181:
        /* <DEDUP_REMOVED lines=8> */
.L_x_182:
[----:B------:R-:W-:Y:S02]  /*5820*/  SEL R22, R22, RZ, !P0 ;  /* 0x000000ff16167207 */ /* 0x000fe40004000000 */
[----:B------:R-:W-:Y:S02]  /*5830*/  ISETP.NE.AND P0, PT, R18, 0x65, PT ;  /* 0x000000651200780c */ /* 0x000fe40003f05270 */
[----:B------:R-:W-:-:S11]  /*5840*/  IADD3 R46, PT, PT, R19, R22, R46 ;  /* 0x00000016132e7210 */ /* 0x000fd60007ffe02e */
[----:B------:R-:W-:Y:S05]  /*5850*/  WARPSYNC.COLLECTIVE R21, `(.L_x_183) ;  /* 0x0000000015087348 */ /* 0x000fea0003c00000 */
[----:B------:R-:W-:Y:S01]  /*5860*/  VOTE.ALL P0, P0 ;  /* 0x0000000000ff7806 */ /* 0x000fe20000000000 */
[----:B------:R-:W-:-:S12]  /*5870*/  ENDCOLLECTIVE ;  /* 0x000000000000791b */ /* 0x000fd80003800000 */
.L_x_183:
[----:B------:R-:W-:Y:S05]  /*5880*/  BRA `(.L_x_184) ;  /* 0xffffffe0006c7947 */ /* 0x000fea000383ffff */
.L_x_185:
        /* <DEDUP_REMOVED lines=15> */
.L_x_219:


//--------------------- .text._ZN3cub18CUB_300001_SM_10006detail4scan20DeviceScanInitKernelINS0_13ScanTileStateIjLb1EEEEEvT_i --------------------------
	.section	.text._ZN3cub18CUB_300001_SM_10006detail4scan20DeviceScanInitKernelINS0_13ScanTileStateIjLb1EEEEEvT_i,"ax",@progbits
	.align	128
        .global         _ZN3cub18CUB_300001_SM_10006detail4scan20DeviceScanInitKernelINS0_13ScanTileStateIjLb1EEEEEvT_i
        .type           _ZN3cub18CUB_300001_SM_10006detail4scan20DeviceScanInitKernelINS0_13ScanTileStateIjLb1EEEEEvT_i,@function
        .size           _ZN3cub18CUB_300001_SM_10006detail4scan20DeviceScanInitKernelINS0_13ScanTileStateIjLb1EEEEEvT_i,(.L_x_220 - _ZN3cub18CUB_300001_SM_10006detail4scan20DeviceScanInitKernelINS0_13ScanTileStateIjLb1EEEEEvT_i)
        .other          _ZN3cub18CUB_300001_SM_10006detail4scan20DeviceScanInitKernelINS0_13ScanTileStateIjLb1EEEEEvT_i,@"STO_CUDA_ENTRY STV_DEFAULT"
_ZN3cub18CUB_300001_SM_10006detail4scan20DeviceScanInitKernelINS0_13ScanTileStateIjLb1EEEEEvT_i:
.text._ZN3cub18CUB_300001_SM_10006detail4scan20DeviceScanInitKernelINS0_13ScanTileStateIjLb1EEEEEvT_i:
[----:B------:R-:W-:Y:S01]  /*0000*/  LDC R1, c[0x0][0x37c] ;  /* 0x0000df00ff017b82 */ /* 0x000fe20000000800 */
[----:B------:R-:W0:Y:S07]  /*0010*/  S2R R0, SR_TID.X ;  /* 0x0000000000007919 */ /* 0x000e2e0000002100 */
[----:B------:R-:W1:Y:S01]  /*0020*/  S2UR UR6, SR_CTAID.X ;  /* 0x00000000000679c3 */ /* 0x000e620000002500 */
[----:B------:R-:W2:Y:S07]  /*0030*/  LDCU UR4, c[0x0][0x388] ;  /* 0x00007100ff0477ac */ /* 0x000eae0008000800 */
[----:B------:R-:W1:Y:S01]  /*0040*/  LDC R5, c[0x0][0x360] ;  /* 0x0000d800ff057b82 */ /* 0x000e620000000800 */
[----:B0-----:R-:W-:Y:S01]  /*0050*/  ISETP.GT.U32.AND P0, PT, R0, 0x1f, PT ;  /* 0x0000001f0000780c */ /* 0x001fe20003f04070 */
[----:B-1----:R-:W-:-:S03]  /*0060*/  IMAD R5, R5, UR6, R0 ;  /* 0x0000000605057c24 */ /* 0x002fc6000f8e0200 */
[----:B------:R-:W-:Y:S02]  /*0070*/  ISETP.NE.OR P0, PT, RZ, UR6, P0 ;  /* 0x00000006ff007c0c */ /* 0x000fe40008705670 */
[----:B--2---:R-:W-:Y:S01]  /*0080*/  ISETP.GE.AND P1, PT, R5, UR4, PT ;  /* 0x0000000405007c0c */ /* 0x004fe2000bf26270 */
[----:B------:R-:W0:-:S12]  /*0090*/  LDCU.64 UR4, c[0x0][0x358] ;  /* 0x00006b00ff0477ac */ /* 0x000e180008000a00 */
[----:B------:R-:W1:Y:S01]  /*00a0*/  @!P1 LDC.64 R2, c[0x0][0x380] ;  /* 0x0000e000ff029b82 */ /* 0x000e620000000a00 */
[----:B------:R-:W-:Y:S01]  /*00b0*/  @!P1 MOV R4, 0x63 ;  /* 0x0000006300049802 */ /* 0x000fe20000000f00 */
[----:B-1----:R-:W-:-:S04]  /*00c0*/  @!P1 IMAD.WIDE R2, R5, 0x8, R2 ;  /* 0x0000000805029825 */ /* 0x002fc800078e0202 */
[----:B------:R-:W-:-:S05]  /*00d0*/  HFMA2 R5, -RZ, RZ, 0, 0 ;  /* 0x00000000ff057431 */ /* 0x000fca00000001ff */
[----:B0-----:R0:W-:Y:S01]  /*00e0*/  @!P1 STG.E.64 desc[UR4][R2.64+0x100], R4 ;  /* 0x0001000402009986 */ /* 0x0011e2000c101b04 */
[----:B------:R-:W-:Y:S05]  /*00f0*/  @P0 EXIT ;  /* 0x000000000000094d */ /* 0x000fea0003800000 */
[----:B0-----:R-:W0:Y:S02]  /*0100*/  LDC.64 R2, c[0x0][0x380] ;  /* 0x0000e000ff027b82 */ /* 0x001e240000000a00 */
[----:B0-----:R-:W-:-:S05]  /*0110*/  IMAD.WIDE.U32 R2, R0, 0x8, R2 ;  /* 0x0000000800027825 */ /* 0x001fca00078e0002 */
[----:B------:R-:W-:Y:S01]  /*0120*/  STG.E.64 desc[UR4][R2.64], RZ ;  /* 0x000000ff02007986 */ /* 0x000fe2000c101b04 */
[----:B------:R-:W-:Y:S05]  /*0130*/  EXIT ;  /* 0x000000000000794d */ /* 0x000fea0003800000 */
.L_x_186:
        /* <DEDUP_REMOVED lines=12> */
.L_x_220:


//--------------------- .text._ZN3cub18CUB_300001_SM_10006detail9transform16transform_kernelINS2_10policy_hubILb1EN4cuda3std3__45tupleIJN6thrust24THRUST_300001_SM_1000_NS17constant_iteratorIjNSA_11use_defaultESC_EEEEEE10policy1000ElNS7_10__identityENSA_20permutation_iteratorINSA_6detail15normal_iteratorINSA_10device_ptrIjEEEENSK_INSL_IKjEEEEEEJSD_EEEvT0_iT1_T2_DpNS2_10kernel_argIT3_EE --------------------------
	.section	.text._ZN3cub18CUB_300001_SM_10006detail9transform16transform_kernelINS2_10policy_hubILb1EN4cuda3std3__45tupleIJN6thrust24THRUST_300001_SM_1000_NS17constant_iteratorIjNSA_11use_defaultESC_EEEEEE10policy1000ElNS7_10__identityENSA_20permutation_iteratorINSA_6detail15normal_iteratorINSA_10device_ptrIjEEEENSK_INSL_IKjEEEEEEJSD_EEEvT0_iT1_T2_DpNS2_10kernel_argIT3_EE,"ax",@progbits
	.align	128
        .global         _ZN3cub18CUB_300001_SM_10006detail9transform16transform_kernelINS2_10policy_hubILb1EN4cuda3std3__45tupleIJN6thrust24THRUST_300001_SM_1000_NS17constant_iteratorIjNSA_11use_defaultESC_EEEEEE10policy1000ElNS7_10__identityENSA_20permutation_iteratorINSA_6detail15normal_iteratorINSA_10device_ptrIjEEEENSK_INSL_IKjEEEEEEJSD_EEEvT0_iT1_T2_DpNS2_10kernel_argIT3_EE
        .type           _ZN3cub18CUB_300001_SM_10006detail9transform16transform_kernelINS2_10policy_hubILb1EN4cuda3std3__45tupleIJN6thrust24THRUST_300001_SM_1000_NS17constant_iteratorIjNSA_11use_defaultESC_EEEEEE10policy1000ElNS7_10__identityENSA_20permutation_iteratorINSA_6detail15normal_iteratorINSA_10device_ptrIjEEEENSK_INSL_IKjEEEEEEJSD_EEEvT0_iT1_T2_DpNS2_10kernel_argIT3_EE,@function
        .size           _ZN3cub18CUB_300001_SM_10006detail9transform16transform_kernelINS2_10policy_hubILb1EN4cuda3std3__45tupleIJN6thrust24THRUST_300001_SM_1000_NS17constant_iteratorIjNSA_11use_defaultESC_EEEEEE10policy1000ElNS7_10__identityENSA_20permutation_iteratorINSA_6detail15normal_iteratorINSA_10device_ptrIjEEEENSK_INSL_IKjEEEEEEJSD_EEEvT0_iT1_T2_DpNS2_10kernel_argIT3_EE,(.L_x_221 - _ZN3cub18CUB_300001_SM_10006detail9transform16transform_kernelINS2_10policy_hubILb1EN4cuda3std3__45tupleIJN6thrust24THRUST_300001_SM_1000_NS17constant_iteratorIjNSA_11use_defaultESC_EEEEEE10policy1000ElNS7_10__identityENSA_20permutation_iteratorINSA_6detail15normal_iteratorINSA_10device_ptrIjEEEENSK_INSL_IKjEEEEEEJSD_EEEvT0_iT1_T2_DpNS2_10kernel_argIT3_EE)
        .other          _ZN3cub18CUB_300001_SM_10006detail9transform16transform_kernelINS2_10policy_hubILb1EN4cuda3std3__45tupleIJN6thrust24THRUST_300001_SM_1000_NS17constant_iteratorIjNSA_11use_defaultESC_EEEEEE10policy1000ElNS7_10__identityENSA_20permutation_iteratorINSA_6detail15normal_iteratorINSA_10device_ptrIjEEEENSK_INSL_IKjEEEEEEJSD_EEEvT0_iT1_T2_DpNS2_10kernel_argIT3_EE,@"STO_CUDA_ENTRY STV_DEFAULT"
_ZN3cub18CUB_300001_SM_10006detail9transform16transform_kernelINS2_10policy_hubILb1EN4cuda3std3__45tupleIJN6thrust24THRUST_300001_SM_1000_NS17constant_iteratorIjNSA_11use_defaultESC_EEEEEE10policy1000ElNS7_10__identityENSA_20permutation_iteratorINSA_6detail15normal_iteratorINSA_10device_ptrIjEEEENSK_INSL_IKjEEEEEEJSD_EEEvT0_iT1_T2_DpNS2_10kernel_argIT3_EE:
.text._ZN3cub18CUB_300001_SM_10006detail9transform16transform_kernelINS2_10policy_hubILb1EN4cuda3std3__45tupleIJN6thrust24THRUST_300001_SM_1000_NS17constant_iteratorIjNSA_11use_defaultESC_EEEEEE10policy1000ElNS7_10__identityENSA_20permutation_iteratorINSA_6detail15normal_iteratorINSA_10device_ptrIjEEEENSK_INSL_IKjEEEEEEJSD_EEEvT0_iT1_T2_DpNS2_10kernel_argIT3_EE:
[----:B------:R-:W-:Y:S08]  /*0000*/  LDC R1, c[0x0][0x37c] ;  /* 0x0000df00ff017b82 */ /* 0x000ff00000000800 */
[----:B------:R-:W0:Y:S01]  /*0010*/  LDC R0, c[0x0][0x388] ;  /* 0x0000e200ff007b82 */ /* 0x000e220000000800 */
[----:B------:R-:W1:Y:S07]  /*0020*/  LDCU.64 UR6, c[0x0][0x380] ;  /* 0x00007000ff0677ac */ /* 0x000e6e0008000a00 */
[----:B------:R-:W2:Y:S08]  /*0030*/  S2UR UR4, SR_CTAID.X ;  /* 0x00000000000479c3 */ /* 0x000eb00000002500 */
[----:B------:R-:W3:Y:S01]  /*0040*/  LDC.64 R8, c[0x0][0x390] ;  /* 0x0000e400ff087b82 */ /* 0x000ee20000000a00 */
[----:B0-----:R-:W-:-:S04]  /*0050*/  SHF.L.U32 R5, R0, 0x7, RZ ;  /* 0x0000000700057819 */ /* 0x001fc800000006ff */
[----:B------:R-:W-:Y:S01]  /*0060*/  SHF.R.S32.HI R4, RZ, 0x1f, R5 ;  /* 0x0000001fff047819 */ /* 0x000fe20000011405 */
[----:B--2---:R-:W-:-:S04]  /*0070*/  IMAD.WIDE.U32 R2, R5, UR4, RZ ;  /* 0x0000000405027c25 */ /* 0x004fc8000f8e00ff */
[----:B------:R-:W-:Y:S01]  /*0080*/  IMAD R7, R4, UR4, RZ ;  /* 0x0000000404077c24 */ /* 0x000fe2000f8e02ff */
[----:B-1----:R-:W-:-:S04]  /*0090*/  IADD3 R6, P1, PT, -R2, UR6, RZ ;  /* 0x0000000602067c10 */ /* 0x002fc8000ff3e1ff */
[----:B------:R-:W-:Y:S02]  /*00a0*/  IADD3 R7, PT, PT, R3, R7, RZ ;  /* 0x0000000703077210 */ /* 0x000fe40007ffe0ff */
[----:B------:R-:W-:Y:S02]  /*00b0*/  ISETP.LT.U32.AND P0, PT, R6, R5, PT ;  /* 0x000000050600720c */ /* 0x000fe40003f01070 */
[----:B------:R-:W-:Y:S01]  /*00c0*/  IADD3.X R3, PT, PT, ~R7, UR7, RZ, P1, !PT ;  /* 0x0000000707037c10 */ /* 0x000fe20008ffe5ff */
[----:B------:R-:W0:Y:S03]  /*00d0*/  LDCU.64 UR6, c[0x0][0x358] ;  /* 0x00006b00ff0677ac */ /* 0x000e260008000a00 */
[----:B------:R-:W-:-:S04]  /*00e0*/  ISETP.LT.AND.EX P0, PT, R3, R4, PT, P0 ;  /* 0x000000040300720c */ /* 0x000fc80003f01300 */
[----:B------:R-:W-:Y:S02]  /*00f0*/  SEL R4, R6, R5, P0 ;  /* 0x0000000506047207 */ /* 0x000fe40000000000 */
[C---:B------:R-:W-:Y:S02]  /*0100*/  SHF.L.U64.HI R6, R2.reuse, 0x2, R7 ;  /* 0x0000000202067819 */ /* 0x040fe40000010207 */
[----:B------:R-:W-:Y:S02]  /*0110*/  ISETP.NE.AND P0, PT, R5, R4, PT ;  /* 0x000000040500720c */ /* 0x000fe40003f05270 */
[----:B---3--:R-:W-:-:S05]  /*0120*/  LEA R2, P1, R2, R8, 0x2 ;  /* 0x0000000802027211 */ /* 0x008fca00078210ff */
[----:B------:R-:W-:-:S06]  /*0130*/  IMAD.X R3, R6, 0x1, R9, P1 ;  /* 0x0000000106037824 */ /* 0x000fcc00008e0609 */
[----:B0-----:R-:W-:Y:S05]  /*0140*/  @!P0 BRA `(.L_x_187) ;  /* 0x0000001400e88947 */ /* 0x001fea0003800000 */
[----:B------:R-:W-:-:S13]  /*0150*/  ISETP.GE.AND P0, PT, R0, 0x1, PT ;  /* 0x000000010000780c */ /* 0x000fda0003f06270 */
[----:B------:R-:W-:Y:S05]  /*0160*/  @!P0 EXIT ;  /* 0x000000000000894d */ /* 0x000fea0003800000 */
[----:B------:R-:W0:Y:S01]  /*0170*/  S2R R5, SR_TID.X ;  /* 0x0000000000057919 */ /* 0x000e220000002100 */
[C---:B------:R-:W-:Y:S01]  /*0180*/  ISETP.GE.U32.AND P0, PT, R0.reuse, 0x10, PT ;  /* 0x000000100000780c */ /* 0x040fe20003f06070 */
[----:B------:R-:W-:Y:S01]  /*0190*/  HFMA2 R6, -RZ, RZ, 0, 0 ;  /* 0x00000000ff067431 */ /* 0x000fe200000001ff */
[----:B------:R-:W-:-:S11]  /*01a0*/  LOP3.LUT R14, R0, 0xf, RZ, 0xc0, !PT ;  /* 0x0000000f000e7812 */ /* 0x000fd600078ec0ff */
[----:B------:R-:W-:Y:S05]  /*01b0*/  @!P0 BRA `(.L_x_188) ;  /* 0x0000001000008947 */ /* 0x000fea0003800000 */
[----:B0-----:R-:W-:-:S13]  /*01c0*/  ISETP.GE.AND P0, PT, R5, R4, PT ;  /* 0x000000040500720c */ /* 0x001fda0003f06270 */
[C---:B------:R-:W-:Y:S01]  /*01d0*/  @!P0 IMAD.WIDE.U32 R6, R5.reuse, 0x4, R2 ;  /* 0x0000000405068825 */ /* 0x040fe200078e0002 */
[----:B------:R-:W0:Y:S05]  /*01e0*/  @!P0 LDC.64 R8, c[0x0][0x398] ;  /* 0x0000e600ff088b82 */ /* 0x000e2a0000000a00 */
[----:B------:R-:W0:Y:S01]  /*01f0*/  @!P0 LDG.E R7, desc[UR6][R6.64] ;  /* 0x0000000606078981 */ /* 0x000e22000c1e1900 */
[----:B------:R-:W-:Y:S02]  /*0200*/  IADD3 R11, PT, PT, R5, 0x80, RZ ;  /* 0x00000080050b7810 */ /* 0x000fe40007ffe0ff */
[----:B------:R-:W1:Y:S02]  /*0210*/  @!P0 LDC R19, c[0x0][0x3a8] ;  /* 0x0000ea00ff138b82 */ /* 0x000e640000000800 */
[----:B------:R-:W-:-:S13]  /*0220*/  ISETP.GE.AND P1, PT, R11, R4, PT ;  /* 0x000000040b00720c */ /* 0x000fda0003f26270 */
[----:B------:R-:W-:Y:S01]  /*0230*/  @!P1 IMAD.WIDE.U32 R10, R11, 0x4, R2 ;  /* 0x000000040b0a9825 */ /* 0x000fe200078e0002 */
[----:B------:R-:W2:Y:S03]  /*0240*/  @!P1 LDC.64 R12, c[0x0][0x398] ;  /* 0x0000e600ff0c9b82 */ /* 0x000ea60000000a00 */
[----:B------:R-:W-:-:S05]  /*0250*/  VIADD R15, R5, 0x100 ;  /* 0x00000100050f7836 */ /* 0x000fca0000000000 */
[----:B------:R-:W3:Y:S01]  /*0260*/  @!P1 LDC R21, c[0x0][0x3a8] ;  /* 0x0000ea00ff159b82 */ /* 0x000ee20000000800 */
[----:B0-----:R-:W-:-:S05]  /*0270*/  @!P0 IMAD.WIDE.U32 R8, R7, 0x4, R8 ;  /* 0x0000000407088825 */ /* 0x001fca00078e0008 */
[----:B-1----:R0:W-:Y:S04]  /*0280*/  @!P0 STG.E desc[UR6][R8.64], R19 ;  /* 0x0000001308008986 */ /* 0x0021e8000c101906 */
[----:B------:R-:W2:Y:S01]  /*0290*/  @!P1 LDG.E R11, desc[UR6][R10.64] ;  /* 0x000000060a0b9981 */ /* 0x000ea2000c1e1900 */
[----:B------:R-:W-:-:S13]  /*02a0*/  ISETP.GE.AND P0, PT, R15, R4, PT ;  /* 0x000000040f00720c */ /* 0x000fda0003f06270 */
[----:B------:R-:W1:Y:S01]  /*02b0*/  @!P0 LDC.64 R16, c[0x0][0x398] ;  /* 0x0000e600ff108b82 */ /* 0x000e620000000a00 */
[----:B--2---:R-:W-:-:S04]  /*02c0*/  @!P1 IMAD.WIDE.U32 R6, R11, 0x4, R12 ;  /* 0x000000040b069825 */ /* 0x004fc800078e000c */
[----:B------:R-:W-:Y:S01]  /*02d0*/  @!P0 IMAD.WIDE.U32 R12, R15, 0x4, R2 ;  /* 0x000000040f0c8825 */ /* 0x000fe200078e0002 */
[----:B---3--:R-:W-:Y:S02]  /*02e0*/  @!P1 STG.E desc[UR6][R6.64], R21 ;  /* 0x0000001506009986 */ /* 0x008fe4000c101906 */
[----:B------:R-:W2:Y:S03]  /*02f0*/  @!P0 LDC R15, c[0x0][0x3a8] ;  /* 0x0000ea00ff0f8b82 */ /* 0x000ea60000000800 */
[----:B------:R-:W1:Y:S01]  /*0300*/  @!P0 LDG.E R13, desc[UR6][R12.64] ;  /* 0x000000060c0d8981 */ /* 0x000e62000c1e1900 */
[----:B------:R-:W-:-:S04]  /*0310*/  IADD3 R11, PT, PT, R5, 0x180, RZ ;  /* 0x00000180050b7810 */ /* 0x000fc80007ffe0ff */
[----:B------:R-:W-:-:S13]  /*0320*/  ISETP.GE.AND P1, PT, R11, R4, PT ;  /* 0x000000040b00720c */ /* 0x000fda0003f26270 */
[----:B------:R-:W-:Y:S01]  /*0330*/  @!P1 IMAD.WIDE.U32 R10, R11, 0x4, R2 ;  /* 0x000000040b0a9825 */ /* 0x000fe200078e0002 */
[----:B0-----:R-:W0:Y:S03]  /*0340*/  @!P1 LDC R19, c[0x0][0x3a8] ;  /* 0x0000ea00ff139b82 */ /* 0x001e260000000800 */
[----:B-1----:R-:W-:-:S05]  /*0350*/  @!P0 IMAD.WIDE.U32 R8, R13, 0x4, R16 ;  /* 0x000000040d088825 */ /* 0x002fca00078e0010 */
[----:B------:R-:W1:Y:S01]  /*0360*/  @!P1 LDC.64 R16, c[0x0][0x398] ;  /* 0x0000e600ff109b82 */ /* 0x000e620000000a00 */
[----:B--2---:R2:W-:Y:S04]  /*0370*/  @!P0 STG.E desc[UR6][R8.64], R15 ;  /* 0x0000000f08008986 */ /* 0x0045e8000c101906 */
[----:B------:R-:W1:Y:S01]  /*0380*/  @!P1 LDG.E R11, desc[UR6][R10.64] ;  /* 0x000000060a0b9981 */ /* 0x000e62000c1e1900 */
[----:B------:R-:W-:-:S04]  /*0390*/  IADD3 R13, PT, PT, R5, 0x200, RZ ;  /* 0x00000200050d7810 */ /* 0x000fc80007ffe0ff */
[----:B------:R-:W-:-:S13]  /*03a0*/  ISETP.GE.AND P0, PT, R13, R4, PT ;  /* 0x000000040d00720c */ /* 0x000fda0003f06270 */
[----:B------:R-:W-:Y:S01]  /*03b0*/  @!P0 IMAD.WIDE.U32 R12, R13, 0x4, R2 ;  /* 0x000000040d0c8825 */ /* 0x000fe200078e0002 */
[----:B--2---:R-:W2:Y:S03]  /*03c0*/  @!P0 LDC R15, c[0x0][0x3a8] ;  /* 0x0000ea00ff0f8b82 */ /* 0x004ea60000000800 */
[----:B-1----:R-:W-:-:S05]  /*03d0*/  @!P1 IMAD.WIDE.U32 R6, R11, 0x4, R16 ;  /* 0x000000040b069825 */ /* 0x002fca00078e0010 */
[----:B------:R-:W1:Y:S01]  /*03e0*/  @!P0 LDC.64 R16, c[0x0][0x398] ;  /* 0x0000e600ff108b82 */ /* 0x000e620000000a00 */
[----:B0-----:R0:W-:Y:S04]  /*03f0*/  @!P1 STG.E desc[UR6][R6.64], R19 ;  /* 0x0000001306009986 */ /* 0x0011e8000c101906 */
[----:B------:R-:W1:Y:S01]  /*0400*/  @!P0 LDG.E R13, desc[UR6][R12.64] ;  /* 0x000000060c0d8981 */ /* 0x000e62000c1e1900 */
[----:B------:R-:W-:-:S05]  /*0410*/  VIADD R11, R5, 0x280 ;  /* 0x00000280050b7836 */ /* 0x000fca0000000000 */
        /* <DEDUP_REMOVED lines=23> */
[----:B------:R-:W-:-:S05]  /*0590*/  VIADD R13, R5, 0x400 ;  /* 0x00000400050d7836 */ /* 0x000fca0000000000 */
[----:B------:R-:W-:-:S13]  /*05a0*/  ISETP.GE.AND P0, PT, R13, R4, PT ;  /* 0x000000040d00720c */ /* 0x000fda0003f06270 */
[----:B------:R-:W-:Y:S01]  /*05b0*/  @!P0 IMAD.WIDE.U32 R12, R13, 0x4, R2 ;  /* 0x000000040d0c8825 */ /* 0x000fe200078e0002 */
[----:B------:R-:W3:Y:S03]  /*05c0*/  @!P0 LDC R21, c[0x0][0x3a8] ;  /* 0x0000ea00ff158b82 */ /* 0x000ee60000000800 */
[----:B-1----:R-:W-:-:S05]  /*05d0*/  @!P1 IMAD.WIDE.U32 R6, R11, 0x4, R16 ;  /* 0x000000040b069825 */ /* 0x002fca00078e0010 */
[----:B------:R-:W1:Y:S01]  /*05e0*/  @!P0 LDC.64 R16, c[0x0][0x398] ;  /* 0x0000e600ff108b82 */ /* 0x000e620000000a00 */
[----:B0-----:R0:W-:Y:S04]  /*05f0*/  @!P1 STG.E desc[UR6][R6.64], R19 ;  /* 0x0000001306009986 */ /* 0x0011e8000c101906 */
[----:B------:R-:W1:Y:S01]  /*0600*/  @!P0 LDG.E R13, desc[UR6][R12.64] ;  /* 0x000000060c0d8981 */ /* 0x000e62000c1e1900 */
[----:B--2---:R-:W-:-:S04]  /*0610*/  IADD3 R9, PT, PT, R5, 0x480, RZ ;  /* 0x0000048005097810 */ /* 0x004fc80007ffe0ff */
[C---:B------:R-:W-:Y:S01]  /*0620*/  ISETP.GE.AND P1, PT, R9.reuse, R4, PT ;  /* 0x000000040900720c */ /* 0x040fe20003f26270 */
[----:B------:R-:W-:Y:S01]  /*0630*/  IMAD.WIDE R8, R9, 0x4, R2 ;  /* 0x0000000409087825 */ /* 0x000fe200078e0202 */
[----:B0-----:R-:W-:-:S11]  /*0640*/  IADD3 R7, PT, PT, R5, 0x500, RZ ;  /* 0x0000050005077810 */ /* 0x001fd60007ffe0ff */
[----:B------:R-:W0:Y:S01]  /*0650*/  @!P1 LDC R19, c[0x0][0x3a8] ;  /* 0x0000ea00ff139b82 */ /* 0x000e220000000800 */
[----:B-1----:R-:W-:-:S07]  /*0660*/  @!P0 IMAD.WIDE.U32 R10, R13, 0x4, R16 ;  /* 0x000000040d0a8825 */ /* 0x002fce00078e0010 */
[----:B------:R-:W1:Y:S01]  /*0670*/  @!P1 LDC.64 R16, c[0x0][0x398] ;  /* 0x0000e600ff109b82 */ /* 0x000e620000000a00 */
[----:B---3--:R2:W-:Y:S04]  /*0680*/  @!P0 STG.E desc[UR6][R10.64], R21 ;  /* 0x000000150a008986 */ /* 0x0085e8000c101906 */
[----:B------:R-:W1:Y:S01]  /*0690*/  @!P1 LDG.E R15, desc[UR6][R8.64] ;  /* 0x00000006080f9981 */ /* 0x000e62000c1e1900 */
[----:B------:R-:W-:-:S13]  /*06a0*/  ISETP.GE.AND P0, PT, R7, R4, PT ;  /* 0x000000040700720c */ /* 0x000fda0003f06270 */
[----:B------:R-:W3:Y:S01]  /*06b0*/  @!P0 LDC.64 R12, c[0x0][0x398] ;  /* 0x0000e600ff0c8b82 */ /* 0x000ee20000000a00 */
[----:B-1----:R-:W-:-:S07]  /*06c0*/  @!P1 IMAD.WIDE.U32 R6, R15, 0x4, R16 ;  /* 0x000000040f069825 */ /* 0x002fce00078e0010 */
[----:B------:R-:W1:Y:S01]  /*06d0*/  @!P0 LDC R17, c[0x0][0x3a8] ;  /* 0x0000ea00ff118b82 */ /* 0x000e620000000800 */
[----:B0-----:R0:W-:Y:S04]  /*06e0*/  @!P1 STG.E desc[UR6][R6.64], R19 ;  /* 0x0000001306009986 */ /* 0x0011e8000c101906 */
[----:B------:R-:W3:Y:S01]  /*06f0*/  @!P0 LDG.E R15, desc[UR6][R8.64+0x200] ;  /* 0x00020006080f8981 */ /* 0x000ee2000c1e1900 */
[----:B--2---:R-:W-:-:S05]  /*0700*/  VIADD R11, R5, 0x580 ;  /* 0x00000580050b7836 */ /* 0x004fca0000000000 */
[----:B------:R-:W-:Y:S02]  /*0710*/  ISETP.GE.AND P1, PT, R11, R4, PT ;  /* 0x000000040b00720c */ /* 0x000fe40003f26270 */
[----:B0-----:R-:W-:-:S11]  /*0720*/  IADD3 R7, PT, PT, R5, 0x600, RZ ;  /* 0x0000060005077810 */ /* 0x001fd60007ffe0ff */
[----:B------:R-:W0:Y:S01]  /*0730*/  @!P1 LDC R21, c[0x0][0x3a8] ;  /* 0x0000ea00ff159b82 */ /* 0x000e220000000800 */
[----:B---3--:R-:W-:-:S07]  /*0740*/  @!P0 IMAD.WIDE.U32 R10, R15, 0x4, R12 ;  /* 0x000000040f0a8825 */ /* 0x008fce00078e000c */
[----:B------:R-:W2:Y:S01]  /*0750*/  @!P1 LDC.64 R12, c[0x0][0x398] ;  /* 0x0000e600ff0c9b82 */ /* 0x000ea20000000a00 */
[----:B-1----:R1:W-:Y:S04]  /*0760*/  @!P0 STG.E desc[UR6][R10.64], R17 ;  /* 0x000000110a008986 */ /* 0x0023e8000c101906 */
[----:B------:R-:W2:Y:S01]  /*0770*/  @!P1 LDG.E R15, desc[UR6][R8.64+0x400] ;  /* 0x00040006080f9981 */ /* 0x000ea2000c1e1900 */
[----:B------:R-:W-:-:S13]  /*0780*/  ISETP.GE.AND P0, PT, R7, R4, PT ;  /* 0x000000040700720c */ /* 0x000fda0003f06270 */
[----:B------:R-:W3:Y:S01]  /*0790*/  @!P0 LDC R19, c[0x0][0x3a8] ;  /* 0x0000ea00ff138b82 */ /* 0x000ee20000000800 */
[----:B--2---:R-:W-:-:S07]  /*07a0*/  @!P1 IMAD.WIDE.U32 R6, R15, 0x4, R12 ;  /* 0x000000040f069825 */ /* 0x004fce00078e000c */
[----:B------:R-:W2:Y:S01]  /*07b0*/  @!P0 LDC.64 R12, c[0x0][0x398] ;  /* 0x0000e600ff0c8b82 */ /* 0x000ea20000000a00 */
[----:B0-----:R0:W-:Y:S04]  /*07c0*/  @!P1 STG.E desc[UR6][R6.64], R21 ;  /* 0x0000001506009986 */ /* 0x0011e8000c101906 */
[----:B------:R-:W2:Y:S01]  /*07d0*/  @!P0 LDG.E R15, desc[UR6][R8.64+0x600] ;  /* 0x00060006080f8981 */ /* 0x000ea2000c1e1900 */
[----:B-1----:R-:W-:-:S04]  /*07e0*/  IADD3 R11, PT, PT, R5, 0x680, RZ ;  /* 0x00000680050b7810 */ /* 0x002fc80007ffe0ff */
[----:B------:R-:W-:Y:S01]  /*07f0*/  ISETP.GE.AND P1, PT, R11, R4, PT ;  /* 0x000000040b00720c */ /* 0x000fe20003f26270 */
[----:B0-----:R-:W-:-:S12]  /*0800*/  VIADD R7, R5, 0x700 ;  /* 0x0000070005077836 */ /* 0x001fd80000000000 */
[----:B------:R-:W0:Y:S01]  /*0810*/  @!P1 LDC R17, c[0x0][0x3a8] ;  /* 0x0000ea00ff119b82 */ /* 0x000e220000000800 */
[----:B--2---:R-:W-:-:S07]  /*0820*/  @!P0 IMAD.WIDE.U32 R10, R15, 0x4, R12 ;  /* 0x000000040f0a8825 */ /* 0x004fce00078e000c */
[----:B------:R-:W1:Y:S01]  /*0830*/  @!P1 LDC.64 R12, c[0x0][0x398] ;  /* 0x0000e600ff0c9b82 */ /* 0x000e620000000a00 */
[----:B---3--:R2:W-:Y:S04]  /*0840*/  @!P0 STG.E desc[UR6][R10.64], R19 ;  /* 0x000000130a008986 */ /* 0x0085e8000c101906 */
[----:B------:R-:W1:Y:S01]  /*0850*/  @!P1 LDG.E R15, desc[UR6][R8.64+0x800] ;  /* 0x00080006080f9981 */ /* 0x000e62000c1e1900 */
[----:B------:R-:W-:-:S13]  /*0860*/  ISETP.GE.AND P0, PT, R7, R4, PT ;  /* 0x000000040700720c */ /* 0x000fda0003f06270 */
[----:B------:R-:W2:Y:S08]  /*0870*/  @!P0 LDC.64 R6, c[0x0][0x398] ;  /* 0x0000e600ff068b82 */ /* 0x000eb00000000a00 */
[----:B------:R-:W3:Y:S01]  /*0880*/  @!P0 LDC R21, c[0x0][0x3a8] ;  /* 0x0000ea00ff158b82 */ /* 0x000ee20000000800 */
[----:B-1----:R-:W-:-:S05]  /*0890*/  @!P1 IMAD.WIDE.U32 R12, R15, 0x4, R12 ;  /* 0x000000040f0c9825 */ /* 0x002fca00078e000c */
[----:B0-----:R0:W-:Y:S04]  /*08a0*/  @!P1 STG.E desc[UR6][R12.64], R17 ;  /* 0x000000110c009986 */ /* 0x0011e8000c101906 */
[----:B------:R-:W2:Y:S01]  /*08b0*/  @!P0 LDG.E R15, desc[UR6][R8.64+0xa00] ;  /* 0x000a0006080f8981 */ /* 0x000ea2000c1e1900 */
[----:B------:R-:W-:Y:S01]  /*08c0*/  BSSY.RECONVERGENT B0, `(.L_x_189) ;  /* 0x000000d000007945 */ /* 0x000fe20003800200 */
[----:B--2---:R-:W-:Y:S01]  /*08d0*/  @!P0 IMAD.WIDE.U32 R10, R15, 0x4, R6 ;  /* 0x000000040f0a8825 */ /* 0x004fe200078e0006 */
[----:B------:R-:W-:Y:S02]  /*08e0*/  IADD3 R7, PT, PT, R5, 0x780, RZ ;  /* 0x0000078005077810 */ /* 0x000fe40007ffe0ff */
[----:B------:R-:W-:Y:S02]  /*08f0*/  LOP3.LUT R6, R0, 0x7ffffff0, RZ, 0xc0, !PT ;  /* 0x7ffffff000067812 */ /* 0x000fe400078ec0ff */
[----:B---3--:R0:W-:Y:S01]  /*0900*/  @!P0 STG.E desc[UR6][R10.64], R21 ;  /* 0x000000150a008986 */ /* 0x0081e2000c101906 */
[----:B------:R-:W-:-:S02]  /*0910*/  ISETP.GE.AND P0, PT, R7, R4, PT ;  /* 0x000000040700720c */ /* 0x000fc40003f06270 */
[----:B------:R-:W-:-:S11]  /*0920*/  ISETP.NE.AND P1, PT, R6, 0x10, PT ;  /* 0x000000100600780c */ /* 0x000fd60003f25270 */
[----:B0-----:R-:W-:Y:S05]  /*0930*/  @P0 BRA `(.L_x_190) ;  /* 0x0000000000140947 */ /* 0x001fea0003800000 */
[----:B------:R-:W2:Y:S01]  /*0940*/  LDG.E R9, desc[UR6][R8.64+0xc00] ;  /* 0x000c000608097981 */ /* 0x000ea2000c1e1900 */
[----:B------:R-:W2:Y:S08]  /*0950*/  LDC.64 R10, c[0x0][0x398] ;  /* 0x0000e600ff0a7b82 */ /* 0x000eb00000000a00 */
[----:B------:R-:W0:Y:S01]  /*0960*/  LDC R7, c[0x0][0x3a8] ;  /* 0x0000ea00ff077b82 */ /* 0x000e220000000800 */
[----:B--2---:R-:W-:-:S05]  /*0970*/  IMAD.WIDE.U32 R10, R9, 0x4, R10 ;  /* 0x00000004090a7825 */ /* 0x004fca00078e000a */
[----:B0-----:R0:W-:Y:S02]  /*0980*/  STG.E desc[UR6][R10.64], R7 ;  /* 0x000000070a007986 */ /* 0x0011e4000c101906 */
.L_x_190:
[----:B------:R-:W-:Y:S05]  /*0990*/  BSYNC.RECONVERGENT B0 ;  /* 0x0000000000007941 */ /* 0x000fea0003800200 */
.L_x_189:
[----:B------:R-:W-:Y:S05]  /*09a0*/  @!P1 BRA `(.L_x_188) ;  /* 0x0000000800049947 */ /* 0x000fea0003800000 */
[----:B------:R-:W1:Y:S01]  /*09b0*/  LDC R0, c[0x0][0x3a8] ;  /* 0x0000ea00ff007b82 */ /* 0x000e620000000800 */
[----:B0-----:R-:W-:-:S07]  /*09c0*/  MOV R7, 0x10 ;  /* 0x0000001000077802 */ /* 0x001fce0000000f00 */
[----:B------:R-:W0:Y:S02]  /*09d0*/  LDC.64 R8, c[0x0][0x398] ;  /* 0x0000e600ff087b82 */ /* 0x000e240000000a00 */
.L_x_193:
[----:B-1----:R-:W-:-:S05]  /*09e0*/  IMAD R13, R7, 0x80, R5 ;  /* 0x00000080070d7824 */ /* 0x002fca00078e0205 */
[----:B------:R-:W-:-:S13]  /*09f0*/  ISETP.GE.AND P0, PT, R13, R4, PT ;  /* 0x000000040d00720c */ /* 0x000fda0003f06270 */
[C---:B------:R-:W-:Y:S01]  /*0a00*/  @!P0 IMAD.WIDE.U32 R16, R13.reuse, 0x4, R2 ;  /* 0x000000040d108825 */ /* 0x040fe200078e0002 */
[----:B------:R-:W2:Y:S05]  /*0a10*/  @!P0 LDC.64 R20, c[0x0][0x398] ;  /* 0x0000e600ff148b82 */ /* 0x000eaa0000000a00 */
[----:B------:R-:W2:Y:S01]  /*0a20*/  @!P0 LDG.E R17, desc[UR6][R16.64] ;  /* 0x0000000610118981 */ /* 0x000ea2000c1e1900 */
[----:B------:R-:W-:Y:S02]  /*0a30*/  IADD3 R11, PT, PT, R13, 0x80, RZ ;  /* 0x000000800d0b7810 */ /* 0x000fe40007ffe0ff */
[----:B------:R-:W3:Y:S02]  /*0a40*/  @!P0 LDC R15, c[0x0][0x3a8] ;  /* 0x0000ea00ff0f8b82 */ /* 0x000ee40000000800 */
[----:B------:R-:W-:-:S13]  /*0a50*/  ISETP.GE.AND P1, PT, R11, R4, PT ;  /* 0x000000040b00720c */ /* 0x000fda0003f26270 */
[----:B------:R-:W-:Y:S01]  /*0a60*/  @!P1 IMAD.WIDE.U32 R10, R11, 0x4, R2 ;  /* 0x000000040b0a9825 */ /* 0x000fe200078e0002 */
[----:B------:R-:W4:Y:S08]  /*0a70*/  @!P1 LDC.64 R18, c[0x0][0x398] ;  /* 0x0000e600ff129b82 */ /* 0x000f300000000a00 */
[----:B------:R-:W5:Y:S01]  /*0a80*/  @!P1 LDC R25, c[0x0][0x3a8] ;  /* 0x0000ea00ff199b82 */ /* 0x000f620000000800 */
[----:B--2---:R-:W-:-:S05]  /*0a90*/  @!P0 IMAD.WIDE.U32 R20, R17, 0x4, R20 ;  /* 0x0000000411148825 */ /* 0x004fca00078e0014 */
[----:B---3--:R2:W-:Y:S04]  /*0aa0*/  @!P0 STG.E desc[UR6][R20.64], R15 ;  /* 0x0000000f14008986 */ /* 0x0085e8000c101906 */
[----:B------:R-:W4:Y:S01]  /*0ab0*/  @!P1 LDG.E R11, desc[UR6][R10.64] ;  /* 0x000000060a0b9981 */ /* 0x000f22000c1e1900 */
[----:B------:R-:W-:-:S04]  /*0ac0*/  IADD3 R17, PT, PT, R13, 0x100, RZ ;  /* 0x000001000d117810 */ /* 0x000fc80007ffe0ff */
[----:B------:R-:W-:-:S13]  /*0ad0*/  ISETP.GE.AND P0, PT, R17, R4, PT ;  /* 0x000000041100720c */ /* 0x000fda0003f06270 */
[----:B------:R-:W-:Y:S01]  /*0ae0*/  @!P0 IMAD.WIDE.U32 R16, R17, 0x4, R2 ;  /* 0x0000000411108825 */ /* 0x000fe200078e0002 */
[----:B------:R-:W3:Y:S08]  /*0af0*/  @!P0 LDC.64 R22, c[0x0][0x398] ;  /* 0x0000e600ff168b82 */ /* 0x000ef00000000a00 */
[----:B--2---:R-:W2:Y:S01]  /*0b00*/  @!P0 LDC R15, c[0x0][0x3a8] ;  /* 0x0000ea00ff0f8b82 */ /* 0x004ea20000000800 */
[----:B----4-:R-:W-:-:S05]  /*0b10*/  @!P1 IMAD.WIDE.U32 R18, R11, 0x4, R18 ;  /* 0x000000040b129825 */ /* 0x010fca00078e0012 */
[----:B-----5:R4:W-:Y:S04]  /*0b20*/  @!P1 STG.E desc[UR6][R18.64], R25 ;  /* 0x0000001912009986 */ /* 0x0209e8000c101906 */
[----:B------:R-:W3:Y:S01]  /*0b30*/  @!P0 LDG.E R17, desc[UR6][R16.64] ;  /* 0x0000000610118981 */ /* 0x000ee2000c1e1900 */
[----:B------:R-:W-:-:S05]  /*0b40*/  VIADD R11, R13, 0x180 ;  /* 0x000001800d0b7836 */ /* 0x000fca0000000000 */
[----:B------:R-:W-:-:S13]  /*0b50*/  ISETP.GE.AND P1, PT, R11, R4, PT ;  /* 0x000000040b00720c */ /* 0x000fda0003f26270 */
[----:B------:R-:W-:Y:S01]  /*0b60*/  @!P1 IMAD.WIDE.U32 R10, R11, 0x4, R2 ;  /* 0x000000040b0a9825 */ /* 0x000fe200078e0002 */
[----:B----4-:R-:W4:Y:S03]  /*0b70*/  @!P1 LDC R25, c[0x0][0x3a8] ;  /* 0x0000ea00ff199b82 */ /* 0x010f260000000800 */
[----:B---3--:R-:W-:-:S05]  /*0b80*/  @!P0 IMAD.WIDE.U32 R20, R17, 0x4, R22 ;  /* 0x0000000411148825 */ /* 0x008fca00078e0016 */
[----:B------:R-:W3:Y:S01]  /*0b90*/  @!P1 LDC.64 R22, c[0x0][0x398] ;  /* 0x0000e600ff169b82 */ /* 0x000ee20000000a00 */
[----:B--2---:R2:W-:Y:S04]  /*0ba0*/  @!P0 STG.E desc[UR6][R20.64], R15 ;  /* 0x0000000f14008986 */ /* 0x0045e8000c101906 */
[----:B------:R-:W3:Y:S01]  /*0bb0*/  @!P1 LDG.E R11, desc[UR6][R10.64] ;  /* 0x000000060a0b9981 */ /* 0x000ee2000c1e1900 */
[----:B------:R-:W-:-:S04]  /*0bc0*/  IADD3 R17, PT, PT, R13, 0x200, RZ ;  /* 0x000002000d117810 */ /* 0x000fc80007ffe0ff */
[----:B------:R-:W-:-:S13]  /*0bd0*/  ISETP.GE.AND P0, PT, R17, R4, PT ;  /* 0x000000041100720c */ /* 0x000fda0003f06270 */
[----:B------:R-:W-:Y:S01]  /*0be0*/  @!P0 IMAD.WIDE.U32 R16, R17, 0x4, R2 ;  /* 0x0000000411108825 */ /* 0x000fe200078e0002 */
[----:B--2---:R-:W2:Y:S03]  /*0bf0*/  @!P0 LDC R15, c[0x0][0x3a8] ;  /* 0x0000ea00ff0f8b82 */ /* 0x004ea60000000800 */
[----:B---3--:R-:W-:-:S05]  /*0c00*/  @!P1 IMAD.WIDE.U32 R18, R11, 0x4, R22 ;  /* 0x000000040b129825 */ /* 0x008fca00078e0016 */
[----:B------:R-:W3:Y:S01]  /*0c10*/  @!P0 LDC.64 R22, c[0x0][0x398] ;  /* 0x0000e600ff168b82 */ /* 0x000ee20000000a00 */
[----:B----4-:R4:W-:Y:S04]  /*0c20*/  @!P1 STG.E desc[UR6][R18.64], R25 ;  /* 0x0000001912009986 */ /* 0x0109e8000c101906 */
[----:B------:R-:W3:Y:S01]  /*0c30*/  @!P0 LDG.E R17, desc[UR6][R16.64] ;  /* 0x0000000610118981 */ /* 0x000ee2000c1e1900 */
[----:B------:R-:W-:-:S04]  /*0c40*/  IADD3 R11, PT, PT, R13, 0x280, RZ ;  /* 0x000002800d0b7810 */ /* 0x000fc80007ffe0ff */
[----:B------:R-:W-:-:S13]  /*0c50*/  ISETP.GE.AND P1, PT, R11, R4, PT ;  /* 0x000000040b00720c */ /* 0x000fda0003f26270 */
[----:B------:R-:W-:Y:S01]  /*0c60*/  @!P1 IMAD.WIDE.U32 R10, R11, 0x4, R2 ;  /* 0x000000040b0a9825 */ /* 0x000fe200078e0002 */
[----:B----4-:R-:W4:Y:S03]  /*0c70*/  @!P1 LDC R25, c[0x0][0x3a8] ;  /* 0x0000ea00ff199b82 */ /* 0x010f260000000800 */
[----:B---3--:R-:W-:-:S05]  /*0c80*/  @!P0 IMAD.WIDE.U32 R20, R17, 0x4, R22 ;  /* 0x0000000411148825 */ /* 0x008fca00078e0016 */
[----:B------:R-:W3:Y:S01]  /*0c90*/  @!P1 LDC.64 R22, c[0x0][0x398] ;  /* 0x0000e600ff169b82 */ /* 0x000ee20000000a00 */
[----:B--2---:R2:W-:Y:S04]  /*0ca0*/  @!P0 STG.E desc[UR6][R20.64], R15 ;  /* 0x0000000f14008986 */ /* 0x0045e8000c101906 */
[----:B------:R-:W3:Y:S01]  /*0cb0*/  @!P1 LDG.E R11, desc[UR6][R10.64] ;  /* 0x000000060a0b9981 */ /* 0x000ee2000c1e1900 */
[----:B------:R-:W-:-:S05]  /*0cc0*/  VIADD R17, R13, 0x300 ;  /* 0x000003000d117836 */ /* 0x000fca0000000000 */
        /* <DEDUP_REMOVED lines=10> */
[----:B------:R-:W5:Y:S03]  /*0d70*/  @!P1 LDC R27, c[0x0][0x3a8] ;  /* 0x0000ea00ff1b9b82 */ /* 0x000f660000000800 */
[----:B---3--:R-:W-:-:S05]  /*0d80*/  @!P0 IMAD.WIDE.U32 R20, R17, 0x4, R22 ;  /* 0x0000000411148825 */ /* 0x008fca00078e0016 */
[----:B------:R-:W4:Y:S01]  /*0d90*/  @!P1 LDC.64 R22, c[0x0][0x398] ;  /* 0x0000e600ff169b82 */ /* 0x000f220000000a00 */
[----:B--2---:R2:W-:Y:S04]  /*0da0*/  @!P0 STG.E desc[UR6][R20.64], R15 ;  /* 0x0000000f14008986 */ /* 0x0045e8000c101906 */
[----:B------:R-:W4:Y:S01]  /*0db0*/  @!P1 LDG.E R11, desc[UR6][R10.64] ;  /* 0x000000060a0b9981 */ /* 0x000f22000c1e1900 */
[----:B------:R-:W-:-:S04]  /*0dc0*/  IADD3 R17, PT, PT, R13, 0x400, RZ ;  /* 0x000004000d117810 */ /* 0x000fc80007ffe0ff */
[----:B------:R-:W-:-:S13]  /*0dd0*/  ISETP.GE.AND P0, PT, R17, R4, PT ;  /* 0x000000041100720c */ /* 0x000fda0003f06270 */
[----:B------:R-:W-:Y:S01]  /*0de0*/  @!P0 IMAD.WIDE.U32 R16, R17, 0x4, R2 ;  /* 0x0000000411108825 */ /* 0x000fe200078e0002 */
[----:B------:R-:W3:Y:S03]  /*0df0*/  @!P0 LDC R29, c[0x0][0x3a8] ;  /* 0x0000ea00ff1d8b82 */ /* 0x000ee60000000800 */
[----:B----4-:R-:W-:-:S05]  /*0e00*/  @!P1 IMAD.WIDE.U32 R18, R11, 0x4, R22 ;  /* 0x000000040b129825 */ /* 0x010fca00078e0016 */
[----:B------:R-:W4:Y:S01]  /*0e10*/  @!P0 LDC.64 R22, c[0x0][0x398] ;  /* 0x0000e600ff168b82 */ /* 0x000f220000000a00 */
[----:B-----5:R5:W-:Y:S04]  /*0e20*/  @!P1 STG.E desc[UR6][R18.64], R27 ;  /* 0x0000001b12009986 */ /* 0x020be8000c101906 */
[----:B------:R-:W4:Y:S01]  /*0e30*/  @!P0 LDG.E R17, desc[UR6][R16.64] ;  /* 0x0000000610118981 */ /* 0x000f22000c1e1900 */
[----:B------:R-:W-:-:S05]  /*0e40*/  VIADD R11, R13, 0x480 ;  /* 0x000004800d0b7836 */ /* 0x000fca0000000000 */
[C---:B------:R-:W-:Y:S01]  /*0e50*/  ISETP.GE.AND P1, PT, R11.reuse, R4, PT ;  /* 0x000000040b00720c */ /* 0x040fe20003f26270 */
[----:B------:R-:W-:Y:S01]  /*0e60*/  IMAD.WIDE R10, R11, 0x4, R2 ;  /* 0x000000040b0a7825 */ /* 0x000fe200078e0202 */
[----:B--2---:R-:W-:-:S11]  /*0e70*/  IADD3 R15, PT, PT, R13, 0x500, RZ ;  /* 0x000005000d0f7810 */ /* 0x004fd60007ffe0ff */
[----:B-----5:R-:W2:Y:S01]  /*0e80*/  @!P1 LDC R27, c[0x0][0x3a8] ;  /* 0x0000ea00ff1b9b82 */ /* 0x020ea20000000800 */
[----:B----4-:R-:W-:-:S07]  /*0e90*/  @!P0 IMAD.WIDE.U32 R20, R17, 0x4, R22 ;  /* 0x0000000411148825 */ /* 0x010fce00078e0016 */
[----:B------:R-:W4:Y:S01]  /*0ea0*/  @!P1 LDC.64 R22, c[0x0][0x398] ;  /* 0x0000e600ff169b82 */ /* 0x000f220000000a00 */
[----:B---3--:R3:W-:Y:S04]  /*0eb0*/  @!P0 STG.E desc[UR6][R20.64], R29 ;  /* 0x0000001d14008986 */ /* 0x0087e8000c101906 */
[----:B------:R-:W4:Y:S01]  /*0ec0*/  @!P1 LDG.E R25, desc[UR6][R10.64] ;  /* 0x000000060a199981 */ /* 0x000f22000c1e1900 */
[----:B------:R-:W-:-:S13]  /*0ed0*/  ISETP.GE.AND P0, PT, R15, R4, PT ;  /* 0x000000040f00720c */ /* 0x000fda0003f06270 */
[----:B------:R-:W5:Y:S01]  /*0ee0*/  @!P0 LDC.64 R16, c[0x0][0x398] ;  /* 0x0000e600ff108b82 */ /* 0x000f620000000a00 */
[----:B----4-:R-:W-:-:S07]  /*0ef0*/  @!P1 IMAD.WIDE.U32 R18, R25, 0x4, R22 ;  /* 0x0000000419129825 */ /* 0x010fce00078e0016 */
[----:B------:R-:W4:Y:S01]  /*0f00*/  @!P0 LDC R25, c[0x0][0x3a8] ;  /* 0x0000ea00ff198b82 */ /* 0x000f220000000800 */
[----:B--2---:R2:W-:Y:S04]  /*0f10*/  @!P1 STG.E desc[UR6][R18.64], R27 ;  /* 0x0000001b12009986 */ /* 0x0045e8000c101906 */
[----:B------:R-:W5:Y:S01]  /*0f20*/  @!P0 LDG.E R23, desc[UR6][R10.64+0x200] ;  /* 0x000200060a178981 */ /* 0x000f62000c1e1900 */
[----:B------:R-:W-:-:S04]  /*0f30*/  IADD3 R15, PT, PT, R13, 0x580, RZ ;  /* 0x000005800d0f7810 */ /* 0x000fc80007ffe0ff */
[----:B------:R-:W-:Y:S01]  /*0f40*/  ISETP.GE.AND P1, PT, R15, R4, PT ;  /* 0x000000040f00720c */ /* 0x000fe20003f26270 */
[----:B------:R-:W-:-:S12]  /*0f50*/  VIADD R15, R13, 0x600 ;  /* 0x000006000d0f7836 */ /* 0x000fd80000000000 */
[----:B---3--:R-:W3:Y:S08]  /*0f60*/  @!P1 LDC.64 R20, c[0x0][0x398] ;  /* 0x0000e600ff149b82 */ /* 0x008ef00000000a00 */
[----:B------:R-:W1:Y:S01]  /*0f70*/  @!P1 LDC R29, c[0x0][0x3a8] ;  /* 0x0000ea00ff1d9b82 */ /* 0x000e620000000800 */
[----:B-----5:R-:W-:-:S05]  /*0f80*/  @!P0 IMAD.WIDE.U32 R16, R23, 0x4, R16 ;  /* 0x0000000417108825 */ /* 0x020fca00078e0010 */
[----:B----4-:R4:W-:Y:S04]  /*0f90*/  @!P0 STG.E desc[UR6][R16.64], R25 ;  /* 0x0000001910008986 */ /* 0x0109e8000c101906 */
[----:B------:R-:W3:Y:S01]  /*0fa0*/  @!P1 LDG.E R23, desc[UR6][R10.64+0x400] ;  /* 0x000400060a179981 */ /* 0x000ee2000c1e1900 */
[----:B------:R-:W-:Y:S02]  /*0fb0*/  ISETP.GE.AND P0, PT, R15, R4, PT ;  /* 0x000000040f00720c */ /* 0x000fe40003f06270 */
[----:B------:R-:W-:-:S11]  /*0fc0*/  IADD3 R15, PT, PT, R13, 0x680, RZ ;  /* 0x000006800d0f7810 */ /* 0x000fd60007ffe0ff */
[----:B--2---:R-:W2:Y:S01]  /*0fd0*/  @!P0 LDC R27, c[0x0][0x3a8] ;  /* 0x0000ea00ff1b8b82 */ /* 0x004ea20000000800 */
[----:B---3--:R-:W-:-:S07]  /*0fe0*/  @!P1 IMAD.WIDE.U32 R18, R23, 0x4, R20 ;  /* 0x0000000417129825 */ /* 0x008fce00078e0014 */
[----:B------:R-:W3:Y:S01]  /*0ff0*/  @!P0 LDC.64 R20, c[0x0][0x398] ;  /* 0x0000e600ff148b82 */ /* 0x000ee20000000a00 */
[----:B-1----:R1:W-:Y:S04]  /*1000*/  @!P1 STG.E desc[UR6][R18.64], R29 ;  /* 0x0000001d12009986 */ /* 0x0023e8000c101906 */
[----:B------:R-:W3:Y:S01]  /*1010*/  @!P0 LDG.E R23, desc[UR6][R10.64+0x600] ;  /* 0x000600060a178981 */ /* 0x000ee2000c1e1900 */
[----:B------:R-:W-:Y:S02]  /*1020*/  ISETP.GE.AND P1, PT, R15, R4, PT ;  /* 0x000000040f00720c */ /* 0x000fe40003f26270 */
[----:B------:R-:W-:-:S11]  /*1030*/  IADD3 R15, PT, PT, R13, 0x700, RZ ;  /* 0x000007000d0f7810 */ /* 0x000fd60007ffe0ff */
[----:B----4-:R-:W4:Y:S01]  /*1040*/  @!P1 LDC R25, c[0x0][0x3a8] ;  /* 0x0000ea00ff199b82 */ /* 0x010f220000000800 */
[----:B---3--:R-:W-:-:S07]  /*1050*/  @!P0 IMAD.WIDE.U32 R16, R23, 0x4, R20 ;  /* 0x0000000417108825 */ /* 0x008fce00078e0014 */
[----:B------:R-:W1:Y:S01]  /*1060*/  @!P1 LDC.64 R20, c[0x0][0x398] ;  /* 0x0000e600ff149b82 */ /* 0x000e620000000a00 */
[----:B--2---:R2:W-:Y:S04]  /*1070*/  @!P0 STG.E desc[UR6][R16.64], R27 ;  /* 0x0000001b10008986 */ /* 0x0045e8000c101906 */
[----:B------:R-:W1:Y:S01]  /*1080*/  @!P1 LDG.E R23, desc[UR6][R10.64+0x800] ;  /* 0x000800060a179981 */ /* 0x000e62000c1e1900 */
[----:B------:R-:W-:Y:S01]  /*1090*/  ISETP.GE.AND P0, PT, R15, R4, PT ;  /* 0x000000040f00720c */ /* 0x000fe20003f06270 */
[----:B-1----:R-:W-:-:S12]  /*10a0*/  @!P1 IMAD.WIDE.U32 R18, R23, 0x4, R20 ;  /* 0x0000000417129825 */ /* 0x002fd800078e0014 */
[----:B------:R-:W2:Y:S01]  /*10b0*/  @!P0 LDC.64 R20, c[0x0][0x398] ;  /* 0x0000e600ff148b82 */ /* 0x000ea20000000a00 */
[----:B----4-:R1:W-:Y:S04]  /*10c0*/  @!P1 STG.E desc[UR6][R18.64], R25 ;  /* 0x0000001912009986 */ /* 0x0103e8000c101906 */
[----:B------:R-:W2:Y:S03]  /*10d0*/  @!P0 LDG.E R15, desc[UR6][R10.64+0xa00] ;  /* 0x000a00060a0f8981 */ /* 0x000ea6000c1e1900 */
[----:B------:R-:W3:Y:S01]  /*10e0*/  @!P0 LDC R23, c[0x0][0x3a8] ;  /* 0x0000ea00ff178b82 */ /* 0x000ee20000000800 */
[----:B------:R-:W-:Y:S01]  /*10f0*/  VIADD R13, R13, 0x780 ;  /* 0x000007800d0d7836 */ /* 0x000fe20000000000 */
[----:B------:R-:W-:Y:S01]  /*1100*/  IADD3 R7, PT, PT, R7, 0x10, RZ ;  /* 0x0000001007077810 */ /* 0x000fe20007ffe0ff */
[----:B------:R-:W-:Y:S03]  /*1110*/  BSSY.RECONVERGENT B0, `(.L_x_191) ;  /* 0x0000009000007945 */ /* 0x000fe60003800200 */
[----:B------:R-:W-:Y:S01]  /*1120*/  ISETP.NE.AND P1, PT, R7, R6, PT ;  /* 0x000000060700720c */ /* 0x000fe20003f25270 */
[----:B--2---:R-:W-:-:S05]  /*1130*/  @!P0 IMAD.WIDE.U32 R16, R15, 0x4, R20 ;  /* 0x000000040f108825 */ /* 0x004fca00078e0014 */
[----:B---3--:R1:W-:Y:S01]  /*1140*/  @!P0 STG.E desc[UR6][R16.64], R23 ;  /* 0x0000001710008986 */ /* 0x0083e2000c101906 */
[----:B------:R-:W-:-:S13]  /*1150*/  ISETP.GE.AND P0, PT, R13, R4, PT ;  /* 0x000000040d00720c */ /* 0x000fda0003f06270 */
[----:B-1----:R-:W-:Y:S05]  /*1160*/  @P0 BRA `(.L_x_192) ;  /* 0x00000000000c0947 */ /* 0x002fea0003800000 */
[----:B------:R-:W0:Y:S02]  /*1170*/  LDG.E R13, desc[UR6][R10.64+0xc00] ;  /* 0x000c00060a0d7981 */ /* 0x000e24000c1e1900 */
[----:B0-----:R-:W-:-:S05]  /*1180*/  IMAD.WIDE.U32 R12, R13, 0x4, R8 ;  /* 0x000000040d0c7825 */ /* 0x001fca00078e0008 */
[----:B------:R1:W-:Y:S02]  /*1190*/  STG.E desc[UR6][R12.64], R0 ;  /* 0x000000000c007986 */ /* 0x0003e4000c101906 */
.L_x_192:
[----:B------:R-:W-:Y:S05]  /*11a0*/  BSYNC.RECONVERGENT B0 ;  /* 0x0000000000007941 */ /* 0x000fea0003800200 */
.L_x_191:
[----:B------:R-:W-:Y:S05]  /*11b0*/  @P1 BRA `(.L_x_193) ;  /* 0xfffffff800081947 */ /* 0x000fea000383ffff */
.L_x_188:
[----:B------:R-:W-:-:S13]  /*11c0*/  ISETP.NE.AND P0, PT, R14, RZ, PT ;  /* 0x000000ff0e00720c */ /* 0x000fda0003f05270 */
[----:B------:R-:W-:Y:S05]  /*11d0*/  @!P0 EXIT ;  /* 0x000000000000894d */ /* 0x000fea0003800000 */
[----:B------:R-:W2:Y:S01]  /*11e0*/  LDCU UR4, c[0x0][0x388] ;  /* 0x00007100ff0477ac */ /* 0x000ea20008000800 */
[----:B------:R-:W-:Y:S01]  /*11f0*/  ISETP.GE.U32.AND P1, PT, R14, 0x8, PT ;  /* 0x000000080e00780c */ /* 0x000fe20003f26070 */
[----:B--2---:R-:W-:-:S06]  /*1200*/  ULOP3.LUT UR5, UR4, 0x7, URZ, 0xc0, !UPT ;  /* 0x0000000704057892 */ /* 0x004fcc000f8ec0ff */
[----:B------:R-:W-:-:S06]  /*1210*/  ISETP.NE.AND P0, PT, RZ, UR5, PT ;  /* 0x00000005ff007c0c */ /* 0x000fcc000bf05270 */
[----:B------:R-:W-:Y:S07]  /*1220*/  @!P1 BRA `(.L_x_194) ;  /* 0x0000000000e89947 */ /* 0x000fee0003800000 */
[----:B0-----:R-:W-:-:S04]  /*1230*/  LEA R7, R6, R5, 0x7 ;  /* 0x0000000506077211 */ /* 0x001fc800078e38ff */
[C---:B------:R-:W-:Y:S01]  /*1240*/  ISETP.GE.AND P2, PT, R7.reuse, R4, PT ;  /* 0x000000040700720c */ /* 0x040fe20003f46270 */
[----:B------:R-:W-:-:S12]  /*1250*/  IMAD.WIDE R8, R7, 0x4, R2 ;  /* 0x0000000407087825 */ /* 0x000fd800078e0202 */
[----:B-1----:R-:W2:Y:S01]  /*1260*/  @!P2 LDG.E R13, desc[UR6][R8.64] ;  /* 0x00000006080da981 */ /* 0x002ea2000c1e1900 */
[----:B------:R-:W2:Y:S01]  /*1270*/  @!P2 LDC.64 R10, c[0x0][0x398] ;  /* 0x0000e600ff0aab82 */ /* 0x000ea20000000a00 */
[----:B------:R-:W-:-:S05]  /*1280*/  VIADD R15, R7, 0x80 ;  /* 0x00000080070f7836 */ /* 0x000fca0000000000 */
[----:B------:R-:W-:Y:S02]  /*1290*/  ISETP.GE.AND P1, PT, R15, R4, PT ;  /* 0x000000040f00720c */ /* 0x000fe40003f26270 */
[----:B------:R-:W0:Y:S01]  /*12a0*/  @!P2 LDC R19, c[0x0][0x3a8] ;  /* 0x0000ea00ff13ab82 */ /* 0x000e220000000800 */
[----:B------:R-:W-:-:S10]  /*12b0*/  IADD3 R17, PT, PT, R7, 0x100, RZ ;  /* 0x0000010007117810 */ /* 0x000fd40007ffe0ff */
[----:B------:R-:W1:Y:S01]  /*12c0*/  @!P1 LDC R21, c[0x0][0x3a8] ;  /* 0x0000ea00ff159b82 */ /* 0x000e620000000800 */
[----:B--2---:R-:W-:-:S07]  /*12d0*/  @!P2 IMAD.WIDE.U32 R10, R13, 0x4, R10 ;  /* 0x000000040d0aa825 */ /* 0x004fce00078e000a */
[----:B------:R-:W2:Y:S01]  /*12e0*/  @!P1 LDC.64 R12, c[0x0][0x398] ;  /* 0x0000e600ff0c9b82 */ /* 0x000ea20000000a00 */
[----:B0-----:R0:W-:Y:S04]  /*12f0*/  @!P2 STG.E desc[UR6][R10.64], R19 ;  /* 0x000000130a00a986 */ /* 0x0011e8000c101906 */
[----:B------:R-:W2:Y:S01]  /*1300*/  @!P1 LDG.E R15, desc[UR6][R8.64+0x200] ;  /* 0x00020006080f9981 */ /* 0x000ea2000c1e1900 */
[----:B------:R-:W-:-:S13]  /*1310*/  ISETP.GE.AND P2, PT, R17, R4, PT ;  /* 0x000000041100720c */ /* 0x000fda0003f46270 */
[----:B------:R-:W3:Y:S01]  /*1320*/  @!P2 LDC R23, c[0x0][0x3a8] ;  /* 0x0000ea00ff17ab82 */ /* 0x000ee20000000800 */
[----:B--2---:R-:W-:-:S07]  /*1330*/  @!P1 IMAD.WIDE.U32 R12, R15, 0x4, R12 ;  /* 0x000000040f0c9825 */ /* 0x004fce00078e000c */
[----:B------:R-:W2:Y:S01]  /*1340*/  @!P2 LDC.64 R14, c[0x0][0x398] ;  /* 0x0000e600ff0eab82 */ /* 0x000ea20000000a00 */
[----:B-1----:R1:W-:Y:S04]  /*1350*/  @!P1 STG.E desc[UR6][R12.64], R21 ;  /* 0x000000150c009986 */ /* 0x0023e8000c101906 */
[----:B------:R-:W2:Y:S01]  /*1360*/  @!P2 LDG.E R17, desc[UR6][R8.64+0x400] ;  /* 0x000400060811a981 */ /* 0x000ea2000c1e1900 */
[----:B0-----:R-:W-:-:S04]  /*1370*/  IADD3 R11, PT, PT, R7, 0x180, RZ ;  /* 0x00000180070b7810 */ /* 0x001fc80007ffe0ff */
[----:B------:R-:W-:Y:S01]  /*1380*/  ISETP.GE.AND P1, PT, R11, R4, PT ;  /* 0x000000040b00720c */ /* 0x000fe20003f26270 */
[----:B-1----:R-:W-:-:S12]  /*1390*/  VIADD R13, R7, 0x200 ;  /* 0x00000200070d7836 */ /* 0x002fd80000000000 */
[----:B------:R-:W0:Y:S01]  /*13a0*/  @!P1 LDC R19, c[0x0][0x3a8] ;  /* 0x0000ea00ff139b82 */ /* 0x000e220000000800 */
[----:B--2---:R-:W-:-:S07]  /*13b0*/  @!P2 IMAD.WIDE.U32 R10, R17, 0x4, R14 ;  /* 0x00000004110aa825 */ /* 0x004fce00078e000e */
[----:B------:R-:W1:Y:S01]  /*13c0*/  @!P1 LDC.64 R14, c[0x0][0x398] ;  /* 0x0000e600ff0e9b82 */ /* 0x000e620000000a00 */
[----:B---3--:R2:W-:Y:S04]  /*13d0*/  @!P2 STG.E desc[UR6][R10.64], R23 ;  /* 0x000000170a00a986 */ /* 0x0085e8000c101906 */
[----:B------:R-:W1:Y:S01]  /*13e0*/  @!P1 LDG.E R17, desc[UR6][R8.64+0x600] ;  /* 0x0006000608119981 */ /* 0x000e62000c1e1900 */
[----:B------:R-:W-:-:S13]  /*13f0*/  ISETP.GE.AND P2, PT, R13, R4, PT ;  /* 0x000000040d00720c */ /* 0x000fda0003f46270 */
[----:B------:R-:W3:Y:S01]  /*1400*/  @!P2 LDC R21, c[0x0][0x3a8] ;  /* 0x0000ea00ff15ab82 */ /* 0x000ee20000000800 */
[----:B-1----:R-:W-:-:S07]  /*1410*/  @!P1 IMAD.WIDE.U32 R12, R17, 0x4, R14 ;  /* 0x00000004110c9825 */ /* 0x002fce00078e000e */
[----:B------:R-:W1:Y:S01]  /*1420*/  @!P2 LDC.64 R14, c[0x0][0x398] ;  /* 0x0000e600ff0eab82 */ /* 0x000e620000000a00 */
[----:B0-----:R0:W-:Y:S04]  /*1430*/  @!P1 STG.E desc[UR6][R12.64], R19 ;  /* 0x000000130c009986 */ /* 0x0011e8000c101906 */
[----:B------:R-:W1:Y:S01]  /*1440*/  @!P2 LDG.E R17, desc[UR6][R8.64+0x800] ;  /* 0x000800060811a981 */ /* 0x000e62000c1e1900 */
[----:B--2---:R-:W-:-:S04]  /*1450*/  IADD3 R11, PT, PT, R7, 0x280, RZ ;  /* 0x00000280070b7810 */ /* 0x004fc80007ffe0ff */
[----:B------:R-:W-:Y:S02]  /*1460*/  ISETP.GE.AND P1, PT, R11, R4, PT ;  /* 0x000000040b00720c */ /* 0x000fe40003f26270 */
[----:B0-----:R-:W-:-:S11]  /*1470*/  IADD3 R13, PT, PT, R7, 0x300, RZ ;  /* 0x00000300070d7810 */ /* 0x001fd60007ffe0ff */
[----:B------:R-:W0:Y:S01]  /*1480*/  @!P1 LDC R23, c[0x0][0x3a8] ;  /* 0x0000ea00ff179b82 */ /* 0x000e220000000800 */
[----:B-1----:R-:W-:-:S07]  /*1490*/  @!P2 IMAD.WIDE.U32 R10, R17, 0x4, R14 ;  /* 0x00000004110aa825 */ /* 0x002fce00078e000e */
[----:B------:R-:W1:Y:S01]  /*14a0*/  @!P1 LDC.64 R14, c[0x0][0x398] ;  /* 0x0000e600ff0e9b82 */ /* 0x000e620000000a00 */
[----:B---3--:R2:W-:Y:S04]  /*14b0*/  @!P2 STG.E desc[UR6][R10.64], R21 ;  /* 0x000000150a00a986 */ /* 0x0085e8000c101906 */
[----:B------:R-:W1:Y:S01]  /*14c0*/  @!P1 LDG.E R17, desc[UR6][R8.64+0xa00] ;  /* 0x000a000608119981 */ /* 0x000e62000c1e1900 */
[----:B------:R-:W-:Y:S01]  /*14d0*/  ISETP.GE.AND P2, PT, R13, R4, PT ;  /* 0x000000040d00720c */ /* 0x000fe20003f46270 */
[----:B------:R-:W-:-:S12]  /*14e0*/  VIADD R7, R7, 0x380 ;  /* 0x0000038007077836 */ /* 0x000fd80000000000 */
[----:B------:R-:W3:Y:S01]  /*14f0*/  @!P2 LDC R19, c[0x0][0x3a8] ;  /* 0x0000ea00ff13ab82 */ /* 0x000ee20000000800 */
[----:B-1----:R-:W-:-:S07]  /*1500*/  @!P1 IMAD.WIDE.U32 R12, R17, 0x4, R14 ;  /* 0x00000004110c9825 */ /* 0x002fce00078e000e */
[----:B------:R-:W2:Y:S01]  /*1510*/  @!P2 LDC.64 R14, c[0x0][0x398] ;  /* 0x0000e600ff0eab82 */ /* 0x000ea20000000a00 */
[----:B0-----:R0:W-:Y:S04]  /*1520*/  @!P1 STG.E desc[UR6][R12.64], R23 ;  /* 0x000000170c009986 */ /* 0x0011e8000c101906 */
[----:B------:R-:W2:Y:S01]  /*1530*/  @!P2 LDG.E R17, desc[UR6][R8.64+0xc00] ;  /* 0x000c00060811a981 */ /* 0x000ea2000c1e1900 */
[----:B------:R-:W-:Y:S01]  /*1540*/  ISETP.GE.AND P1, PT, R7, R4, PT ;  /* 0x000000040700720c */ /* 0x000fe20003f26270 */
[----:B--2---:R-:W-:-:S12]  /*1550*/  @!P2 IMAD.WIDE.U32 R10, R17, 0x4, R14 ;  /* 0x00000004110aa825 */ /* 0x004fd800078e000e */
[----:B------:R-:W0:Y:S01]  /*1560*/  @!P1 LDC.64 R14, c[0x0][0x398] ;  /* 0x0000e600ff0e9b82 */ /* 0x000e220000000a00 */
[----:B---3--:R2:W-:Y:S04]  /*1570*/  @!P2 STG.E desc[UR6][R10.64], R19 ;  /* 0x000000130a00a986 */ /* 0x0085e8000c101906 */
[----:B------:R-:W0:Y:S03]  /*1580*/  @!P1 LDG.E R7, desc[UR6][R8.64+0xe00] ;  /* 0x000e000608079981 */ /* 0x000e26000c1e1900 */
[----:B------:R-:W1:Y:S01]  /*1590*/  @!P1 LDC R17, c[0x0][0x3a8] ;  /* 0x0000ea00ff119b82 */ /* 0x000e620000000800 */
[----:B------:R-:W-:Y:S01]  /*15a0*/  IADD3 R6, PT, PT, R6, 0x8, RZ ;  /* 0x0000000806067810 */ /* 0x000fe20007ffe0ff */
[----:B0-----:R-:W-:-:S05]  /*15b0*/  @!P1 IMAD.WIDE.U32 R12, R7, 0x4, R14 ;  /* 0x00000004070c9825 */ /* 0x001fca00078e000e */
[----:B-1----:R2:W-:Y:S02]  /*15c0*/  @!P1 STG.E desc[UR6][R12.64], R17 ;  /* 0x000000110c009986 */ /* 0x0025e4000c101906 */
.L_x_194:
[----:B------:R-:W-:Y:S05]  /*15d0*/  @!P0 EXIT ;  /* 0x000000000000894d */ /* 0x000fea0003800000 */
[----:B------:R-:W-:Y:S02]  /*15e0*/  UISETP.GE.U32.AND UP0, UPT, UR5, 0x4, UPT ;  /* 0x000000040500788c */ /* 0x000fe4000bf06070 */
[----:B------:R-:W-:-:S06]  /*15f0*/  ULOP3.LUT UR4, UR4, 0x3, URZ, 0xc0, !UPT ;  /* 0x0000000304047892 */ /* 0x000fcc000f8ec0ff */
[----:B------:R-:W-:Y:S01]  /*1600*/  ISETP.NE.AND P0, PT, RZ, UR4, PT ;  /* 0x00000004ff007c0c */ /* 0x000fe2000bf05270 */
[----:B------:R-:W-:-:S12]  /*1610*/  BRA.U !UP0, `(.L_x_195) ;  /* 0x0000000108787547 */ /* 0x000fd8000b800000 */
[----:B0-2---:R-:W-:-:S04]  /*1620*/  LEA R17, R6, R5, 0x7 ;  /* 0x0000000506117211 */ /* 0x005fc800078e38ff */
[C---:B------:R-:W-:Y:S01]  /*1630*/  ISETP.GE.AND P2, PT, R17.reuse, R4, PT ;  /* 0x000000041100720c */ /* 0x040fe20003f46270 */
[----:B------:R-:W-:-:S12]  /*1640*/  IMAD.WIDE R8, R17, 0x4, R2 ;  /* 0x0000000411087825 */ /* 0x000fd800078e0202 */
[----:B------:R-:W2:Y:S01]  /*1650*/  @!P2 LDG.E R7, desc[UR6][R8.64] ;  /* 0x000000060807a981 */ /* 0x000ea2000c1e1900 */
[----:B------:R-:W2:Y:S01]  /*1660*/  @!P2 LDC.64 R10, c[0x0][0x398] ;  /* 0x0000e600ff0aab82 */ /* 0x000ea20000000a00 */
[----:B-1----:R-:W-:-:S05]  /*1670*/  VIADD R13, R17, 0x80 ;  /* 0x00000080110d7836 */ /* 0x002fca0000000000 */
[----:B------:R-:W-:Y:S02]  /*1680*/  ISETP.GE.AND P1, PT, R13, R4, PT ;  /* 0x000000040d00720c */ /* 0x000fe40003f26270 */
[----:B------:R-:W0:Y:S11]  /*1690*/  @!P2 LDC R19, c[0x0][0x3a8] ;  /* 0x0000ea00ff13ab82 */ /* 0x000e360000000800 */
[----:B------:R-:W1:Y:S08]  /*16a0*/  @!P1 LDC.64 R12, c[0x0][0x398] ;  /* 0x0000e600ff0c9b82 */ /* 0x000e700000000a00 */
[----:B------:R-:W3:Y:S01]  /*16b0*/  @!P1 LDC R21, c[0x0][0x3a8] ;  /* 0x0000ea00ff159b82 */ /* 0x000ee20000000800 */
[----:B--2---:R-:W-:-:S05]  /*16c0*/  @!P2 IMAD.WIDE.U32 R10, R7, 0x4, R10 ;  /* 0x00000004070aa825 */ /* 0x004fca00078e000a */
[----:B0-----:R0:W-:Y:S04]  /*16d0*/  @!P2 STG.E desc[UR6][R10.64], R19 ;  /* 0x000000130a00a986 */ /* 0x0011e8000c101906 */
[----:B------:R-:W1:Y:S01]  /*16e0*/  @!P1 LDG.E R7, desc[UR6][R8.64+0x200] ;  /* 0x0002000608079981 */ /* 0x000e62000c1e1900 */
[----:B------:R-:W-:-:S04]  /*16f0*/  IADD3 R15, PT, PT, R17, 0x100, RZ ;  /* 0x00000100110f7810 */ /* 0x000fc80007ffe0ff */
[----:B------:R-:W-:-:S13]  /*1700*/  ISETP.GE.AND P2, PT, R15, R4, PT ;  /* 0x000000040f00720c */ /* 0x000fda0003f46270 */
[----:B------:R-:W2:Y:S08]  /*1710*/  @!P2 LDC.64 R14, c[0x0][0x398] ;  /* 0x0000e600ff0eab82 */ /* 0x000eb00000000a00 */
[----:B------:R-:W4:Y:S01]  /*1720*/  @!P2 LDC R23, c[0x0][0x3a8] ;  /* 0x0000ea00ff17ab82 */ /* 0x000f220000000800 */
[----:B-1----:R-:W-:-:S05]  /*1730*/  @!P1 IMAD.WIDE.U32 R12, R7, 0x4, R12 ;  /* 0x00000004070c9825 */ /* 0x002fca00078e000c */
[----:B---3--:R1:W-:Y:S04]  /*1740*/  @!P1 STG.E desc[UR6][R12.64], R21 ;  /* 0x000000150c009986 */ /* 0x0083e8000c101906 */
[----:B------:R-:W2:Y:S01]  /*1750*/  @!P2 LDG.E R7, desc[UR6][R8.64+0x400] ;  /* 0x000400060807a981 */ /* 0x000ea2000c1e1900 */
[----:B0-----:R-:W-:-:S04]  /*1760*/  IADD3 R11, PT, PT, R17, 0x180, RZ ;  /* 0x00000180110b7810 */ /* 0x001fc80007ffe0ff */
[----:B------:R-:W-:-:S13]  /*1770*/  ISETP.GE.AND P1, PT, R11, R4, PT ;  /* 0x000000040b00720c */ /* 0x000fda0003f26270 */
[----:B------:R-:W0:Y:S01]  /*1780*/  @!P1 LDC R17, c[0x0][0x3a8] ;  /* 0x0000ea00ff119b82 */ /* 0x000e220000000800 */
[----:B--2---:R-:W-:-:S07]  /*1790*/  @!P2 IMAD.WIDE.U32 R10, R7, 0x4, R14 ;  /* 0x00000004070aa825 */ /* 0x004fce00078e000e */
[----:B------:R-:W1:Y:S01]  /*17a0*/  @!P1 LDC.64 R14, c[0x0][0x398] ;  /* 0x0000e600ff0e9b82 */ /* 0x000e620000000a00 */
[----:B----4-:R3:W-:Y:S04]  /*17b0*/  @!P2 STG.E desc[UR6][R10.64], R23 ;  /* 0x000000170a00a986 */ /* 0x0107e8000c101906 */
[----:B------:R-:W1:Y:S01]  /*17c0*/  @!P1 LDG.E R7, desc[UR6][R8.64+0x600] ;  /* 0x0006000608079981 */ /* 0x000e62000c1e1900 */
[----:B------:R-:W-:Y:S02]  /*17d0*/  VIADD R6, R6, 0x4 ;  /* 0x0000000406067836 */ /* 0x000fe40000000000 */
[----:B-1----:R-:W-:-:S05]  /*17e0*/  @!P1 IMAD.WIDE.U32 R12, R7, 0x4, R14 ;  /* 0x00000004070c9825 */ /* 0x002fca00078e000e */
[----:B0-----:R3:W-:Y:S02]  /*17f0*/  @!P1 STG.E desc[UR6][R12.64], R17 ;  /* 0x000000110c009986 */ /* 0x0017e4000c101906 */
.L_x_195:
[----:B------:R-:W-:Y:S05]  /*1800*/  @!P0 EXIT ;  /* 0x000000000000894d */ /* 0x000fea0003800000 */
[----:B0-----:R-:W-:Y:S01]  /*1810*/  LEA R5, R6, R5, 0x7 ;  /* 0x0000000506057211 */ /* 0x001fe200078e38ff */
[----:B------:R-:W-:-:S12]  /*1820*/  UIADD3 UR4, UPT, UPT, -UR4, URZ, URZ ;  /* 0x000000ff04047290 */ /* 0x000fd8000fffe1ff */
.L_x_196:
[----:B------:R-:W-:-:S13]  /*1830*/  ISETP.GE.AND P0, PT, R5, R4, PT ;  /* 0x000000040500720c */ /* 0x000fda0003f06270 */
[C---:B------:R-:W-:Y:S01]  /*1840*/  @!P0 IMAD.WIDE R6, R5.reuse, 0x4, R2 ;  /* 0x0000000405068825 */ /* 0x040fe200078e0202 */
[----:B0-----:R-:W0:Y:S05]  /*1850*/  @!P0 LDC.64 R8, c[0x0][0x398] ;  /* 0x0000e600ff088b82 */ /* 0x001e2a0000000a00 */
[----:B------:R-:W0:Y:S01]  /*1860*/  @!P0 LDG.E R7, desc[UR6][R6.64] ;  /* 0x0000000606078981 */ /* 0x000e22000c1e1900 */
[----:B------:R-:W-:Y:S01]  /*1870*/  UIADD3 UR4, UPT, UPT, UR4, 0x1, URZ ;  /* 0x0000000104047890 */ /* 0x000fe2000fffe0ff */
[----:B------:R-:W-:Y:S01]  /*1880*/  IADD3 R5, PT, PT, R5, 0x80, RZ ;  /* 0x0000008005057810 */ /* 0x000fe20007ffe0ff */
[----:B--23--:R-:W2:Y:S02]  /*1890*/  @!P0 LDC R11, c[0x0][0x3a8] ;  /* 0x0000ea00ff0b8b82 */ /* 0x00cea40000000800 */
[----:B------:R-:W-:Y:S01]  /*18a0*/  UISETP.NE.AND UP0, UPT, UR4, URZ, UPT ;  /* 0x000000ff0400728c */ /* 0x000fe2000bf05270 */
[----:B0-----:R-:W-:-:S05]  /*18b0*/  @!P0 IMAD.WIDE.U32 R8, R7, 0x4, R8 ;  /* 0x0000000407088825 */ /* 0x001fca00078e0008 */
[----:B--2---:R0:W-:Y:S03]  /*18c0*/  @!P0 STG.E desc[UR6][R8.64], R11 ;  /* 0x0000000b08008986 */ /* 0x0041e6000c101906 */
[----:B------:R-:W-:Y:S05]  /*18d0*/  BRA.U UP0, `(.L_x_196) ;  /* 0xfffffffd00d47547 */ /* 0x000fea000b83ffff */
[----:B------:R-:W-:Y:S05]  /*18e0*/  EXIT ;  /* 0x000000000000794d */ /* 0x000fea0003800000 */
.L_x_187:
[----:B------:R-:W-:-:S13]  /*18f0*/  ISETP.GE.AND P0, PT, R0, 0x1, PT ;  /* 0x000000010000780c */ /* 0x000fda0003f06270 */
[----:B------:R-:W-:Y:S05]  /*1900*/  @!P0 EXIT ;  /* 0x000000000000894d */ /* 0x000fea0003800000 */
[----:B------:R-:W0:Y:S01]  /*1910*/  S2R R11, SR_TID.X ;  /* 0x00000000000b7919 */ /* 0x000e220000002100 */
[C---:B------:R-:W-:Y:S01]  /*1920*/  ISETP.GE.U32.AND P1, PT, R0.reuse, 0x10, PT ;  /* 0x000000100000780c */ /* 0x040fe20003f26070 */
[----:B------:R-:W-:Y:S01]  /*1930*/  IMAD.MOV.U32 R10, RZ, RZ, RZ ;  /* 0x000000ffff0a7224 */ /* 0x000fe200078e00ff */
[----:B------:R-:W-:-:S04]  /*1940*/  LOP3.LUT R15, R0, 0xf, RZ, 0xc0, !PT ;  /* 0x0000000f000f7812 */ /* 0x000fc800078ec0ff */
[----:B------:R-:W-:-:S07]  /*1950*/  ISETP.NE.AND P0, PT, R15, RZ, PT ;  /* 0x000000ff0f00720c */ /* 0x000fce0003f05270 */
[----:B------:R-:W-:Y:S06]  /*1960*/  @!P1 BRA `(.L_x_197) ;  /* 0x0000000400049947 */ /* 0x000fec0003800000 */
[C---:B0-----:R-:W-:Y:S01]  /*1970*/  IMAD.WIDE.U32 R4, R11.reuse, 0x4, R2 ;  /* 0x000000040b047825 */ /* 0x041fe200078e0002 */
[----:B------:R-:W-:Y:S02]  /*1980*/  IADD3 R6, P1, PT, R2, 0x600, RZ ;  /* 0x0000060002067810 */ /* 0x000fe40007f3e0ff */
[----:B------:R-:W-:Y:S02]  /*1990*/  LOP3.LUT R10, R0, 0x7ffffff0, RZ, 0xc0, !PT ;  /* 0x7ffffff0000a7812 */ /* 0x000fe400078ec0ff */
[----:B------:R-:W-:Y:S01]  /*19a0*/  IADD3 R4, P2, PT, R4, 0x800, RZ ;  /* 0x0000080004047810 */ /* 0x000fe20007f5e0ff */
[----:B------:R-:W-:Y:S01]  /*19b0*/  IMAD.X R7, RZ, RZ, R3, P1 ;  /* 0x000000ffff077224 */ /* 0x000fe200008e0603 */
[----:B------:R-:W-:Y:S02]  /*19c0*/  IADD3 R13, PT, PT, R11, 0x480, RZ ;  /* 0x000004800b0d7810 */ /* 0x000fe40007ffe0ff */
[----:B------:R-:W-:Y:S02]  /*19d0*/  IADD3.X R5, PT, PT, RZ, R5, RZ, P2, !PT ;  /* 0x00000005ff057210 */ /* 0x000fe400017fe4ff */
[----:B------:R-:W-:-:S07]  /*19e0*/  IADD3 R12, PT, PT, -R10, RZ, RZ ;  /* 0x000000ff0a0c7210 */ /* 0x000fce0007ffe1ff */
.L_x_198:
[----:B------:R-:W2:Y:S01]  /*19f0*/  LDG.E R17, desc[UR6][R4.64+-0x800] ;  /* 0xfff8000604117981 */ /* 0x000ea2000c1e1900 */
[----:B---3--:R-:W2:Y:S08]  /*1a00*/  LDC.64 R8, c[0x0][0x398] ;  /* 0x0000e600ff087b82 */ /* 0x008eb00000000a00 */
[----:B------:R-:W0:Y:S01]  /*1a10*/  LDC R14, c[0x0][0x3a8] ;  /* 0x0000ea00ff0e7b82 */ /* 0x000e220000000800 */
[----:B--2---:R-:W-:-:S05]  /*1a20*/  IMAD.WIDE.U32 R16, R17, 0x4, R8 ;  /* 0x0000000411107825 */ /* 0x004fca00078e0008 */
[----:B0-----:R0:W-:Y:S04]  /*1a30*/  STG.E desc[UR6][R16.64], R14 ;  /* 0x0000000e10007986 */ /* 0x0011e8000c101906 */
[----:B------:R-:W2:Y:S02]  /*1a40*/  LDG.E R19, desc[UR6][R4.64+-0x600] ;  /* 0xfffa000604137981 */ /* 0x000ea4000c1e1900 */
[----:B--2---:R-:W-:-:S05]  /*1a50*/  IMAD.WIDE.U32 R18, R19, 0x4, R8 ;  /* 0x0000000413127825 */ /* 0x004fca00078e0008 */
[----:B------:R1:W-:Y:S04]  /*1a60*/  STG.E desc[UR6][R18.64], R14 ;  /* 0x0000000e12007986 */ /* 0x0003e8000c101906 */
[----:B------:R-:W2:Y:S02]  /*1a70*/  LDG.E R21, desc[UR6][R4.64+-0x400] ;  /* 0xfffc000604157981 */ /* 0x000ea4000c1e1900 */
[----:B--2---:R-:W-:-:S05]  /*1a80*/  IMAD.WIDE.U32 R20, R21, 0x4, R8 ;  /* 0x0000000415147825 */ /* 0x004fca00078e0008 */
[----:B------:R2:W-:Y:S04]  /*1a90*/  STG.E desc[UR6][R20.64], R14 ;  /* 0x0000000e14007986 */ /* 0x0005e8000c101906 */
[----:B------:R-:W3:Y:S02]  /*1aa0*/  LDG.E R23, desc[UR6][R4.64+-0x200] ;  /* 0xfffe000604177981 */ /* 0x000ee4000c1e1900 */
[----:B---3--:R-:W-:-:S05]  /*1ab0*/  IMAD.WIDE.U32 R22, R23, 0x4, R8 ;  /* 0x0000000417167825 */ /* 0x008fca00078e0008 */
[----:B------:R3:W-:Y:S04]  /*1ac0*/  STG.E desc[UR6][R22.64], R14 ;  /* 0x0000000e16007986 */ /* 0x0007e8000c101906 */
[----:B------:R-:W0:Y:S02]  /*1ad0*/  LDG.E R25, desc[UR6][R4.64] ;  /* 0x0000000604197981 */ /* 0x000e24000c1e1900 */
[----:B0-----:R-:W-:-:S05]  /*1ae0*/  IMAD.WIDE.U32 R16, R25, 0x4, R8 ;  /* 0x0000000419107825 */ /* 0x001fca00078e0008 */
[----:B------:R0:W-:Y:S04]  /*1af0*/  STG.E desc[UR6][R16.64], R14 ;  /* 0x0000000e10007986 */ /* 0x0001e8000c101906 */
[----:B------:R-:W1:Y:S02]  /*1b00*/  LDG.E R25, desc[UR6][R4.64+0x200] ;  /* 0x0002000604197981 */ /* 0x000e64000c1e1900 */
[----:B-1----:R-:W-:-:S05]  /*1b10*/  IMAD.WIDE.U32 R18, R25, 0x4, R8 ;  /* 0x0000000419127825 */ /* 0x002fca00078e0008 */
[----:B------:R1:W-:Y:S04]  /*1b20*/  STG.E desc[UR6][R18.64], R14 ;  /* 0x0000000e12007986 */ /* 0x0003e8000c101906 */
[----:B------:R-:W2:Y:S02]  /*1b30*/  LDG.E R25, desc[UR6][R4.64+0x400] ;  /* 0x0004000604197981 */ /* 0x000ea4000c1e1900 */
[----:B--2---:R-:W-:-:S05]  /*1b40*/  IMAD.WIDE.U32 R20, R25, 0x4, R8 ;  /* 0x0000000419147825 */ /* 0x004fca00078e0008 */
[----:B------:R2:W-:Y:S04]  /*1b50*/  STG.E desc[UR6][R20.64], R14 ;  /* 0x0000000e14007986 */ /* 0x0005e8000c101906 */
[----:B------:R-:W3:Y:S02]  /*1b60*/  LDG.E R25, desc[UR6][R4.64+0x600] ;  /* 0x0006000604197981 */ /* 0x000ee4000c1e1900 */
[----:B---3--:R-:W-:-:S05]  /*1b70*/  IMAD.WIDE.U32 R22, R25, 0x4, R8 ;  /* 0x0000000419167825 */ /* 0x008fca00078e0008 */
[----:B------:R3:W-:Y:S04]  /*1b80*/  STG.E desc[UR6][R22.64], R14 ;  /* 0x0000000e16007986 */ /* 0x0007e8000c101906 */
[----:B------:R-:W4:Y:S01]  /*1b90*/  LDG.E R25, desc[UR6][R4.64+0x800] ;  /* 0x0008000604197981 */ /* 0x000f22000c1e1900 */
[----:B0-----:R-:W-:-:S04]  /*1ba0*/  IMAD.WIDE R16, R13, 0x4, R6 ;  /* 0x000000040d107825 */ /* 0x001fc800078e0206 */
[----:B----4-:R-:W-:-:S05]  /*1bb0*/  IMAD.WIDE.U32 R24, R25, 0x4, R8 ;  /* 0x0000000419187825 */ /* 0x010fca00078e0008 */
[----:B------:R0:W-:Y:S04]  /*1bc0*/  STG.E desc[UR6][R24.64], R14 ;  /* 0x0000000e18007986 */ /* 0x0001e8000c101906 */
[----:B-1----:R-:W4:Y:S02]  /*1bd0*/  LDG.E R19, desc[UR6][R16.64+-0x600] ;  /* 0xfffa000610137981 */ /* 0x002f24000c1e1900 */
[----:B----4-:R-:W-:-:S05]  /*1be0*/  IMAD.WIDE.U32 R18, R19, 0x4, R8 ;  /* 0x0000000413127825 */ /* 0x010fca00078e0008 */
[----:B------:R1:W-:Y:S04]  /*1bf0*/  STG.E desc[UR6][R18.64], R14 ;  /* 0x0000000e12007986 */ /* 0x0003e8000c101906 */
[----:B--2---:R-:W2:Y:S02]  /*1c00*/  LDG.E R21, desc[UR6][R16.64+-0x400] ;  /* 0xfffc000610157981 */ /* 0x004ea4000c1e1900 */
[----:B--2---:R-:W-:-:S05]  /*1c10*/  IMAD.WIDE.U32 R20, R21, 0x4, R8 ;  /* 0x0000000415147825 */ /* 0x004fca00078e0008 */
[----:B------:R2:W-:Y:S04]  /*1c20*/  STG.E desc[UR6][R20.64], R14 ;  /* 0x0000000e14007986 */ /* 0x0005e8000c101906 */
[----:B---3--:R-:W3:Y:S02]  /*1c30*/  LDG.E R23, desc[UR6][R16.64+-0x200] ;  /* 0xfffe000610177981 */ /* 0x008ee4000c1e1900 */
        /* <DEDUP_REMOVED lines=11> */
[----:B------:R-:W2:Y:S01]  /*1cf0*/  LDG.E R27, desc[UR6][R16.64+0x600] ;  /* 0x00060006101b7981 */ /* 0x000ea2000c1e1900 */
[----:B------:R-:W-:Y:S02]  /*1d00*/  IADD3 R12, PT, PT, R12, 0x10, RZ ;  /* 0x000000100c0c7810 */ /* 0x000fe40007ffe0ff */
[----:B------:R-:W-:Y:S02]  /*1d10*/  IADD3 R4, P2, PT, R4, 0x2000, RZ ;  /* 0x0000200004047810 */ /* 0x000fe40007f5e0ff */
[----:B------:R-:W-:Y:S02]  /*1d20*/  ISETP.NE.AND P1, PT, R12, RZ, PT ;  /* 0x000000ff0c00720c */ /* 0x000fe40003f25270 */
[----:B------:R-:W-:Y:S01]  /*1d30*/  IADD3 R13, PT, PT, R13, 0x800, RZ ;  /* 0x000008000d0d7810 */ /* 0x000fe20007ffe0ff */
[----:B------:R-:W-:-:S02]  /*1d40*/  IMAD.X R5, RZ, RZ, R5, P2 ;  /* 0x000000ffff057224 */ /* 0x000fc400010e0605 */
[----:B--2---:R-:W-:-:S05]  /*1d50*/  IMAD.WIDE.U32 R8, R27, 0x4, R8 ;  /* 0x000000041b087825 */ /* 0x004fca00078e0008 */
[----:B------:R3:W-:Y:S03]  /*1d60*/  STG.E desc[UR6][R8.64], R14 ;  /* 0x0000000e08007986 */ /* 0x0007e6000c101906 */
[----:B------:R-:W-:Y:S05]  /*1d70*/  @P1 BRA `(.L_x_198) ;  /* 0xfffffffc001c1947 */ /* 0x000fea000383ffff */
.L_x_197:
[----:B------:R-:W-:Y:S05]  /*1d80*/  @!P0 EXIT ;  /* 0x000000000000894d */ /* 0x000fea0003800000 */
[----:B------:R-:W-:Y:S02]  /*1d90*/  ISETP.GE.U32.AND P0, PT, R15, 0x8, PT ;  /* 0x000000080f00780c */ /* 0x000fe40003f06070 */
[----:B---3--:R-:W-:-:S04]  /*1da0*/  LOP3.LUT R9, R0, 0x7, RZ, 0xc0, !PT ;  /* 0x0000000700097812 */ /* 0x008fc800078ec0ff */
[----:B------:R-:W-:-:S07]  /*1db0*/  ISETP.NE.AND P1, PT, R9, RZ, PT ;  /* 0x000000ff0900720c */ /* 0x000fce0003f25270 */
[----:B------:R-:W-:Y:S06]  /*1dc0*/  @!P0 BRA `(.L_x_199) ;  /* 0x0000000000748947 */ /* 0x000fec0003800000 */
[----:B0-----:R-:W-:Y:S01]  /*1dd0*/  LEA R5, R10, R11, 0x7 ;  /* 0x0000000b0a057211 */ /* 0x001fe200078e38ff */
[----:B------:R-:W0:Y:S04]  /*1de0*/  LDC.64 R6, c[0x0][0x398] ;  /* 0x0000e600ff067b82 */ /* 0x000e280000000a00 */
[----:B------:R-:W-:-:S04]  /*1df0*/  IMAD.WIDE R4, R5, 0x4, R2 ;  /* 0x0000000405047825 */ /* 0x000fc800078e0202 */
[----:B------:R-:W1:Y:S01]  /*1e00*/  LDC R8, c[0x0][0x3a8] ;  /* 0x0000ea00ff087b82 */ /* 0x000e620000000800 */
[----:B------:R-:W0:Y:S02]  /*1e10*/  LDG.E R13, desc[UR6][R4.64] ;  /* 0x00000006040d7981 */ /* 0x000e24000c1e1900 */
[----:B0-----:R-:W-:-:S05]  /*1e20*/  IMAD.WIDE.U32 R12, R13, 0x4, R6 ;  /* 0x000000040d0c7825 */ /* 0x001fca00078e0006 */
[----:B-1----:R0:W-:Y:S04]  /*1e30*/  STG.E desc[UR6][R12.64], R8 ;  /* 0x000000080c007986 */ /* 0x0021e8000c101906 */
        /* <DEDUP_REMOVED lines=19> */
[----:B------:R-:W-:Y:S02]  /*1f70*/  VIADD R10, R10, 0x8 ;  /* 0x000000080a0a7836 */ /* 0x000fe40000000000 */
[----:B--2---:R-:W-:-:S05]  /*1f80*/  IMAD.WIDE.U32 R6, R21, 0x4, R6 ;  /* 0x0000000415067825 */ /* 0x004fca00078e0006 */
[----:B------:R3:W-:Y:S02]  /*1f90*/  STG.E desc[UR6][R6.64], R8 ;  /* 0x0000000806007986 */ /* 0x0007e4000c101906 */
.L_x_199:
[----:B------:R-:W-:Y:S05]  /*1fa0*/  @!P1 EXIT ;  /* 0x000000000000994d */ /* 0x000fea0003800000 */
[----:B------:R-:W-:Y:S02]  /*1fb0*/  ISETP.GE.U32.AND P0, PT, R9, 0x4, PT ;  /* 0x000000040900780c */ /* 0x000fe40003f06070 */
[----:B------:R-:W-:-:S04]  /*1fc0*/  LOP3.LUT R0, R0, 0x3, RZ, 0xc0, !PT ;  /* 0x0000000300007812 */ /* 0x000fc800078ec0ff */
[----:B------:R-:W-:-:S07]  /*1fd0*/  ISETP.NE.AND P1, PT, R0, RZ, PT ;  /* 0x000000ff0000720c */ /* 0x000fce0003f25270 */
[----:B------:R-:W-:Y:S06]  /*1fe0*/  @!P0 BRA `(.L_x_200) ;  /* 0x0000000000448947 */ /* 0x000fec0003800000 */
[----:B0--3--:R-:W-:Y:S01]  /*1ff0*/  LEA R15, R10, R11, 0x7 ;  /* 0x0000000b0a0f7211 */ /* 0x009fe200078e38ff */
        /* <DEDUP_REMOVED lines=12> */
[----:B------:R-:W2:Y:S01]  /*20c0*/  LDG.E R17, desc[UR6][R14.64+0x600] ;  /* 0x000600060e117981 */ /* 0x000ea2000c1e1900 */
[----:B------:R-:W-:Y:S01]  /*20d0*/  IADD3 R10, PT, PT, R10, 0x4, RZ ;  /* 0x000000040a0a7810 */ /* 0x000fe20007ffe0ff */
[----:B--2---:R-:W-:-:S05]  /*20e0*/  IMAD.WIDE.U32 R12, R17, 0x4, R12 ;  /* 0x00000004110c7825 */ /* 0x004fca00078e000c */
[----:B------:R1:W-:Y:S02]  /*20f0*/  STG.E desc[UR6][R12.64], R19 ;  /* 0x000000130c007986 */ /* 0x0003e4000c101906 */
.L_x_200:
[----:B------:R-:W-:Y:S05]  /*2100*/  @!P1 EXIT ;  /* 0x000000000000994d */ /* 0x000fea0003800000 */
[----:B-1-3--:R-:W1:Y:S01]  /*2110*/  LDC R13, c[0x0][0x3a8] ;  /* 0x0000ea00ff0d7b82 */ /* 0x00ae620000000800 */
[----:B0-----:R-:W-:Y:S01]  /*2120*/  IMAD R11, R10, 0x80, R11 ;  /* 0x000000800a0b7824 */ /* 0x001fe200078e020b */
[----:B------:R-:W-:-:S06]  /*2130*/  IADD3 R0, PT, PT, -R0, RZ, RZ ;  /* 0x000000ff00007210 */ /* 0x000fcc0007ffe1ff */
[----:B------:R-:W0:Y:S02]  /*2140*/  LDC.64 R8, c[0x0][0x398] ;  /* 0x0000e600ff087b82 */ /* 0x000e240000000a00 */
.L_x_201:
[----:B------:R-:W-:-:S06]  /*2150*/  IMAD.WIDE R4, R11, 0x4, R2 ;  /* 0x000000040b047825 */ /* 0x000fcc00078e0202 */
[----:B0-----:R-:W0:Y:S01]  /*2160*/  LDG.E R5, desc[UR6][R4.64] ;  /* 0x0000000604057981 */ /* 0x001e22000c1e1900 */
[----:B------:R-:W-:-:S04]  /*2170*/  IADD3 R0, PT, PT, R0, 0x1, RZ ;  /* 0x0000000100007810 */ /* 0x000fc80007ffe0ff */
[----:B------:R-:W-:Y:S01]  /*2180*/  ISETP.NE.AND P0, PT, R0, RZ, PT ;  /* 0x000000ff0000720c */ /* 0x000fe20003f05270 */
[----:B0-----:R-:W-:-:S05]  /*2190*/  IMAD.WIDE.U32 R6, R5, 0x4, R8 ;  /* 0x0000000405067825 */ /* 0x001fca00078e0008 */
[----:B-1----:R0:W-:Y:S07]  /*21a0*/  STG.E desc[UR6][R6.64], R13 ;  /* 0x0000000d06007986 */ /* 0x0021ee000c101906 */
[----:B------:R-:W-:Y:S05]  /*21b0*/  @!P0 EXIT ;  /* 0x000000000000894d */ /* 0x000fea0003800000 */
[----:B------:R-:W-:Y:S01]  /*21c0*/  IADD3 R11, PT, PT, R11, 0x80, RZ ;  /* 0x000000800b0b7810 */ /* 0x000fe20007ffe0ff */
[----:B------:R-:W-:Y:S06]  /*21d0*/  BRA `(.L_x_201) ;  /* 0xfffffffc00dc7947 */ /* 0x000fec000383ffff */
.L_x_202:
        /* <DEDUP_REMOVED lines=10> */
.L_x_221:


//--------------------- .text._ZN3cub18CUB_300001_SM_10006detail9transform16transform_kernelINS2_10policy_hubILb1EN4cuda3std3__45tupleIJN6thrust24THRUST_300001_SM_1000_NS17constant_iteratorIjNSA_11use_defaultESC_EEEEEE10policy1000EiNS7_10__identityENSA_20permutation_iteratorINSA_6detail15normal_iteratorINSA_10device_ptrIjEEEENSK_INSL_IKjEEEEEEJSD_EEEvT0_iT1_T2_DpNS2_10kernel_argIT3_EE --------------------------
	.section	.text._ZN3cub18CUB_300001_SM_10006detail9transform16transform_kernelINS2_10policy_hubILb1EN4cuda3std3__45tupleIJN6thrust24THRUST_300001_SM_1000_NS17constant_iteratorIjNSA_11use_defaultESC_EEEEEE10policy1000EiNS7_10__identityENSA_20permutation_iteratorINSA_6detail15normal_iteratorINSA_10device_ptrIjEEEENSK_INSL_IKjEEEEEEJSD_EEEvT0_iT1_T2_DpNS2_10kernel_argIT3_EE,"ax",@progbits
	.align	128
        .global         _ZN3cub18CUB_300001_SM_10006detail9transform16transform_kernelINS2_10policy_hubILb1EN4cuda3std3__45tupleIJN6thrust24THRUST_300001_SM_1000_NS17constant_iteratorIjNSA_11use_defaultESC_EEEEEE10policy1000EiNS7_10__identityENSA_20permutation_iteratorINSA_6detail15normal_iteratorINSA_10device_ptrIjEEEENSK_INSL_IKjEEEEEEJSD_EEEvT0_iT1_T2_DpNS2_10kernel_argIT3_EE
        .type           _ZN3cub18CUB_300001_SM_10006detail9transform16transform_kernelINS2_10policy_hubILb1EN4cuda3std3__45tupleIJN6thrust24THRUST_300001_SM_1000_NS17constant_iteratorIjNSA_11use_defaultESC_EEEEEE10policy1000EiNS7_10__identityENSA_20permutation_iteratorINSA_6detail15normal_iteratorINSA_10device_ptrIjEEEENSK_INSL_IKjEEEEEEJSD_EEEvT0_iT1_T2_DpNS2_10kernel_argIT3_EE,@function
        .size           _ZN3cub18CUB_300001_SM_10006detail9transform16transform_kernelINS2_10policy_hubILb1EN4cuda3std3__45tupleIJN6thrust24THRUST_300001_SM_1000_NS17constant_iteratorIjNSA_11use_defaultESC_EEEEEE10policy1000EiNS7_10__identityENSA_20permutation_iteratorINSA_6detail15normal_iteratorINSA_10device_ptrIjEEEENSK_INSL_IKjEEEEEEJSD_EEEvT0_iT1_T2_DpNS2_10kernel_argIT3_EE,(.L_x_222 - _ZN3cub18CUB_300001_SM_10006detail9transform16transform_kernelINS2_10policy_hubILb1EN4cuda3std3__45tupleIJN6thrust24THRUST_300001_SM_1000_NS17constant_iteratorIjNSA_11use_defaultESC_EEEEEE10policy1000EiNS7_10__identityENSA_20permutation_iteratorINSA_6detail15normal_iteratorINSA_10device_ptrIjEEEENSK_INSL_IKjEEEEEEJSD_EEEvT0_iT1_T2_DpNS2_10kernel_argIT3_EE)
        .other          _ZN3cub18CUB_300001_SM_10006detail9transform16transform_kernelINS2_10policy_hubILb1EN4cuda3std3__45tupleIJN6thrust24THRUST_300001_SM_1000_NS17constant_iteratorIjNSA_11use_defaultESC_EEEEEE10policy1000EiNS7_10__identityENSA_20permutation_iteratorINSA_6detail15normal_iteratorINSA_10device_ptrIjEEEENSK_INSL_IKjEEEEEEJSD_EEEvT0_iT1_T2_DpNS2_10kernel_argIT3_EE,@"STO_CUDA_ENTRY STV_DEFAULT"
_ZN3cub18CUB_300001_SM_10006detail9transform16transform_kernelINS2_10policy_hubILb1EN4cuda3std3__45tupleIJN6thrust24THRUST_300001_SM_1000_NS17constant_iteratorIjNSA_11use_defaultESC_EEEEEE10policy1000EiNS7_10__identityENSA_20permutation_iteratorINSA_6detail15normal_iteratorINSA_10device_ptrIjEEEENSK_INSL_IKjEEEEEEJSD_EEEvT0_iT1_T2_DpNS2_10kernel_argIT3_EE:
.text._ZN3cub18CUB_300001_SM_10006detail9transform16transform_kernelINS2_10policy_hubILb1EN4cuda3std3__45tupleIJN6thrust24THRUST_300001_SM_1000_NS17constant_iteratorIjNSA_11use_defaultESC_EEEEEE10policy1000EiNS7_10__identityENSA_20permutation_iteratorINSA_6detail15normal_iteratorINSA_10device_ptrIjEEEENSK_INSL_IKjEEEEEEJSD_EEEvT0_iT1_T2_DpNS2_10kernel_argIT3_EE:
[----:B------:R-:W-:Y:S08]  /*0000*/  LDC R1, c[0x0][0x37c] ;  /* 0x0000df00ff017b82 */ /* 0x000ff00000000800 */
[----:B------:R-:W0:Y:S01]  /*0010*/  LDC.64 R8, c[0x0][0x380] ;  /* 0x0000e000ff087b82 */ /* 0x000e220000000a00 */
[----:B------:R-:W1:Y:S07]  /*0020*/  LDCU.64 UR6, c[0x0][0x358] ;  /* 0x00006b00ff0677ac */ /* 0x000e6e0008000a00 */
[----:B------:R-:W2:Y:S08]  /*0030*/  S2UR UR4, SR_CTAID.X ;  /* 0x00000000000479c3 */ /* 0x000eb00000002500 */
[----:B------:R-:W3:Y:S01]  /*0040*/  LDC.64 R2, c[0x0][0x390] ;  /* 0x0000e400ff027b82 */ /* 0x000ee20000000a00 */
[----:B0-----:R-:W-:-:S05]  /*0050*/  SHF.L.U32 R0, R9, 0x7, RZ ;  /* 0x0000000709007819 */ /* 0x001fca00000006ff */
[----:B--2---:R-:W-:-:S05]  /*0060*/  IMAD R5, R0, UR4, RZ ;  /* 0x0000000400057c24 */ /* 0x004fca000f8e02ff */
[C---:B------:R-:W-:Y:S01]  /*0070*/  IADD3 R7, PT, PT, -R5.reuse, R8, RZ ;  /* 0x0000000805077210 */ /* 0x040fe20007ffe1ff */
[----:B---3--:R-:W-:-:S03]  /*0080*/  IMAD.WIDE R2, R5, 0x4, R2 ;  /* 0x0000000405027825 */ /* 0x008fc600078e0202 */
[CC--:B------:R-:W-:Y:S02]  /*0090*/  ISETP.GT.AND P0, PT, R0.reuse, R7.reuse, PT ;  /* 0x000000070000720c */ /* 0x0c0fe40003f04270 */
[----:B------:R-:W-:-:S11]  /*00a0*/  VIMNMX R0, PT, PT, R0, R7, PT ;  /* 0x0000000700007248 */ /* 0x000fd60003fe0100 */
[----:B-1----:R-:W-:Y:S05]  /*00b0*/  @P0 BRA `(.L_x_203) ;  /* 0x0000000800400947 */ /* 0x002fea0003800000 */
        /* <DEDUP_REMOVED lines=8> */
[----:B0-----:R-:W-:Y:S01]  /*0140*/  IMAD.WIDE.U32 R6, R5, 0x4, R2 ;  /* 0x0000000405067825 */ /* 0x001fe200078e0002 */
[----:B------:R-:W-:Y:S02]  /*0150*/  LOP3.LUT R0, R9, 0x7ffffff0, RZ, 0xc0, !PT ;  /* 0x7ffffff009007812 */ /* 0x000fe400078ec0ff */
[----:B------:R-:W-:Y:S02]  /*0160*/  IADD3 R13, PT, PT, R5, 0x480, RZ ;  /* 0x00000480050d7810 */ /* 0x000fe40007ffe0ff */
[----:B------:R-:W-:Y:S02]  /*0170*/  IADD3 R8, P2, PT, R6, 0x800, RZ ;  /* 0x0000080006087810 */ /* 0x000fe40007f5e0ff */
[----:B------:R-:W-:Y:S02]  /*0180*/  IADD3 R6, P1, PT, R2, 0x600, RZ ;  /* 0x0000060002067810 */ /* 0x000fe40007f3e0ff */
[----:B------:R-:W-:Y:S02]  /*0190*/  IADD3.X R9, PT, PT, RZ, R7, RZ, P2, !PT ;  /* 0x00000007ff097210 */ /* 0x000fe400017fe4ff */
[----:B------:R-:W-:Y:S01]  /*01a0*/  IADD3 R4, PT, PT, -R0, RZ, RZ ;  /* 0x000000ff00047210 */ /* 0x000fe20007ffe1ff */
[----:B------:R-:W-:-:S08]  /*01b0*/  IMAD.X R7, RZ, RZ, R3, P1 ;  /* 0x000000ffff077224 */ /* 0x000fd000008e0603 */
.L_x_205:
        /* <DEDUP_REMOVED lines=57> */
.L_x_204:
[----:B------:R-:W-:Y:S05]  /*0550*/  @!P0 EXIT ;  /* 0x000000000000894d */ /* 0x000fea0003800000 */
[----:B------:R-:W1:Y:S01]  /*0560*/  LDCU UR4, c[0x0][0x384] ;  /* 0x00007080ff0477ac */ /* 0x000e620008000800 */
[----:B------:R-:W-:Y:S01]  /*0570*/  ISETP.GE.U32.AND P0, PT, R22, 0x8, PT ;  /* 0x000000081600780c */ /* 0x000fe20003f06070 */
[----:B-1----:R-:W-:-:S06]  /*0580*/  ULOP3.LUT UR5, UR4, 0x7, URZ, 0xc0, !UPT ;  /* 0x0000000704057892 */ /* 0x002fcc000f8ec0ff */
[----:B------:R-:W-:-:S06]  /*0590*/  ISETP.NE.AND P1, PT, RZ, UR5, PT ;  /* 0x00000005ff007c0c */ /* 0x000fcc000bf25270 */
[----:B------:R-:W-:Y:S07]  /*05a0*/  @!P0 BRA `(.L_x_206) ;  /* 0x0000000000748947 */ /* 0x000fee0003800000 */
[----:B0-----:R-:W-:Y:S01]  /*05b0*/  LEA R9, R0, R5, 0x7 ;  /* 0x0000000500097211 */ /* 0x001fe200078e38ff */
[----:B------:R-:W0:Y:S04]  /*05c0*/  LDC.64 R6, c[0x0][0x398] ;  /* 0x0000e600ff067b82 */ /* 0x000e280000000a00 */
[----:B------:R-:W-:-:S04]  /*05d0*/  IMAD.WIDE R8, R9, 0x4, R2 ;  /* 0x0000000409087825 */ /* 0x000fc800078e0202 */
[----:B------:R-:W1:Y:S01]  /*05e0*/  LDC R4, c[0x0][0x3a8] ;  /* 0x0000ea00ff047b82 */ /* 0x000e620000000800 */
[----:B---3--:R-:W0:Y:S02]  /*05f0*/  LDG.E R11, desc[UR6][R8.64] ;  /* 0x00000006080b7981 */ /* 0x008e24000c1e1900 */
        /* <DEDUP_REMOVED lines=24> */
.L_x_206:
[----:B------:R-:W-:Y:S05]  /*0780*/  @!P1 EXIT ;  /* 0x000000000000994d */ /* 0x000fea0003800000 */
[----:B------:R-:W-:Y:S02]  /*0790*/  UISETP.GE.U32.AND UP0, UPT, UR5, 0x4, UPT ;  /* 0x000000040500788c */ /* 0x000fe4000bf06070 */
[----:B------:R-:W-:-:S06]  /*07a0*/  ULOP3.LUT UR4, UR4, 0x3, URZ, 0xc0, !UPT ;  /* 0x0000000304047892 */ /* 0x000fcc000f8ec0ff */
[----:B------:R-:W-:Y:S01]  /*07b0*/  ISETP.NE.AND P0, PT, RZ, UR4, PT ;  /* 0x00000004ff007c0c */ /* 0x000fe2000bf05270 */
[----:B------:R-:W-:-:S12]  /*07c0*/  BRA.U !UP0, `(.L_x_207) ;  /* 0x0000000108447547 */ /* 0x000fd8000b800000 */
[----:B0---4-:R-:W-:Y:S01]  /*07d0*/  LEA R15, R0, R5, 0x7 ;  /* 0x00000005000f7211 */ /* 0x011fe200078e38ff */
[----:B---3--:R-:W0:Y:S04]  /*07e0*/  LDC.64 R12, c[0x0][0x398] ;  /* 0x0000e600ff0c7b82 */ /* 0x008e280000000a00 */
        /* <DEDUP_REMOVED lines=15> */
.L_x_207:
[----:B------:R-:W-:Y:S05]  /*08e0*/  @!P0 EXIT ;  /* 0x000000000000894d */ /* 0x000fea0003800000 */
[----:B-1--4-:R-:W1:Y:S01]  /*08f0*/  LDC R13, c[0x0][0x3a8] ;  /* 0x0000ea00ff0d7b82 */ /* 0x012e620000000800 */
[----:B0--3--:R-:W-:Y:S01]  /*0900*/  LEA R11, R0, R5, 0x7 ;  /* 0x00000005000b7211 */ /* 0x009fe200078e38ff */
[----:B------:R-:W-:-:S06]  /*0910*/  UIADD3 UR4, UPT, UPT, -UR4, URZ, URZ ;  /* 0x000000ff04047290 */ /* 0x000fcc000fffe1ff */
[----:B------:R-:W0:Y:S06]  /*0920*/  LDC.64 R8, c[0x0][0x398] ;  /* 0x0000e600ff087b82 */ /* 0x000e2c0000000a00 */
.L_x_208:
[----:B------:R-:W-:-:S06]  /*0930*/  IMAD.WIDE R4, R11, 0x4, R2 ;  /* 0x000000040b047825 */ /* 0x000fcc00078e0202 */
[----:B------:R-:W0:Y:S01]  /*0940*/  LDG.E R5, desc[UR6][R4.64] ;  /* 0x0000000604057981 */ /* 0x000e22000c1e1900 */
[----:B------:R-:W-:Y:S01]  /*0950*/  UIADD3 UR4, UPT, UPT, UR4, 0x1, URZ ;  /* 0x0000000104047890 */ /* 0x000fe2000fffe0ff */
[----:B------:R-:W-:-:S03]  /*0960*/  VIADD R11, R11, 0x80 ;  /* 0x000000800b0b7836 */ /* 0x000fc60000000000 */
[----:B------:R-:W-:Y:S01]  /*0970*/  UISETP.NE.AND UP0, UPT, UR4, URZ, UPT ;  /* 0x000000ff0400728c */ /* 0x000fe2000bf05270 */
[----:B0-2---:R-:W-:-:S05]  /*0980*/  IMAD.WIDE.U32 R6, R5, 0x4, R8 ;  /* 0x0000000405067825 */ /* 0x005fca00078e0008 */
[----:B-1----:R2:W-:Y:S03]  /*0990*/  STG.E desc[UR6][R6.64], R13 ;  /* 0x0000000d06007986 */ /* 0x0025e6000c101906 */
[----:B------:R-:W-:Y:S05]  /*09a0*/  BRA.U UP0, `(.L_x_208) ;  /* 0xfffffffd00e07547 */ /* 0x000fea000b83ffff */
[----:B------:R-:W-:Y:S05]  /*09b0*/  EXIT ;  /* 0x000000000000794d */ /* 0x000fea0003800000 */
.L_x_203:
[----:B------:R-:W-:-:S13]  /*09c0*/  ISETP.GE.AND P0, PT, R9, 0x1, PT ;  /* 0x000000010900780c */ /* 0x000fda0003f06270 */
[----:B------:R-:W-:Y:S05]  /*09d0*/  @!P0 EXIT ;  /* 0x000000000000894d */ /* 0x000fea0003800000 */
[----:B------:R-:W0:Y:S01]  /*09e0*/  S2R R6, SR_TID.X ;  /* 0x0000000000067919 */ /* 0x000e220000002100 */
[C---:B------:R-:W-:Y:S01]  /*09f0*/  ISETP.GE.U32.AND P0, PT, R9.reuse, 0x10, PT ;  /* 0x000000100900780c */ /* 0x040fe20003f06070 */
[----:B------:R-:W-:Y:S01]  /*0a00*/  HFMA2 R7, -RZ, RZ, 0, 0 ;  /* 0x00000000ff077431 */ /* 0x000fe200000001ff */
[----:B------:R-:W-:-:S11]  /*0a10*/  LOP3.LUT R11, R9, 0xf, RZ, 0xc0, !PT ;  /* 0x0000000f090b7812 */ /* 0x000fd600078ec0ff */
[----:B------:R-:W-:Y:S05]  /*0a20*/  @!P0 BRA `(.L_x_209) ;  /* 0x0000000800088947 */ /* 0x000fea0003800000 */
[----:B------:R-:W1:Y:S01]  /*0a30*/  LDC R8, c[0x0][0x3a8] ;  /* 0x0000ea00ff087b82 */ /* 0x000e620000000800 */
[----:B------:R-:W-:Y:S02]  /*0a40*/  LOP3.LUT R7, R9, 0x7ffffff0, RZ, 0xc0, !PT ;  /* 0x7ffffff009077812 */ /* 0x000fe400078ec0ff */
[----:B------:R-:W-:-:S05]  /*0a50*/  MOV R10, RZ ;  /* 0x000000ff000a7202 */ /* 0x000fca0000000f00 */
[----:B------:R-:W2:Y:S02]  /*0a60*/  LDC.64 R4, c[0x0][0x398] ;  /* 0x0000e600ff047b82 */ /* 0x000ea40000000a00 */
.L_x_212:
[----:B0-----:R-:W-:-:S04]  /*0a70*/  LEA R9, R10, R6, 0x7 ;  /* 0x000000060a097211 */ /* 0x001fc800078e38ff */
[----:B------:R-:W-:-:S13]  /*0a80*/  ISETP.GE.AND P0, PT, R9, R0, PT ;  /* 0x000000000900720c */ /* 0x000fda0003f06270 */
[C---:B------:R-:W-:Y:S01]  /*0a90*/  @!P0 IMAD.WIDE.U32 R12, R9.reuse, 0x4, R2 ;  /* 0x00000004090c8825 */ /* 0x040fe200078e0002 */
[----:B------:R-:W0:Y:S05]  /*0aa0*/  @!P0 LDC.64 R14, c[0x0][0x398] ;  /* 0x0000e600ff0e8b82 */ /* 0x000e2a0000000a00 */
[----:B------:R-:W0:Y:S01]  /*0ab0*/  @!P0 LDG.E R13, desc[UR6][R12.64] ;  /* 0x000000060c0d8981 */ /* 0x000e22000c1e1900 */
[----:B------:R-:W-:Y:S02]  /*0ac0*/  VIADD R17, R9, 0x80 ;  /* 0x0000008009117836 */ /* 0x000fe40000000000 */
[----:B------:R-:W3:Y:S03]  /*0ad0*/  @!P0 LDC R23, c[0x0][0x3a8] ;  /* 0x0000ea00ff178b82 */ /* 0x000ee60000000800 */
[----:B------:R-:W-:-:S13]  /*0ae0*/  ISETP.GE.AND P1, PT, R17, R0, PT ;  /* 0x000000001100720c */ /* 0x000fda0003f26270 */
[----:B------:R-:W-:Y:S01]  /*0af0*/  @!P1 IMAD.WIDE.U32 R16, R17, 0x4, R2 ;  /* 0x0000000411109825 */ /* 0x000fe200078e0002 */
[----:B------:R-:W4:Y:S01]  /*0b00*/  @!P1 LDC.64 R18, c[0x0][0x398] ;  /* 0x0000e600ff129b82 */ /* 0x000f220000000a00 */
[----:B------:R-:W-:-:S07]  /*0b10*/  IADD3 R21, PT, PT, R9, 0x100, RZ ;  /* 0x0000010009157810 */ /* 0x000fce0007ffe0ff */
[----:B------:R-:W5:Y:S01]  /*0b20*/  @!P1 LDC R25, c[0x0][0x3a8] ;  /* 0x0000ea00ff199b82 */ /* 0x000f620000000800 */
[----:B0-----:R-:W-:-:S05]  /*0b30*/  @!P0 IMAD.WIDE.U32 R14, R13, 0x4, R14 ;  /* 0x000000040d0e8825 */ /* 0x001fca00078e000e */
[----:B---3--:R0:W-:Y:S04]  /*0b40*/  @!P0 STG.E desc[UR6][R14.64], R23 ;  /* 0x000000170e008986 */ /* 0x0081e8000c101906 */
[----:B------:R-:W4:Y:S01]  /*0b50*/  @!P1 LDG.E R17, desc[UR6][R16.64] ;  /* 0x0000000610119981 */ /* 0x000f22000c1e1900 */
[----:B------:R-:W-:-:S13]  /*0b60*/  ISETP.GE.AND P0, PT, R21, R0, PT ;  /* 0x000000001500720c */ /* 0x000fda0003f06270 */
[----:B0-----:R-:W0:Y:S01]  /*0b70*/  @!P0 LDC R23, c[0x0][0x3a8] ;  /* 0x0000ea00ff178b82 */ /* 0x001e220000000800 */
[----:B----4-:R-:W-:-:S04]  /*0b80*/  @!P1 IMAD.WIDE.U32 R12, R17, 0x4, R18 ;  /* 0x00000004110c9825 */ /* 0x010fc800078e0012 */
[----:B------:R-:W-:Y:S01]  /*0b90*/  @!P0 IMAD.WIDE.U32 R18, R21, 0x4, R2 ;  /* 0x0000000415128825 */ /* 0x000fe200078e0002 */
[----:B-----5:R3:W-:Y:S02]  /*0ba0*/  @!P1 STG.E desc[UR6][R12.64], R25 ;  /* 0x000000190c009986 */ /* 0x0207e4000c101906 */
[----:B------:R-:W4:Y:S03]  /*0bb0*/  @!P0 LDC.64 R20, c[0x0][0x398] ;  /* 0x0000e600ff148b82 */ /* 0x000f260000000a00 */
[----:B------:R-:W4:Y:S01]  /*0bc0*/  @!P0 LDG.E R19, desc[UR6][R18.64] ;  /* 0x0000000612138981 */ /* 0x000f22000c1e1900 */
[----:B------:R-:W-:-:S04]  /*0bd0*/  IADD3 R17, PT, PT, R9, 0x180, RZ ;  /* 0x0000018009117810 */ /* 0x000fc80007ffe0ff */
[----:B------:R-:W-:-:S13]  /*0be0*/  ISETP.GE.AND P1, PT, R17, R0, PT ;  /* 0x000000001100720c */ /* 0x000fda0003f26270 */
[----:B------:R-:W-:Y:S01]  /*0bf0*/  @!P1 IMAD.WIDE.U32 R16, R17, 0x4, R2 ;  /* 0x0000000411109825 */ /* 0x000fe200078e0002 */
[----:B---3--:R-:W3:Y:S03]  /*0c00*/  @!P1 LDC R25, c[0x0][0x3a8] ;  /* 0x0000ea00ff199b82 */ /* 0x008ee60000000800 */
[----:B----4-:R-:W-:-:S05]  /*0c10*/  @!P0 IMAD.WIDE.U32 R14, R19, 0x4, R20 ;  /* 0x00000004130e8825 */ /* 0x010fca00078e0014 */
[----:B------:R-:W4:Y:S01]  /*0c20*/  @!P1 LDC.64 R20, c[0x0][0x398] ;  /* 0x0000e600ff149b82 */ /* 0x000f220000000a00 */
[----:B0-----:R0:W-:Y:S04]  /*0c30*/  @!P0 STG.E desc[UR6][R14.64], R23 ;  /* 0x000000170e008986 */ /* 0x0011e8000c101906 */
[----:B------:R-:W4:Y:S01]  /*0c40*/  @!P1 LDG.E R17, desc[UR6][R16.64] ;  /* 0x0000000610119981 */ /* 0x000f22000c1e1900 */
[----:B------:R-:W-:-:S04]  /*0c50*/  IADD3 R19, PT, PT, R9, 0x200, RZ ;  /* 0x0000020009137810 */ /* 0x000fc80007ffe0ff */
[----:B------:R-:W-:-:S13]  /*0c60*/  ISETP.GE.AND P0, PT, R19, R0, PT ;  /* 0x000000001300720c */ /* 0x000fda0003f06270 */
[----:B------:R-:W-:Y:S01]  /*0c70*/  @!P0 IMAD.WIDE.U32 R18, R19, 0x4, R2 ;  /* 0x0000000413128825 */ /* 0x000fe200078e0002 */
[----:B0-----:R-:W0:Y:S03]  /*0c80*/  @!P0 LDC R23, c[0x0][0x3a8] ;  /* 0x0000ea00ff178b82 */ /* 0x001e260000000800 */
[----:B----4-:R-:W-:-:S05]  /*0c90*/  @!P1 IMAD.WIDE.U32 R12, R17, 0x4, R20 ;  /* 0x00000004110c9825 */ /* 0x010fca00078e0014 */
[----:B------:R-:W4:Y:S01]  /*0ca0*/  @!P0 LDC.64 R20, c[0x0][0x398] ;  /* 0x0000e600ff148b82 */ /* 0x000f220000000a00 */
[----:B---3--:R3:W-:Y:S04]  /*0cb0*/  @!P1 STG.E desc[UR6][R12.64], R25 ;  /* 0x000000190c009986 */ /* 0x0087e8000c101906 */
[----:B------:R-:W4:Y:S01]  /*0cc0*/  @!P0 LDG.E R19, desc[UR6][R18.64] ;  /* 0x0000000612138981 */ /* 0x000f22000c1e1900 */
[----:B------:R-:W-:-:S05]  /*0cd0*/  VIADD R17, R9, 0x280 ;  /* 0x0000028009117836 */ /* 0x000fca0000000000 */
        /* <DEDUP_REMOVED lines=15> */
[----:B------:R-:W-:-:S04]  /*0dd0*/  IADD3 R17, PT, PT, R9, 0x380, RZ ;  /* 0x0000038009117810 */ /* 0x000fc80007ffe0ff */
[----:B------:R-:W-:-:S13]  /*0de0*/  ISETP.GE.AND P1, PT, R17, R0, PT ;  /* 0x000000001100720c */ /* 0x000fda0003f26270 */
[----:B------:R-:W-:Y:S01]  /*0df0*/  @!P1 IMAD.WIDE.U32 R16, R17, 0x4, R2 ;  /* 0x0000000411109825 */ /* 0x000fe200078e0002 */
[----:B---3--:R-:W3:Y:S03]  /*0e00*/  @!P1 LDC R25, c[0x0][0x3a8] ;  /* 0x0000ea00ff199b82 */ /* 0x008ee60000000800 */
[----:B----4-:R-:W-:-:S05]  /*0e10*/  @!P0 IMAD.WIDE.U32 R14, R19, 0x4, R20 ;  /* 0x00000004130e8825 */ /* 0x010fca00078e0014 */
[----:B------:R-:W4:Y:S01]  /*0e20*/  @!P1 LDC.64 R20, c[0x0][0x398] ;  /* 0x0000e600ff149b82 */ /* 0x000f220000000a00 */
[----:B0-----:R-:W-:Y:S04]  /*0e30*/  @!P0 STG.E desc[UR6][R14.64], R23 ;  /* 0x000000170e008986 */ /* 0x001fe8000c101906 */
[----:B------:R-:W4:Y:S01]  /*0e40*/  @!P1 LDG.E R17, desc[UR6][R16.64] ;  /* 0x0000000610119981 */ /* 0x000f22000c1e1900 */
[----:B------:R-:W-:-:S04]  /*0e50*/  IADD3 R13, PT, PT, R9, 0x400, RZ ;  /* 0x00000400090d7810 */ /* 0x000fc80007ffe0ff */
[----:B------:R-:W-:-:S13]  /*0e60*/  ISETP.GE.AND P0, PT, R13, R0, PT ;  /* 0x000000000d00720c */ /* 0x000fda0003f06270 */
[----:B------:R-:W0:Y:S01]  /*0e70*/  @!P0 LDC R27, c[0x0][0x3a8] ;  /* 0x0000ea00ff1b8b82 */ /* 0x000e220000000800 */
[----:B----4-:R-:W-:-:S04]  /*0e80*/  @!P1 IMAD.WIDE.U32 R18, R17, 0x4, R20 ;  /* 0x0000000411129825 */ /* 0x010fc800078e0014 */
[----:B------:R-:W-:Y:S01]  /*0e90*/  @!P0 IMAD.WIDE.U32 R20, R13, 0x4, R2 ;  /* 0x000000040d148825 */ /* 0x000fe200078e0002 */
[----:B---3--:R3:W-:Y:S02]  /*0ea0*/  @!P1 STG.E desc[UR6][R18.64], R25 ;  /* 0x0000001912009986 */ /* 0x0087e4000c101906 */
[----:B------:R-:W4:Y:S03]  /*0eb0*/  @!P0 LDC.64 R12, c[0x0][0x398] ;  /* 0x0000e600ff0c8b82 */ /* 0x000f260000000a00 */
[----:B------:R-:W4:Y:S01]  /*0ec0*/  @!P0 LDG.E R21, desc[UR6][R20.64] ;  /* 0x0000000614158981 */ /* 0x000f22000c1e1900 */
[----:B------:R-:W-:-:S05]  /*0ed0*/  VIADD R17, R9, 0x480 ;  /* 0x0000048009117836 */ /* 0x000fca0000000000 */
[----:B------:R-:W-:Y:S02]  /*0ee0*/  ISETP.GE.AND P1, PT, R17, R0, PT ;  /* 0x000000001100720c */ /* 0x000fe40003f26270 */
[----:B---3--:R-:W-:-:S11]  /*0ef0*/  IADD3 R19, PT, PT, R9, 0x500, RZ ;  /* 0x0000050009137810 */ /* 0x008fd60007ffe0ff */
[----:B------:R-:W3:Y:S01]  /*0f00*/  @!P1 LDC R25, c[0x0][0x3a8] ;  /* 0x0000ea00ff199b82 */ /* 0x000ee20000000800 */
[----:B----4-:R-:W-:-:S04]  /*0f10*/  @!P0 IMAD.WIDE.U32 R14, R21, 0x4, R12 ;  /* 0x00000004150e8825 */ /* 0x010fc800078e000c */
[----:B------:R-:W-:Y:S01]  /*0f20*/  IMAD.WIDE R12, R17, 0x4, R2 ;  /* 0x00000004110c7825 */ /* 0x000fe200078e0202 */
[----:B0-----:R0:W-:Y:S02]  /*0f30*/  @!P0 STG.E desc[UR6][R14.64], R27 ;  /* 0x0000001b0e008986 */ /* 0x0011e4000c101906 */
[----:B------:R-:W4:Y:S02]  /*0f40*/  @!P1 LDC.64 R16, c[0x0][0x398] ;  /* 0x0000e600ff109b82 */ /* 0x000f240000000a00 */
[----:B------:R-:W4:Y:S01]  /*0f50*/  @!P1 LDG.E R23, desc[UR6][R12.64] ;  /* 0x000000060c179981 */ /* 0x000f22000c1e1900 */
[----:B------:R-:W-:-:S13]  /*0f60*/  ISETP.GE.AND P0, PT, R19, R0, PT ;  /* 0x000000001300720c */ /* 0x000fda0003f06270 */
[----:B------:R-:W5:Y:S01]  /*0f70*/  @!P0 LDC.64 R18, c[0x0][0x398] ;  /* 0x0000e600ff128b82 */ /* 0x000f620000000a00 */
[----:B----4-:R-:W-:-:S07]  /*0f80*/  @!P1 IMAD.WIDE.U32 R16, R23, 0x4, R16 ;  /* 0x0000000417109825 */ /* 0x010fce00078e0010 */
[----:B------:R-:W4:Y:S01]  /*0f90*/  @!P0 LDC R23, c[0x0][0x3a8] ;  /* 0x0000ea00ff178b82 */ /* 0x000f220000000800 */
[----:B---3--:R3:W-:Y:S04]  /*0fa0*/  @!P1 STG.E desc[UR6][R16.64], R25 ;  /* 0x0000001910009986 */ /* 0x0087e8000c101906 */
[----:B------:R-:W5:Y:S01]  /*0fb0*/  @!P0 LDG.E R21, desc[UR6][R12.64+0x200] ;  /* 0x000200060c158981 */ /* 0x000f62000c1e1900 */
[----:B0-----:R-:W-:-:S04]  /*0fc0*/  IADD3 R15, PT, PT, R9, 0x580, RZ ;  /* 0x00000580090f7810 */ /* 0x001fc80007ffe0ff */
[----:B------:R-:W-:Y:S02]  /*0fd0*/  ISETP.GE.AND P1, PT, R15, R0, PT ;  /* 0x000000000f00720c */ /* 0x000fe40003f26270 */
[----:B---3--:R-:W-:-:S11]  /*0fe0*/  IADD3 R17, PT, PT, R9, 0x600, RZ ;  /* 0x0000060009117810 */ /* 0x008fd60007ffe0ff */
[----:B------:R-:W0:Y:S01]  /*0ff0*/  @!P1 LDC R27, c[0x0][0x3a8] ;  /* 0x0000ea00ff1b9b82 */ /* 0x000e220000000800 */
[----:B-----5:R-:W-:-:S07]  /*1000*/  @!P0 IMAD.WIDE.U32 R14, R21, 0x4, R18 ;  /* 0x00000004150e8825 */ /* 0x020fce00078e0012 */
[----:B------:R-:W3:Y:S01]  /*1010*/  @!P1 LDC.64 R18, c[0x0][0x398] ;  /* 0x0000e600ff129b82 */ /* 0x000ee20000000a00 */
[----:B----4-:R4:W-:Y:S04]  /*1020*/  @!P0 STG.E desc[UR6][R14.64], R23 ;  /* 0x000000170e008986 */ /* 0x0109e8000c101906 */
[----:B------:R-:W3:Y:S01]  /*1030*/  @!P1 LDG.E R21, desc[UR6][R12.64+0x400] ;  /* 0x000400060c159981 */ /* 0x000ee2000c1e1900 */
[----:B------:R-:W-:-:S13]  /*1040*/  ISETP.GE.AND P0, PT, R17, R0, PT ;  /* 0x000000001100720c */ /* 0x000fda0003f06270 */
[----:B------:R-:W5:Y:S01]  /*1050*/  @!P0 LDC R25, c[0x0][0x3a8] ;  /* 0x0000ea00ff198b82 */ /* 0x000f620000000800 */
[----:B---3--:R-:W-:-:S07]  /*1060*/  @!P1 IMAD.WIDE.U32 R16, R21, 0x4, R18 ;  /* 0x0000000415109825 */ /* 0x008fce00078e0012 */
[----:B------:R-:W3:Y:S01]  /*1070*/  @!P0 LDC.64 R18, c[0x0][0x398] ;  /* 0x0000e600ff128b82 */ /* 0x000ee20000000a00 */
[----:B0-----:R0:W-:Y:S04]  /*1080*/  @!P1 STG.E desc[UR6][R16.64], R27 ;  /* 0x0000001b10009986 */ /* 0x0011e8000c101906 */
[----:B------:R-:W3:Y:S01]  /*1090*/  @!P0 LDG.E R21, desc[UR6][R12.64+0x600] ;  /* 0x000600060c158981 */ /* 0x000ee2000c1e1900 */
[----:B----4-:R-:W-:-:S05]  /*10a0*/  VIADD R15, R9, 0x680 ;  /* 0x00000680090f7836 */ /* 0x010fca0000000000 */
[----:B------:R-:W-:Y:S02]  /*10b0*/  ISETP.GE.AND P1, PT, R15, R0, PT ;  /* 0x000000000f00720c */ /* 0x000fe40003f26270 */
[----:B0-----:R-:W-:-:S11]  /*10c0*/  IADD3 R17, PT, PT, R9, 0x700, RZ ;  /* 0x0000070009117810 */ /* 0x001fd60007ffe0ff */
[----:B------:R-:W0:Y:S01]  /*10d0*/  @!P1 LDC R23, c[0x0][0x3a8] ;  /* 0x0000ea00ff179b82 */ /* 0x000e220000000800 */
[----:B---3--:R-:W-:-:S07]  /*10e0*/  @!P0 IMAD.WIDE.U32 R14, R21, 0x4, R18 ;  /* 0x00000004150e8825 */ /* 0x008fce00078e0012 */
[----:B------:R-:W3:Y:S01]  /*10f0*/  @!P1 LDC.64 R18, c[0x0][0x398] ;  /* 0x0000e600ff129b82 */ /* 0x000ee20000000a00 */
[----:B-----5:R4:W-:Y:S04]  /*1100*/  @!P0 STG.E desc[UR6][R14.64], R25 ;  /* 0x000000190e008986 */ /* 0x0209e8000c101906 */
[----:B------:R-:W3:Y:S01]  /*1110*/  @!P1 LDG.E R21, desc[UR6][R12.64+0x800] ;  /* 0x000800060c159981 */ /* 0x000ee2000c1e1900 */
[----:B------:R-:W-:-:S13]  /*1120*/  ISETP.GE.AND P0, PT, R17, R0, PT ;  /* 0x000000001100720c */ /* 0x000fda0003f06270 */
[----:B------:R-:W5:Y:S01]  /*1130*/  @!P0 LDC R27, c[0x0][0x3a8] ;  /* 0x0000ea00ff1b8b82 */ /* 0x000f620000000800 */
[----:B---3--:R-:W-:-:S07]  /*1140*/  @!P1 IMAD.WIDE.U32 R16, R21, 0x4, R18 ;  /* 0x0000000415109825 */ /* 0x008fce00078e0012 */
[----:B------:R-:W4:Y:S01]  /*1150*/  @!P0 LDC.64 R18, c[0x0][0x398] ;  /* 0x0000e600ff128b82 */ /* 0x000f220000000a00 */
[----:B0-----:R0:W-:Y:S04]  /*1160*/  @!P1 STG.E desc[UR6][R16.64], R23 ;  /* 0x0000001710009986 */ /* 0x0011e8000c101906 */
[----:B------:R-:W4:Y:S01]  /*1170*/  @!P0 LDG.E R21, desc[UR6][R12.64+0xa00] ;  /* 0x000a00060c158981 */ /* 0x000f22000c1e1900 */
[----:B------:R-:W-:Y:S01]  /*1180*/  IADD3 R9, PT, PT, R9, 0x780, RZ ;  /* 0x0000078009097810 */ /* 0x000fe20007ffe0ff */
[----:B------:R-:W-:Y:S01]  /*1190*/  BSSY.RECONVERGENT B0, `(.L_x_210) ;  /* 0x000000a000007945 */ /* 0x000fe20003800200 */
[----:B------:R-:W-:-:S04]  /*11a0*/  IADD3 R10, PT, PT, R10, 0x10, RZ ;  /* 0x000000100a0a7810 */ /* 0x000fc80007ffe0ff */
[----:B------:R-:W-:Y:S01]  /*11b0*/  ISETP.NE.AND P1, PT, R10, R7, PT ;  /* 0x000000070a00720c */ /* 0x000fe20003f25270 */
[----:B----4-:R-:W-:-:S05]  /*11c0*/  @!P0 IMAD.WIDE.U32 R14, R21, 0x4, R18 ;  /* 0x00000004150e8825 */ /* 0x010fca00078e0012 */
[----:B-----5:R0:W-:Y:S01]  /*11d0*/  @!P0 STG.E desc[UR6][R14.64], R27 ;  /* 0x0000001b0e008986 */ /* 0x0201e2000c101906 */
[----:B------:R-:W-:-:S13]  /*11e0*/  ISETP.GE.AND P0, PT, R9, R0, PT ;  /* 0x000000000900720c */ /* 0x000fda0003f06270 */
[----:B0-----:R-:W-:Y:S05]  /*11f0*/  @P0 BRA `(.L_x_211) ;  /* 0x00000000000c0947 */ /* 0x001fea0003800000 */
[----:B------:R-:W2:Y:S02]  /*1200*/  LDG.E R15, desc[UR6][R12.64+0xc00] ;  /* 0x000c00060c0f7981 */ /* 0x000ea4000c1e1900 */
[----:B--2---:R-:W-:-:S05]  /*1210*/  IMAD.WIDE.U32 R14, R15, 0x4, R4 ;  /* 0x000000040f0e7825 */ /* 0x004fca00078e0004 */
[----:B-1----:R0:W-:Y:S02]  /*1220*/  STG.E desc[UR6][R14.64], R8 ;  /* 0x000000080e007986 */ /* 0x0021e4000c101906 */
.L_x_211:
[----:B------:R-:W-:Y:S05]  /*1230*/  BSYNC.RECONVERGENT B0 ;  /* 0x0000000000007941 */ /* 0x000fea0003800200 */
.L_x_210:
[----:B------:R-:W-:Y:S05]  /*1240*/  @P1 BRA `(.L_x_212) ;  /* 0xfffffff800081947 */ /* 0x000fea000383ffff */
.L_x_209:
[----:B------:R-:W-:-:S13]  /*1250*/  ISETP.NE.AND P0, PT, R11, RZ, PT ;  /* 0x000000ff0b00720c */ /* 0x000fda0003f05270 */
[----:B------:R-:W-:Y:S05]  /*1260*/  @!P0 EXIT ;  /* 0x000000000000894d */ /* 0x000fea0003800000 */
[----:B------:R-:W3:Y:S01]  /*1270*/  LDCU UR4, c[0x0][0x384] ;  /* 0x00007080ff0477ac */ /* 0x000ee20008000800 */
[----:B------:R-:W-:Y:S01]  /*1280*/  ISETP.GE.U32.AND P1, PT, R11, 0x8, PT ;  /* 0x000000080b00780c */ /* 0x000fe20003f26070 */
[----:B---3--:R-:W-:-:S06]  /*1290*/  ULOP3.LUT UR5, UR4, 0x7, URZ, 0xc0, !UPT ;  /* 0x0000000704057892 */ /* 0x008fcc000f8ec0ff */
[----:B------:R-:W-:-:S06]  /*12a0*/  ISETP.NE.AND P0, PT, RZ, UR5, PT ;  /* 0x00000005ff007c0c */ /* 0x000fcc000bf05270 */
[----:B------:R-:W-:Y:S07]  /*12b0*/  @!P1 BRA `(.L_x_213) ;  /* 0x0000000000e89947 */ /* 0x000fee0003800000 */
[----:B0-----:R-:W-:-:S04]  /*12c0*/  IMAD R9, R7, 0x80, R6 ;  /* 0x0000008007097824 */ /* 0x001fc800078e0206 */
[C---:B--2---:R-:W-:Y:S01]  /*12d0*/  IMAD.WIDE R4, R9.reuse, 0x4, R2 ;  /* 0x0000000409047825 */ /* 0x044fe200078e0202 */
[----:B------:R-:W-:-:S13]  /*12e0*/  ISETP.GE.AND P2, PT, R9, R0, PT ;  /* 0x000000000900720c */ /* 0x000fda0003f46270 */
[----:B------:R-:W2:Y:S01]  /*12f0*/  @!P2 LDG.E R13, desc[UR6][R4.64] ;  /* 0x00000006040da981 */ /* 0x000ea2000c1e1900 */
[----:B------:R-:W2:Y:S01]  /*1300*/  @!P2 LDC.64 R10, c[0x0][0x398] ;  /* 0x0000e600ff0aab82 */ /* 0x000ea20000000a00 */
[----:B------:R-:W-:-:S04]  /*1310*/  IADD3 R15, PT, PT, R9, 0x80, RZ ;  /* 0x00000080090f7810 */ /* 0x000fc80007ffe0ff */
[----:B------:R-:W-:-:S03]  /*1320*/  ISETP.GE.AND P1, PT, R15, R0, PT ;  /* 0x000000000f00720c */ /* 0x000fc60003f26270 */
[----:B------:R-:W0:Y:S01]  /*1330*/  @!P2 LDC R19, c[0x0][0x3a8] ;  /* 0x0000ea00ff13ab82 */ /* 0x000e220000000800 */
[----:B------:R-:W-:-:S09]  /*1340*/  IADD3 R17, PT, PT, R9, 0x100, RZ ;  /* 0x0000010009117810 */ /* 0x000fd20007ffe0ff */
[----:B------:R-:W3:Y:S01]  /*1350*/  @!P1 LDC R21, c[0x0][0x3a8] ;  /* 0x0000ea00ff159b82 */ /* 0x000ee20000000800 */
[----:B--2---:R-:W-:-:S07]  /*1360*/  @!P2 IMAD.WIDE.U32 R10, R13, 0x4, R10 ;  /* 0x000000040d0aa825 */ /* 0x004fce00078e000a */
[----:B------:R-:W2:Y:S01]  /*1370*/  @!P1 LDC.64 R12, c[0x0][0x398] ;  /* 0x0000e600ff0c9b82 */ /* 0x000ea20000000a00 */
[----:B0-----:R0:W-:Y:S04]  /*1380*/  @!P2 STG.E desc[UR6][R10.64], R19 ;  /* 0x000000130a00a986 */ /* 0x0011e8000c101906 */
[----:B------:R-:W2:Y:S01]  /*1390*/  @!P1 LDG.E R15, desc[UR6][R4.64+0x200] ;  /* 0x00020006040f9981 */ /* 0x000ea2000c1e1900 */
[----:B------:R-:W-:-:S13]  /*13a0*/  ISETP.GE.AND P2, PT, R17, R0, PT ;  /* 0x000000001100720c */ /* 0x000fda0003f46270 */
[----:B------:R-:W4:Y:S01]  /*13b0*/  @!P2 LDC R23, c[0x0][0x3a8] ;  /* 0x0000ea00ff17ab82 */ /* 0x000f220000000800 */
[----:B--2---:R-:W-:-:S07]  /*13c0*/  @!P1 IMAD.WIDE.U32 R12, R15, 0x4, R12 ;  /* 0x000000040f0c9825 */ /* 0x004fce00078e000c */
[----:B------:R-:W2:Y:S01]  /*13d0*/  @!P2 LDC.64 R14, c[0x0][0x398] ;  /* 0x0000e600ff0eab82 */ /* 0x000ea20000000a00 */
[----:B---3--:R3:W-:Y:S04]  /*13e0*/  @!P1 STG.E desc[UR6][R12.64], R21 ;  /* 0x000000150c009986 */ /* 0x0087e8000c101906 */
[----:B------:R-:W2:Y:S01]  /*13f0*/  @!P2 LDG.E R17, desc[UR6][R4.64+0x400] ;  /* 0x000400060411a981 */ /* 0x000ea2000c1e1900 */
[----:B0-----:R-:W-:-:S04]  /*1400*/  IADD3 R11, PT, PT, R9, 0x180, RZ ;  /* 0x00000180090b7810 */ /* 0x001fc80007ffe0ff */
[----:B------:R-:W-:Y:S01]  /*1410*/  ISETP.GE.AND P1, PT, R11, R0, PT ;  /* 0x000000000b00720c */ /* 0x000fe20003f26270 */
[----:B---3--:R-:W-:-:S12]  /*1420*/  VIADD R13, R9, 0x200 ;  /* 0x00000200090d7836 */ /* 0x008fd80000000000 */
[----:B------:R-:W0:Y:S01]  /*1430*/  @!P1 LDC R19, c[0x0][0x3a8] ;  /* 0x0000ea00ff139b82 */ /* 0x000e220000000800 */
[----:B--2---:R-:W-:-:S07]  /*1440*/  @!P2 IMAD.WIDE.U32 R10, R17, 0x4, R14 ;  /* 0x00000004110aa825 */ /* 0x004fce00078e000e */
[----:B------:R-:W2:Y:S01]  /*1450*/  @!P1 LDC.64 R14, c[0x0][0x398] ;  /* 0x0000e600ff0e9b82 */ /* 0x000ea20000000a00 */
[----:B----4-:R3:W-:Y:S04]  /*1460*/  @!P2 STG.E desc[UR6][R10.64], R23 ;  /* 0x000000170a00a986 */ /* 0x0107e8000c101906 */
[----:B------:R-:W2:Y:S01]  /*1470*/  @!P1 LDG.E R17, desc[UR6][R4.64+0x600] ;  /* 0x0006000604119981 */ /* 0x000ea2000c1e1900 */
[----:B------:R-:W-:-:S13]  /*1480*/  ISETP.GE.AND P2, PT, R13, R0, PT ;  /* 0x000000000d00720c */ /* 0x000fda0003f46270 */
[----:B------:R-:W4:Y:S01]  /*1490*/  @!P2 LDC R21, c[0x0][0x3a8] ;  /* 0x0000ea00ff15ab82 */ /* 0x000f220000000800 */
[----:B--2---:R-:W-:-:S07]  /*14a0*/  @!P1 IMAD.WIDE.U32 R12, R17, 0x4, R14 ;  /* 0x00000004110c9825 */ /* 0x004fce00078e000e */
[----:B------:R-:W2:Y:S01]  /*14b0*/  @!P2 LDC.64 R14, c[0x0][0x398] ;  /* 0x0000e600ff0eab82 */ /* 0x000ea20000000a00 */
[----:B0-----:R0:W-:Y:S04]  /*14c0*/  @!P1 STG.E desc[UR6][R12.64], R19 ;  /* 0x000000130c009986 */ /* 0x0011e8000c101906 */
[----:B------:R-:W2:Y:S01]  /*14d0*/  @!P2 LDG.E R17, desc[UR6][R4.64+0x800] ;  /* 0x000800060411a981 */ /* 0x000ea2000c1e1900 */
[----:B---3--:R-:W-:-:S04]  /*14e0*/  IADD3 R11, PT, PT, R9, 0x280, RZ ;  /* 0x00000280090b7810 */ /* 0x008fc80007ffe0ff */
[----:B------:R-:W-:Y:S02]  /*14f0*/  ISETP.GE.AND P1, PT, R11, R0, PT ;  /* 0x000000000b00720c */ /* 0x000fe40003f26270 */
[----:B0-----:R-:W-:-:S11]  /*1500*/  IADD3 R13, PT, PT, R9, 0x300, RZ ;  /* 0x00000300090d7810 */ /* 0x001fd60007ffe0ff */
[----:B------:R-:W0:Y:S01]  /*1510*/  @!P1 LDC R23, c[0x0][0x3a8] ;  /* 0x0000ea00ff179b82 */ /* 0x000e220000000800 */
[----:B--2---:R-:W-:-:S07]  /*1520*/  @!P2 IMAD.WIDE.U32 R10, R17, 0x4, R14 ;  /* 0x00000004110aa825 */ /* 0x004fce00078e000e */
[----:B------:R-:W2:Y:S01]  /*1530*/  @!P1 LDC.64 R14, c[0x0][0x398] ;  /* 0x0000e600ff0e9b82 */ /* 0x000ea20000000a00 */
[----:B----4-:R3:W-:Y:S04]  /*1540*/  @!P2 STG.E desc[UR6][R10.64], R21 ;  /* 0x000000150a00a986 */ /* 0x0107e8000c101906 */
[----:B------:R-:W2:Y:S01]  /*1550*/  @!P1 LDG.E R17, desc[UR6][R4.64+0xa00] ;  /* 0x000a000604119981 */ /* 0x000ea2000c1e1900 */
[----:B------:R-:W-:Y:S02]  /*1560*/  ISETP.GE.AND P2, PT, R13, R0, PT ;  /* 0x000000000d00720c */ /* 0x000fe40003f46270 */
[----:B------:R-:W-:-:S11]  /*1570*/  IADD3 R9, PT, PT, R9, 0x380, RZ ;  /* 0x0000038009097810 */ /* 0x000fd60007ffe0ff */
[----:B------:R-:W4:Y:S01]  /*1580*/  @!P2 LDC R19, c[0x0][0x3a8] ;  /* 0x0000ea00ff13ab82 */ /* 0x000f220000000800 */
[----:B--2---:R-:W-:-:S07]  /*1590*/  @!P1 IMAD.WIDE.U32 R12, R17, 0x4, R14 ;  /* 0x00000004110c9825 */ /* 0x004fce00078e000e */
[----:B------:R-:W1:Y:S01]  /*15a0*/  @!P2 LDC.64 R14, c[0x0][0x398] ;  /* 0x0000e600ff0eab82 */ /* 0x000e620000000a00 */
[----:B0-----:R0:W-:Y:S04]  /*15b0*/  @!P1 STG.E desc[UR6][R12.64], R23 ;  /* 0x000000170c009986 */ /* 0x0011e8000c101906 */
[----:B------:R-:W1:Y:S01]  /*15c0*/  @!P2 LDG.E R17, desc[UR6][R4.64+0xc00] ;  /* 0x000c00060411a981 */ /* 0x000e62000c1e1900 */
[----:B------:R-:W-:-:S13]  /*15d0*/  ISETP.GE.AND P1, PT, R9, R0, PT ;  /* 0x000000000900720c */ /* 0x000fda0003f26270 */
[----:B---3--:R-:W2:Y:S01]  /*15e0*/  @!P1 LDC.64 R10, c[0x0][0x398] ;  /* 0x0000e600ff0a9b82 */ /* 0x008ea20000000a00 */
[----:B-1----:R-:W-:-:S07]  /*15f0*/  @!P2 IMAD.WIDE.U32 R8, R17, 0x4, R14 ;  /* 0x000000041108a825 */ /* 0x002fce00078e000e */
[----:B------:R-:W1:Y:S01]  /*1600*/  @!P1 LDC R17, c[0x0][0x3a8] ;  /* 0x0000ea00ff119b82 */ /* 0x000e620000000800 */
[----:B----4-:R0:W-:Y:S04]  /*1610*/  @!P2 STG.E desc[UR6][R8.64], R19 ;  /* 0x000000130800a986 */ /* 0x0101e8000c101906 */
[----:B------:R-:W2:Y:S01]  /*1620*/  @!P1 LDG.E R15, desc[UR6][R4.64+0xe00] ;  /* 0x000e0006040f9981 */ /* 0x000ea2000c1e1900 */
[----:B------:R-:W-:Y:S02]  /*1630*/  VIADD R7, R7, 0x8 ;  /* 0x0000000807077836 */ /* 0x000fe40000000000 */
[----:B--2---:R-:W-:-:S05]  /*1640*/  @!P1 IMAD.WIDE.U32 R10, R15, 0x4, R10 ;  /* 0x000000040f0a9825 */ /* 0x004fca00078e000a */
[----:B-1----:R0:W-:Y:S02]  /*1650*/  @!P1 STG.E desc[UR6][R10.64], R17 ;  /* 0x000000110a009986 */ /* 0x0021e4000c101906 */
.L_x_213:
[----:B------:R-:W-:Y:S05]  /*1660*/  @!P0 EXIT ;  /* 0x000000000000894d */ /* 0x000fea0003800000 */
[----:B------:R-:W-:Y:S02]  /*1670*/  UISETP.GE.U32.AND UP0, UPT, UR5, 0x4, UPT ;  /* 0x000000040500788c */ /* 0x000fe4000bf06070 */
[----:B------:R-:W-:-:S06]  /*1680*/  ULOP3.LUT UR4, UR4, 0x3, URZ, 0xc0, !UPT ;  /* 0x0000000304047892 */ /* 0x000fcc000f8ec0ff */
[----:B------:R-:W-:Y:S01]  /*1690*/  ISETP.NE.AND P0, PT, RZ, UR4, PT ;  /* 0x00000004ff007c0c */ /* 0x000fe2000bf05270 */
[----:B------:R-:W-:-:S12]  /*16a0*/  BRA.U !UP0, `(.L_x_214) ;  /* 0x0000000108787547 */ /* 0x000fd8000b800000 */
[----:B0-----:R-:W-:-:S04]  /*16b0*/  LEA R17, R7, R6, 0x7 ;  /* 0x0000000607117211 */ /* 0x001fc800078e38ff */
[C---:B------:R-:W-:Y:S01]  /*16c0*/  ISETP.GE.AND P2, PT, R17.reuse, R0, PT ;  /* 0x000000001100720c */ /* 0x040fe20003f46270 */
[----:B--2---:R-:W-:-:S12]  /*16d0*/  IMAD.WIDE R4, R17, 0x4, R2 ;  /* 0x0000000411047825 */ /* 0x004fd800078e0202 */
[----:B------:R-:W2:Y:S01]  /*16e0*/  @!P2 LDG.E R11, desc[UR6][R4.64] ;  /* 0x00000006040ba981 */ /* 0x000ea2000c1e1900 */
[----:B-1----:R-:W2:Y:S01]  /*16f0*/  @!P2 LDC.64 R8, c[0x0][0x398] ;  /* 0x0000e600ff08ab82 */ /* 0x002ea20000000a00 */
[----:B------:R-:W-:-:S04]  /*1700*/  IADD3 R13, PT, PT, R17, 0x80, RZ ;  /* 0x00000080110d7810 */ /* 0x000fc80007ffe0ff */
[----:B------:R-:W-:-:S03]  /*1710*/  ISETP.GE.AND P1, PT, R13, R0, PT ;  /* 0x000000000d00720c */ /* 0x000fc60003f26270 */
[----:B------:R-:W0:Y:S01]  /*1720*/  @!P2 LDC R19, c[0x0][0x3a8] ;  /* 0x0000ea00ff13ab82 */ /* 0x000e220000000800 */
[----:B------:R-:W-:-:S09]  /*1730*/  IADD3 R15, PT, PT, R17, 0x100, RZ ;  /* 0x00000100110f7810 */ /* 0x000fd20007ffe0ff */
        /* <DEDUP_REMOVED lines=11> */
[----:B0-----:R-:W-:-:S05]  /*17f0*/  VIADD R9, R17, 0x180 ;  /* 0x0000018011097836 */ /* 0x001fca0000000000 */
[----:B------:R-:W-:-:S13]  /*1800*/  ISETP.GE.AND P1, PT, R9, R0, PT ;  /* 0x000000000900720c */ /* 0x000fda0003f26270 */
[----:B------:R-:W0:Y:S01]  /*1810*/  @!P1 LDC R17, c[0x0][0x3a8] ;  /* 0x0000ea00ff119b82 */ /* 0x000e220000000800 */
[----:B--2---:R-:W-:-:S07]  /*1820*/  @!P2 IMAD.WIDE.U32 R8, R15, 0x4, R12 ;  /* 0x000000040f08a825 */ /* 0x004fce00078e000c */
[----:B------:R-:W1:Y:S01]  /*1830*/  @!P1 LDC.64 R12, c[0x0][0x398] ;  /* 0x0000e600ff0c9b82 */ /* 0x000e620000000a00 */
[----:B---3--:R3:W-:Y:S04]  /*1840*/  @!P2 STG.E desc[UR6][R8.64], R23 ;  /* 0x000000170800a986 */ /* 0x0087e8000c101906 */
[----:B------:R-:W1:Y:S01]  /*1850*/  @!P1 LDG.E R15, desc[UR6][R4.64+0x600] ;  /* 0x00060006040f9981 */ /* 0x000e62000c1e1900 */
[----:B------:R-:W-:Y:S01]  /*1860*/  IADD3 R7, PT, PT, R7, 0x4, RZ ;  /* 0x0000000407077810 */ /* 0x000fe20007ffe0ff */
[----:B-1----:R-:W-:-:S05]  /*1870*/  @!P1 IMAD.WIDE.U32 R10, R15, 0x4, R12 ;  /* 0x000000040f0a9825 */ /* 0x002fca00078e000c */
[----:B0-----:R3:W-:Y:S02]  /*1880*/  @!P1 STG.E desc[UR6][R10.64], R17 ;  /* 0x000000110a009986 */ /* 0x0017e4000c101906 */
.L_x_214:
[----:B------:R-:W-:Y:S05]  /*1890*/  @!P0 EXIT ;  /* 0x000000000000894d */ /* 0x000fea0003800000 */
[----:B0--3--:R-:W-:Y:S01]  /*18a0*/  LEA R9, R7, R6, 0x7 ;  /* 0x0000000607097211 */ /* 0x009fe200078e38ff */
[----:B------:R-:W-:-:S12]  /*18b0*/  UIADD3 UR4, UPT, UPT, -UR4, URZ, URZ ;  /* 0x000000ff04047290 */ /* 0x000fd8000fffe1ff */
.L_x_215:
[----:B------:R-:W-:-:S13]  /*18c0*/  ISETP.GE.AND P0, PT, R9, R0, PT ;  /* 0x000000000900720c */ /* 0x000fda0003f06270 */
[----:B--2---:R-:W-:Y:S01]  /*18d0*/  @!P0 IMAD.WIDE R4, R9, 0x4, R2 ;  /* 0x0000000409048825 */ /* 0x004fe200078e0202 */
[----:B------:R-:W0:Y:S05]  /*18e0*/  @!P0 LDC.64 R6, c[0x0][0x398] ;  /* 0x0000e600ff068b82 */ /* 0x000e2a0000000a00 */
[----:B------:R-:W0:Y:S01]  /*18f0*/  @!P0 LDG.E R5, desc[UR6][R4.64] ;  /* 0x0000000604058981 */ /* 0x000e22000c1e1900 */
[----:B------:R-:W-:Y:S02]  /*1900*/  UIADD3 UR4, UPT, UPT, UR4, 0x1, URZ ;  /* 0x0000000104047890 */ /* 0x000fe4000fffe0ff */
[----:B------:R-:W2:Y:S01]  /*1910*/  @!P0 LDC R11, c[0x0][0x3a8] ;  /* 0x0000ea00ff0b8b82 */ /* 0x000ea20000000800 */
[----:B0-----:R-:W-:-:S05]  /*1920*/  @!P0 IMAD.WIDE.U32 R6, R5, 0x4, R6 ;  /* 0x0000000405068825 */ /* 0x001fca00078e0006 */
[----:B--2---:R0:W-:Y:S01]  /*1930*/  @!P0 STG.E desc[UR6][R6.64], R11 ;  /* 0x0000000b06008986 */ /* 0x0041e2000c101906 */
[----:B------:R-:W-:-:S13]  /*1940*/  ISETP.NE.AND P0, PT, RZ, UR4, PT ;  /* 0x00000004ff007c0c */ /* 0x000fda000bf05270 */
[----:B0-----:R-:W-:Y:S05]  /*1950*/  @!P0 EXIT ;  /* 0x000000000000894d */ /* 0x001fea0003800000 */
[----:B------:R-:W-:Y:S01]  /*1960*/  IADD3 R9, PT, PT, R9, 0x80, RZ ;  /* 0x0000008009097810 */ /* 0x000fe20007ffe0ff */
[----:B------:R-:W-:Y:S06]  /*1970*/  BRA `(.L_x_215) ;  /* 0xfffffffc00d07947 */ /* 0x000fec000383ffff */
.L_x_216:
        /* <DEDUP_REMOVED lines=16> */
.L_x_222:


//--------------------- .text._ZN3cub18CUB_300001_SM_10006detail11EmptyKernelIvEEvv --------------------------
	.section	.text._ZN3cub18CUB_300001_SM_10006detail11EmptyKernelIvEEvv,"ax",@progbits
	.align	128
        .global         _ZN3cub18CUB_300001_SM_10006detail11EmptyKernelIvEEvv
        .type           _ZN3cub18CUB_300001_SM_10006detail11EmptyKernelIvEEvv,@function
        .size           _ZN3cub18CUB_300001_SM_10006detail11EmptyKernelIvEEvv,(.L_x_223 - _ZN3cub18CUB_300001_SM_10006detail11EmptyKernelIvEEvv)
        .other          _ZN3cub18CUB_300001_SM_10006detail11EmptyKernelIvEEvv,@"STO_CUDA_ENTRY STV_DEFAULT"
_ZN3cub18CUB_300001_SM_10006detail11EmptyKernelIvEEvv:
.text._ZN3cub18CUB_300001_SM_10006detail11EmptyKernelIvEEvv:
[----:B------:R-:W-:Y:S01]  /*0000*/  LDC R1, c[0x0][0x37c] ;  /* 0x0000df00ff017b82 */ /* 0x000fe20000000800 */
[----:B------:R-:W-:Y:S05]  /*0010*/  EXIT ;  /* 0x000000000000794d */ /* 0x000fea0003800000 */
.L_x_217:
        /* <DEDUP_REMOVED lines=14> */
.L_x_223:


//--------------------- .nv.shared._ZN3cub18CUB_300001_SM_10006detail4scan16DeviceScanKernelINS2_10policy_hubIjjjmN4cuda3std3__44plusIvEEE10Policy1000EN6thrust24THRUST_300001_SM_1000_NS6detail15normal_iteratorINSD_10device_ptrIjEEEESI_NS0_13ScanTileStateIjLb1EEES9_NS0_8NullTypeEmjLb0ESL_EEvT0_T1_T2_iT3_T4_T5_ --------------------------
	.section	.nv.shared._ZN3cub18CUB_300001_SM_10006detail4scan16DeviceScanKernelINS2_10policy_hubIjjjmN4cuda3std3__44plusIvEEE10Policy1000EN6thrust24THRUST_300001_SM_1000_NS6detail15normal_iteratorINSD_10device_ptrIjEEEESI_NS0_13ScanTileStateIjLb1EEES9_NS0_8NullTypeEmjLb0ESL_EEvT0_T1_T2_iT3_T4_T5_,"aw",@nobits
	.sectionflags	@""
	.align	16
.nv.shared._ZN3cub18CUB_300001_SM_10006detail4scan16DeviceScanKernelINS2_10policy_hubIjjjmN4cuda3std3__44plusIvEEE10Policy1000EN6thrust24THRUST_300001_SM_1000_NS6detail15normal_iteratorINSD_10device_ptrIjEEEESI_NS0_13ScanTileStateIjLb1EEES9_NS0_8NullTypeEmjLb0ESL_EEvT0_T1_T2_iT3_T4_T5_:
	.zero		32656


//--------------------- .nv.shared.reserved.0     --------------------------
	.section	.nv.shared.reserved.0,"aw",@nobits
	.weak		__nv_reservedSMEM_offset_0_alias
	.size		__nv_reservedSMEM_offset_0_alias, 0, 64
	.other		__nv_reservedSMEM_offset_0_alias,@"STO_CUDA_RESERVED_SHARED STV_DEFAULT"
__nv_reservedSMEM_offset_0_alias:
	.zero		0
	.zero		64


//--------------------- .nv.global                --------------------------
	.section	.nv.global,"aw",@nobits
.nv.global:
	.type		_ZN34_INTERNAL_baaca3d4_4_k_cu_5b369c476thrust24THRUST_300001_SM_1000_NS12placeholders2_8E,@object
	.size		_ZN34_INTERNAL_baaca3d4_4_k_cu_5b369c476thrust24THRUST_300001_SM_1000_NS12placeholders2_8E,(_ZN34_INTERNAL_baaca3d4_4_k_cu_5b369c474cuda3std3__436_GLOBAL__N__baaca3d4_4_k_cu_5b369c476ignoreE - _ZN34_INTERNAL_baaca3d4_4_k_cu_5b369c476thrust24THRUST_300001_SM_1000_NS12placeholders2_8E)
_ZN34_INTERNAL_baaca3d4_4_k_cu_5b369c476thrust24THRUST_300001_SM_1000_NS12placeholders2_8E:
	.zero		1
	.type		_ZN34_INTERNAL_baaca3d4_4_k_cu_5b369c474cuda3std3__436_GLOBAL__N__baaca3d4_4_k_cu_5b369c476ignoreE,@object
	.size		_ZN34_INTERNAL_baaca3d4_4_k_cu_5b369c474cuda3std3__436_GLOBAL__N__baaca3d4_4_k_cu_5b369c476ignoreE,(_ZN34_INTERNAL_baaca3d4_4_k_cu_5b369c474cuda3std6ranges3__45__cpo4dataE - _ZN34_INTERNAL_baaca3d4_4_k_cu_5b369c474cuda3std3__436_GLOBAL__N__baaca3d4_4_k_cu_5b369c476ignoreE)
_ZN34_INTERNAL_baaca3d4_4_k_cu_5b369c474cuda3std3__436_GLOBAL__N__baaca3d4_4_k_cu_5b369c476ignoreE:
	.zero		1
	.type		_ZN34_INTERNAL_baaca3d4_4_k_cu_5b369c474cuda3std6ranges3__45__cpo4dataE,@object
	.size		_ZN34_INTERNAL_baaca3d4_4_k_cu_5b369c474cuda3std6ranges3__45__cpo4dataE,(_ZN34_INTERNAL_baaca3d4_4_k_cu_5b369c476thrust24THRUST_300001_SM_1000_NS6system3cpp3parE - _ZN34_INTERNAL_baaca3d4_4_k_cu_5b369c474cuda3std6ranges3__45__cpo4dataE)
_ZN34_INTERNAL_baaca3d4_4_k_cu_5b369c474cuda3std6ranges3__45__cpo4dataE:
	.zero		1
	.type		_ZN34_INTERNAL_baaca3d4_4_k_cu_5b369c476thrust24THRUST_300001_SM_1000_NS6system3cpp3parE,@object
	.size		_ZN34_INTERNAL_baaca3d4_4_k_cu_5b369c476thrust24THRUST_300001_SM_1000_NS6system3cpp3parE,(_ZN34_INTERNAL_baaca3d4_4_k_cu_5b369c474cuda3std3__45__cpo5beginE - _ZN34_INTERNAL_baaca3d4_4_k_cu_5b369c476thrust24THRUST_300001_SM_1000_NS6system3cpp3parE)
_ZN34_INTERNAL_baaca3d4_4_k_cu_5b369c476thrust24THRUST_300001_SM_1000_NS6system3cpp3parE:
	.zero		1
	.type		_ZN34_INTERNAL_baaca3d4_4_k_cu_5b369c474cuda3std3__45__cpo5beginE,@object
	.size		_ZN34_INTERNAL_baaca3d4_4_k_cu_5b369c474cuda3std3__45__cpo5beginE,(_ZN34_INTERNAL_baaca3d4_4_k_cu_5b369c474cuda3std6ranges3__45__cpo5beginE - _ZN34_INTERNAL_baaca3d4_4_k_cu_5b369c474cuda3std3__45__cpo5beginE)
_ZN34_INTERNAL_baaca3d4_4_k_cu_5b369c474cuda3std3__45__cpo5beginE:
	.zero		1
	.type		_ZN34_INTERNAL_baaca3d4_4_k_cu_5b369c474cuda3std6ranges3__45__cpo5beginE,@object
	.size		_ZN34_INTERNAL_baaca3d4_4_k_cu_5b369c474cuda3std6ranges3__45__cpo5beginE,(_ZN34_INTERNAL_baaca3d4_4_k_cu_5b369c476thrust24THRUST_300001_SM_1000_NS6deviceE - _ZN34_INTERNAL_baaca3d4_4_k_cu_5b369c474cuda3std6ranges3__45__cpo5beginE)
_ZN34_INTERNAL_baaca3d4_4_k_cu_5b369c474cuda3std6ranges3__45__cpo5beginE:
	.zero		1
	.type		_ZN34_INTERNAL_baaca3d4_4_k_cu_5b369c476thrust24THRUST_300001_SM_1000_NS6deviceE,@object
	.size		_ZN34_INTERNAL_baaca3d4_4_k_cu_5b369c476thrust24THRUST_300001_SM_1000_NS6deviceE,(_ZN34_INTERNAL_baaca3d4_4_k_cu_5b369c474cuda3std3__47nulloptE - _ZN34_INTERNAL_baaca3d4_4_k_cu_5b369c476thrust24THRUST_300001_SM_1000_NS6deviceE)
_ZN34_INTERNAL_baaca3d4_4_k_cu_5b369c476thrust24THRUST_300001_SM_1000_NS6deviceE:
	.zero		1
	.type		_ZN34_INTERNAL_baaca3d4_4_k_cu_5b369c474cuda3std3__47nulloptE,@object
	.size		_ZN34_INTERNAL_baaca3d4_4_k_cu_5b369c474cuda3std3__47nulloptE,(_ZN34_INTERNAL_baaca3d4_4_k_cu_5b369c474cuda3std6ranges3__45__cpo8distanceE - _ZN34_INTERNAL_baaca3d4_4_k_cu_5b369c474cuda3std3__47nulloptE)
_ZN34_INTERNAL_baaca3d4_4_k_cu_5b369c474cuda3std3__47nulloptE:
	.zero		1
	.type		_ZN34_INTERNAL_baaca3d4_4_k_cu_5b369c474cuda3std6ranges3__45__cpo8distanceE,@object
	.size		_ZN34_INTERNAL_baaca3d4_4_k_cu_5b369c474cuda3std6ranges3__45__cpo8distanceE,(_ZN34_INTERNAL_baaca3d4_4_k_cu_5b369c476thrust24THRUST_300001_SM_1000_NS12placeholders2_4E - _ZN34_INTERNAL_baaca3d4_4_k_cu_5b369c474cuda3std6ranges3__45__cpo8distanceE)
_ZN34_INTERNAL_baaca3d4_4_k_cu_5b369c474cuda3std6ranges3__45__cpo8distanceE:
	.zero		1
	.type		_ZN34_INTERNAL_baaca3d4_4_k_cu_5b369c476thrust24THRUST_300001_SM_1000_NS12placeholders2_4E,@object
	.size		_ZN34_INTERNAL_baaca3d4_4_k_cu_5b369c476thrust24THRUST_300001_SM_1000_NS12placeholders2_4E,(_ZN34_INTERNAL_baaca3d4_4_k_cu_5b369c474cuda3std3__45__cpo6rbeginE - _ZN34_INTERNAL_baaca3d4_4_k_cu_5b369c476thrust24THRUST_300001_SM_1000_NS12placeholders2_4E)
_ZN34_INTERNAL_baaca3d4_4_k_cu_5b369c476thrust24THRUST_300001_SM_1000_NS12placeholders2_4E:
	.zero		1
	.type		_ZN34_INTERNAL_baaca3d4_4_k_cu_5b369c474cuda3std3__45__cpo6rbeginE,@object
	.size		_ZN34_INTERNAL_baaca3d4_4_k_cu_5b369c474cuda3std3__45__cpo6rbeginE,(_ZN34_INTERNAL_baaca3d4_4_k_cu_5b369c474cuda3std6ranges3__45__cpo7advanceE - _ZN34_INTERNAL_baaca3d4_4_k_cu_5b369c474cuda3std3__45__cpo6rbeginE)
_ZN34_INTERNAL_baaca3d4_4_k_cu_5b369c474cuda3std3__45__cpo6rbeginE:
	.zero		1
	.type		_ZN34_INTERNAL_baaca3d4_4_k_cu_5b369c474cuda3std6ranges3__45__cpo7advanceE,@object
	.size		_ZN34_INTERNAL_baaca3d4_4_k_cu_5b369c474cuda3std6ranges3__45__cpo7advanceE,(_ZN34_INTERNAL_baaca3d4_4_k_cu_5b369c476thrust24THRUST_300001_SM_1000_NS12placeholders3_10E - _ZN34_INTERNAL_baaca3d4_4_k_cu_5b369c474cuda3std6ranges3__45__cpo7advanceE)
_ZN34_INTERNAL_baaca3d4_4_k_cu_5b369c474cuda3std6ranges3__45__cpo7advanceE:
	.zero		1
	.type		_ZN34_INTERNAL_baaca3d4_4_k_cu_5b369c476thrust24THRUST_300001_SM_1000_NS12placeholders3_10E,@object
	.size		_ZN34_INTERNAL_baaca3d4_4_k_cu_5b369c476thrust24THRUST_300001_SM_1000_NS12placeholders3_10E,(_ZN34_INTERNAL_baaca3d4_4_k_cu_5b369c474cuda3std3__48in_placeE - _ZN34_INTERNAL_baaca3d4_4_k_cu_5b369c476thrust24THRUST_300001_SM_1000_NS12placeholders3_10E)
_ZN34_INTERNAL_baaca3d4_4_k_cu_5b369c476thrust24THRUST_300001_SM_1000_NS12placeholders3_10E:
	.zero		1
	.type		_ZN34_INTERNAL_baaca3d4_4_k_cu_5b369c474cuda3std3__48in_placeE,@object
	.size		_ZN34_INTERNAL_baaca3d4_4_k_cu_5b369c474cuda3std3__48in_placeE,(_ZN34_INTERNAL_baaca3d4_4_k_cu_5b369c474cuda3std6ranges3__45__cpo4sizeE - _ZN34_INTERNAL_baaca3d4_4_k_cu_5b369c474cuda3std3__48in_placeE)
_ZN34_INTERNAL_baaca3d4_4_k_cu_5b369c474cuda3std3__48in_placeE:
	.zero		1
	.type		_ZN34_INTERNAL_baaca3d4_4_k_cu_5b369c474cuda3std6ranges3__45__cpo4sizeE,@object
	.size		_ZN34_INTERNAL_baaca3d4_4_k_cu_5b369c474cuda3std6ranges3__45__cpo4sizeE,(_ZN34_INTERNAL_baaca3d4_4_k_cu_5b369c476thrust24THRUST_300001_SM_1000_NS12placeholders2_2E - _ZN34_INTERNAL_baaca3d4_4_k_cu_5b369c474cuda3std6ranges3__45__cpo4sizeE)
_ZN34_INTERNAL_baaca3d4_4_k_cu_5b369c474cuda3std6ranges3__45__cpo4sizeE:
	.zero		1
	.type		_ZN34_INTERNAL_baaca3d4_4_k_cu_5b369c476thrust24THRUST_300001_SM_1000_NS12placeholders2_2E,@object
	.size		_ZN34_INTERNAL_baaca3d4_4_k_cu_5b369c476thrust24THRUST_300001_SM_1000_NS12placeholders2_2E,(_ZN34_INTERNAL_baaca3d4_4_k_cu_5b369c474cuda3std3__45__cpo6cbeginE - _ZN34_INTERNAL_baaca3d4_4_k_cu_5b369c476thrust24THRUST_300001_SM_1000_NS12placeholders2_2E)
_ZN34_INTERNAL_baaca3d4_4_k_cu_5b369c476thrust24THRUST_300001_SM_1000_NS12placeholders2_2E:
	.zero		1
	.type		_ZN34_INTERNAL_baaca3d4_4_k_cu_5b369c474cuda3std3__45__cpo6cbeginE,@object
	.size		_ZN34_INTERNAL_baaca3d4_4_k_cu_5b369c474cuda3std3__45__cpo6cbeginE,(_ZN34_INTERNAL_baaca3d4_4_k_cu_5b369c474cuda3std6ranges3__45__cpo6cbeginE - _ZN34_INTERNAL_baaca3d4_4_k_cu_5b369c474cuda3std3__45__cpo6cbeginE)
_ZN34_INTERNAL_baaca3d4_4_k_cu_5b369c474cuda3std3__45__cpo6cbeginE:
	.zero		1
	.type		_ZN34_INTERNAL_baaca3d4_4_k_cu_5b369c474cuda3std6ranges3__45__cpo6cbeginE,@object
	.size		_ZN34_INTERNAL_baaca3d4_4_k_cu_5b369c474cuda3std6ranges3__45__cpo6cbeginE,(_ZN34_INTERNAL_baaca3d4_4_k_cu_5b369c476thrust24THRUST_300001_SM_1000_NS12placeholders2_6E - _ZN34_INTERNAL_baaca3d4_4_k_cu_5b369c474cuda3std6ranges3__45__cpo6cbeginE)
_ZN34_INTERNAL_baaca3d4_4_k_cu_5b369c474cuda3std6ranges3__45__cpo6cbeginE:
	.zero		1
	.type		_ZN34_INTERNAL_baaca3d4_4_k_cu_5b369c476thrust24THRUST_300001_SM_1000_NS12placeholders2_6E,@object
	.size		_ZN34_INTERNAL_baaca3d4_4_k_cu_5b369c476thrust24THRUST_300001_SM_1000_NS12placeholders2_6E,(_ZN34_INTERNAL_baaca3d4_4_k_cu_5b369c474cuda3std3__45__cpo7crbeginE - _ZN34_INTERNAL_baaca3d4_4_k_cu_5b369c476thrust24THRUST_300001_SM_1000_NS12placeholders2_6E)
_ZN34_INTERNAL_baaca3d4_4_k_cu_5b369c476thrust24THRUST_300001_SM_1000_NS12placeholders2_6E:
	.zero		1
	.type		_ZN34_INTERNAL_baaca3d4_4_k_cu_5b369c474cuda3std3__45__cpo7crbeginE,@object
	.size		_ZN34_INTERNAL_baaca3d4_4_k_cu_5b369c474cuda3std3__45__cpo7crbeginE,(_ZN34_INTERNAL_baaca3d4_4_k_cu_5b369c474cuda3std6ranges3__45__cpo4nextE - _ZN34_INTERNAL_baaca3d4_4_k_cu_5b369c474cuda3std3__45__cpo7crbeginE)
_ZN34_INTERNAL_baaca3d4_4_k_cu_5b369c474cuda3std3__45__cpo7crbeginE:
	.zero		1
	.type		_ZN34_INTERNAL_baaca3d4_4_k_cu_5b369c474cuda3std6ranges3__45__cpo4nextE,@object
	.size		_ZN34_INTERNAL_baaca3d4_4_k_cu_5b369c474cuda3std6ranges3__45__cpo4nextE,(_ZN34_INTERNAL_baaca3d4_4_k_cu_5b369c474cuda3std6ranges3__45__cpo4swapE - _ZN34_INTERNAL_baaca3d4_4_k_cu_5b369c474cuda3std6ranges3__45__cpo4nextE)
_ZN34_INTERNAL_baaca3d4_4_k_cu_5b369c474cuda3std6ranges3__45__cpo4nextE:
	.zero		1
	.type		_ZN34_INTERNAL_baaca3d4_4_k_cu_5b369c474cuda3std6ranges3__45__cpo4swapE,@object
	.size		_ZN34_INTERNAL_baaca3d4_4_k_cu_5b369c474cuda3std6ranges3__45__cpo4swapE,(_ZN34_INTERNAL_baaca3d4_4_k_cu_5b369c476thrust24THRUST_300001_SM_1000_NS8cuda_cub10par_nosyncE - _ZN34_INTERNAL_baaca3d4_4_k_cu_5b369c474cuda3std6ranges3__45__cpo4swapE)
_ZN34_INTERNAL_baaca3d4_4_k_cu_5b369c474cuda3std6ranges3__45__cpo4swapE:
	.zero		1
	.type		_ZN34_INTERNAL_baaca3d4_4_k_cu_5b369c476thrust24THRUST_300001_SM_1000_NS8cuda_cub10par_nosyncE,@object
	.size		_ZN34_INTERNAL_baaca3d4_4_k_cu_5b369c476thrust24THRUST_300001_SM_1000_NS8cuda_cub10par_nosyncE,(_ZN34_INTERNAL_baaca3d4_4_k_cu_5b369c476thrust24THRUST_300001_SM_1000_NS3seqE - _ZN34_INTERNAL_baaca3d4_4_k_cu_5b369c476thrust24THRUST_300001_SM_1000_NS8cuda_cub10par_nosyncE)
_ZN34_INTERNAL_baaca3d4_4_k_cu_5b369c476thrust24THRUST_300001_SM_1000_NS8cuda_cub10par_nosyncE:
	.zero		1
	.type		_ZN34_INTERNAL_baaca3d4_4_k_cu_5b369c476thrust24THRUST_300001_SM_1000_NS3seqE,@object
	.size		_ZN34_INTERNAL_baaca3d4_4_k_cu_5b369c476thrust24THRUST_300001_SM_1000_NS3seqE,(_ZN34_INTERNAL_baaca3d4_4_k_cu_5b369c474cuda3std3__420unreachable_sentinelE - _ZN34_INTERNAL_baaca3d4_4_k_cu_5b369c476thrust24THRUST_300001_SM_1000_NS3seqE)
_ZN34_INTERNAL_baaca3d4_4_k_cu_5b369c476thrust24THRUST_300001_SM_1000_NS3seqE:
	.zero		1
	.type		_ZN34_INTERNAL_baaca3d4_4_k_cu_5b369c474cuda3std3__420unreachable_sentinelE,@object
	.size		_ZN34_INTERNAL_baaca3d4_4_k_cu_5b369c474cuda3std3__420unreachable_sentinelE,(_ZN34_INTERNAL_baaca3d4_4_k_cu_5b369c474cuda3std6ranges3__45__cpo5ssizeE - _ZN34_INTERNAL_baaca3d4_4_k_cu_5b369c474cuda3std3__420unreachable_sentinelE)
_ZN34_INTERNAL_baaca3d4_4_k_cu_5b369c474cuda3std3__420unreachable_sentinelE:
	.zero		1
	.type		_ZN34_INTERNAL_baaca3d4_4_k_cu_5b369c474cuda3std6ranges3__45__cpo5ssizeE,@object
	.size		_ZN34_INTERNAL_baaca3d4_4_k_cu_5b369c474cuda3std6ranges3__45__cpo5ssizeE,(_ZN34_INTERNAL_baaca3d4_4_k_cu_5b369c476thrust24THRUST_300001_SM_1000_NS12placeholders2_3E - _ZN34_INTERNAL_baaca3d4_4_k_cu_5b369c474cuda3std6ranges3__45__cpo5ssizeE)
_ZN34_INTERNAL_baaca3d4_4_k_cu_5b369c474cuda3std6ranges3__45__cpo5ssizeE:
	.zero		1
	.type		_ZN34_INTERNAL_baaca3d4_4_k_cu_5b369c476thrust24THRUST_300001_SM_1000_NS12placeholders2_3E,@object
	.size		_ZN34_INTERNAL_baaca3d4_4_k_cu_5b369c476thrust24THRUST_300001_SM_1000_NS12placeholders2_3E,(_ZN34_INTERNAL_baaca3d4_4_k_cu_5b369c474cuda3std3__45__cpo4cendE - _ZN34_INTERNAL_baaca3d4_4_k_cu_5b369c476thrust24THRUST_300001_SM_1000_NS12placeholders2_3E)
_ZN34_INTERNAL_baaca3d4_4_k_cu_5b369c476thrust24THRUST_300001_SM_1000_NS12placeholders2_3E:
	.zero		1
	.type		_ZN34_INTERNAL_baaca3d4_4_k_cu_5b369c474cuda3std3__45__cpo4cendE,@object
	.size		_ZN34_INTERNAL_baaca3d4_4_k_cu_5b369c474cuda3std3__45__cpo4cendE,(_ZN34_INTERNAL_baaca3d4_4_k_cu_5b369c474cuda3std6ranges3__45__cpo4cendE - _ZN34_INTERNAL_baaca3d4_4_k_cu_5b369c474cuda3std3__45__cpo4cendE)
_ZN34_INTERNAL_baaca3d4_4_k_cu_5b369c474cuda3std3__45__cpo4cendE:
	.zero		1
	.type		_ZN34_INTERNAL_baaca3d4_4_k_cu_5b369c474cuda3std6ranges3__45__cpo4cendE,@object
	.size		_ZN34_INTERNAL_baaca3d4_4_k_cu_5b369c474cuda3std6ranges3__45__cpo4cendE,(_ZN34_INTERNAL_baaca3d4_4_k_cu_5b369c476thrust24THRUST_300001_SM_1000_NS12placeholders2_7E - _ZN34_INTERNAL_baaca3d4_4_k_cu_5b369c474cuda3std6ranges3__45__cpo4cendE)
_ZN34_INTERNAL_baaca3d4_4_k_cu_5b369c474cuda3std6ranges3__45__cpo4cendE:
	.zero		1
	.type		_ZN34_INTERNAL_baaca3d4_4_k_cu_5b369c476thrust24THRUST_300001_SM_1000_NS12placeholders2_7E,@object
	.size		_ZN34_INTERNAL_baaca3d4_4_k_cu_5b369c476thrust24THRUST_300001_SM_1000_NS12placeholders2_7E,(_ZN34_INTERNAL_baaca3d4_4_k_cu_5b369c474cuda3std3__45__cpo5crendE - _ZN34_INTERNAL_baaca3d4_4_k_cu_5b369c476thrust24THRUST_300001_SM_1000_NS12placeholders2_7E)
_ZN34_INTERNAL_baaca3d4_4_k_cu_5b369c476thrust24THRUST_300001_SM_1000_NS12placeholders2_7E:
	.zero		1
	.type		_ZN34_INTERNAL_baaca3d4_4_k_cu_5b369c474cuda3std3__45__cpo5crendE,@object
	.size		_ZN34_INTERNAL_baaca3d4_4_k_cu_5b369c474cuda3std3__45__cpo5crendE,(_ZN34_INTERNAL_baaca3d4_4_k_cu_5b369c474cuda3std6ranges3__45__cpo4prevE - _ZN34_INTERNAL_baaca3d4_4_k_cu_5b369c474cuda3std3__45__cpo5crendE)
_ZN34_INTERNAL_baaca3d4_4_k_cu_5b369c474cuda3std3__45__cpo5crendE:
	.zero		1
	.type		_ZN34_INTERNAL_baaca3d4_4_k_cu_5b369c474cuda3std6ranges3__45__cpo4prevE,@object
	.size		_ZN34_INTERNAL_baaca3d4_4_k_cu_5b369c474cuda3std6ranges3__45__cpo4prevE,(_ZN34_INTERNAL_baaca3d4_4_k_cu_5b369c474cuda3std6ranges3__45__cpo9iter_moveE - _ZN34_INTERNAL_baaca3d4_4_k_cu_5b369c474cuda3std6ranges3__45__cpo4prevE)
_ZN34_INTERNAL_baaca3d4_4_k_cu_5b369c474cuda3std6ranges3__45__cpo4prevE:
	.zero		1
	.type		_ZN34_INTERNAL_baaca3d4_4_k_cu_5b369c474cuda3std6ranges3__45__cpo9iter_moveE,@object
	.size		_ZN34_INTERNAL_baaca3d4_4_k_cu_5b369c474cuda3std6ranges3__45__cpo9iter_moveE,(_ZN34_INTERNAL_baaca3d4_4_k_cu_5b369c476thrust24THRUST_300001_SM_1000_NS6system6detail10sequential3seqE - _ZN34_INTERNAL_baaca3d4_4_k_cu_5b369c474cuda3std6ranges3__45__cpo9iter_moveE)
_ZN34_INTERNAL_baaca3d4_4_k_cu_5b369c474cuda3std6ranges3__45__cpo9iter_moveE:
	.zero		1
	.type		_ZN34_INTERNAL_baaca3d4_4_k_cu_5b369c476thrust24THRUST_300001_SM_1000_NS6system6detail10sequential3seqE,@object
	.size		_ZN34_INTERNAL_baaca3d4_4_k_cu_5b369c476thrust24THRUST_300001_SM_1000_NS6system6detail10sequential3seqE,(_ZN34_INTERNAL_baaca3d4_4_k_cu_5b369c476thrust24THRUST_300001_SM_1000_NS12placeholders2_9E - _ZN34_INTERNAL_baaca3d4_4_k_cu_5b369c476thrust24THRUST_300001_SM_1000_NS6system6detail10sequential3seqE)
_ZN34_INTERNAL_baaca3d4_4_k_cu_5b369c476thrust24THRUST_300001_SM_1000_NS6system6detail10sequential3seqE:
	.zero		1
	.type		_ZN34_INTERNAL_baaca3d4_4_k_cu_5b369c476thrust24THRUST_300001_SM_1000_NS12placeholders2_9E,@object
	.size		_ZN34_INTERNAL_baaca3d4_4_k_cu_5b369c476thrust24THRUST_300001_SM_1000_NS12placeholders2_9E,(_ZN34_INTERNAL_baaca3d4_4_k_cu_5b369c474cuda3std3__419piecewise_constructE - _ZN34_INTERNAL_baaca3d4_4_k_cu_5b369c476thrust24THRUST_300001_SM_1000_NS12placeholders2_9E)
_ZN34_INTERNAL_baaca3d4_4_k_cu_5b369c476thrust24THRUST_300001_SM_1000_NS12placeholders2_9E:
	.zero		1
	.type		_ZN34_INTERNAL_baaca3d4_4_k_cu_5b369c474cuda3std3__419piecewise_constructE,@object
	.size		_ZN34_INTERNAL_baaca3d4_4_k_cu_5b369c474cuda3std3__419piecewise_constructE,(_ZN34_INTERNAL_baaca3d4_4_k_cu_5b369c474cuda3std6ranges3__45__cpo5cdataE - _ZN34_INTERNAL_baaca3d4_4_k_cu_5b369c474cuda3std3__419piecewise_constructE)
_ZN34_INTERNAL_baaca3d4_4_k_cu_5b369c474cuda3std3__419piecewise_constructE:
	.zero		1
	.type		_ZN34_INTERNAL_baaca3d4_4_k_cu_5b369c474cuda3std6ranges3__45__cpo5cdataE,@object
	.size		_ZN34_INTERNAL_baaca3d4_4_k_cu_5b369c474cuda3std6ranges3__45__cpo5cdataE,(_ZN34_INTERNAL_baaca3d4_4_k_cu_5b369c476thrust24THRUST_300001_SM_1000_NS12placeholders2_1E - _ZN34_INTERNAL_baaca3d4_4_k_cu_5b369c474cuda3std6ranges3__45__cpo5cdataE)
_ZN34_INTERNAL_baaca3d4_4_k_cu_5b369c474cuda3std6ranges3__45__cpo5cdataE:
	.zero		1
	.type		_ZN34_INTERNAL_baaca3d4_4_k_cu_5b369c476thrust24THRUST_300001_SM_1000_NS12placeholders2_1E,@object
	.size		_ZN34_INTERNAL_baaca3d4_4_k_cu_5b369c476thrust24THRUST_300001_SM_1000_NS12placeholders2_1E,(_ZN34_INTERNAL_baaca3d4_4_k_cu_5b369c474cuda3std3__45__cpo3endE - _ZN34_INTERNAL_baaca3d4_4_k_cu_5b369c476thrust24THRUST_300001_SM_1000_NS12placeholders2_1E)
_ZN34_INTERNAL_baaca3d4_4_k_cu_5b369c476thrust24THRUST_300001_SM_1000_NS12placeholders2_1E:
	.zero		1
	.type		_ZN34_INTERNAL_baaca3d4_4_k_cu_5b369c474cuda3std3__45__cpo3endE,@object
	.size		_ZN34_INTERNAL_baaca3d4_4_k_cu_5b369c474cuda3std3__45__cpo3endE,(_ZN34_INTERNAL_baaca3d4_4_k_cu_5b369c474cuda3std6ranges3__45__cpo3endE - _ZN34_INTERNAL_baaca3d4_4_k_cu_5b369c474cuda3std3__45__cpo3endE)
_ZN34_INTERNAL_baaca3d4_4_k_cu_5b369c474cuda3std3__45__cpo3endE:
	.zero		1
	.type		_ZN34_INTERNAL_baaca3d4_4_k_cu_5b369c474cuda3std6ranges3__45__cpo3endE,@object
	.size		_ZN34_INTERNAL_baaca3d4_4_k_cu_5b369c474cuda3std6ranges3__45__cpo3endE,(_ZN34_INTERNAL_baaca3d4_4_k_cu_5b369c476thrust24THRUST_300001_SM_1000_NS12placeholders2_5E - _ZN34_INTERNAL_baaca3d4_4_k_cu_5b369c474cuda3std6ranges3__45__cpo3endE)
_ZN34_INTERNAL_baaca3d4_4_k_cu_5b369c474cuda3std6ranges3__45__cpo3endE:
	.zero		1
	.type		_ZN34_INTERNAL_baaca3d4_4_k_cu_5b369c476thrust24THRUST_300001_SM_1000_NS12placeholders2_5E,@object
	.size		_ZN34_INTERNAL_baaca3d4_4_k_cu_5b369c476thrust24THRUST_300001_SM_1000_NS12placeholders2_5E,(_ZN34_INTERNAL_baaca3d4_4_k_cu_5b369c474cuda3std3__45__cpo4rendE - _ZN34_INTERNAL_baaca3d4_4_k_cu_5b369c476thrust24THRUST_300001_SM_1000_NS12placeholders2_5E)
_ZN34_INTERNAL_baaca3d4_4_k_cu_5b369c476thrust24THRUST_300001_SM_1000_NS12placeholders2_5E:
	.zero		1
	.type		_ZN34_INTERNAL_baaca3d4_4_k_cu_5b369c474cuda3std3__45__cpo4rendE,@object
	.size		_ZN34_INTERNAL_baaca3d4_4_k_cu_5b369c474cuda3std3__45__cpo4rendE,(_ZN34_INTERNAL_baaca3d4_4_k_cu_5b369c474cuda3std6ranges3__45__cpo9iter_swapE - _ZN34_INTERNAL_baaca3d4_4_k_cu_5b369c474cuda3std3__45__cpo4rendE)
_ZN34_INTERNAL_baaca3d4_4_k_cu_5b369c474cuda3std3__45__cpo4rendE:
	.zero		1
	.type		_ZN34_INTERNAL_baaca3d4_4_k_cu_5b369c474cuda3std6ranges3__45__cpo9iter_swapE,@object
	.size		_ZN34_INTERNAL_baaca3d4_4_k_cu_5b369c474cuda3std6ranges3__45__cpo9iter_swapE,(_ZN34_INTERNAL_baaca3d4_4_k_cu_5b369c474cuda3std3__48unexpectE - _ZN34_INTERNAL_baaca3d4_4_k_cu_5b369c474cuda3std6ranges3__45__cpo9iter_swapE)
_ZN34_INTERNAL_baaca3d4_4_k_cu_5b369c474cuda3std6ranges3__45__cpo9iter_swapE:
	.zero		1
	.type		_ZN34_INTERNAL_baaca3d4_4_k_cu_5b369c474cuda3std3__48unexpectE,@object
	.size		_ZN34_INTERNAL_baaca3d4_4_k_cu_5b369c474cuda3std3__48unexpectE,(_ZN34_INTERNAL_baaca3d4_4_k_cu_5b369c476thrust24THRUST_300001_SM_1000_NS8cuda_cub3parE - _ZN34_INTERNAL_baaca3d4_4_k_cu_5b369c474cuda3std3__48unexpectE)
_ZN34_INTERNAL_baaca3d4_4_k_cu_5b369c474cuda3std3__48unexpectE:
	.zero		1
	.type		_ZN34_INTERNAL_baaca3d4_4_k_cu_5b369c476thrust24THRUST_300001_SM_1000_NS8cuda_cub3parE,@object
	.size		_ZN34_INTERNAL_baaca3d4_4_k_cu_5b369c476thrust24THRUST_300001_SM_1000_NS8cuda_cub3parE,(.L_29 - _ZN34_INTERNAL_baaca3d4_4_k_cu_5b369c476thrust24THRUST_300001_SM_1000_NS8cuda_cub3parE)
_ZN34_INTERNAL_baaca3d4_4_k_cu_5b369c476thrust24THRUST_300001_SM_1000_NS8cuda_cub3parE:
	.zero		1
.L_29:


//--------------------- .nv.shared._ZN3cub18CUB_300001_SM_10006detail4scan16DeviceScanKernelINS2_10policy_hubIjjjjN4cuda3std3__44plusIvEEE10Policy1000EN6thrust24THRUST_300001_SM_1000_NS6detail15normal_iteratorINSD_10device_ptrIjEEEESI_NS0_13ScanTileStateIjLb1EEES9_NS0_8NullTypeEjjLb0ESL_EEvT0_T1_T2_iT3_T4_T5_ --------------------------
	.section	.nv.shared._ZN3cub18CUB_300001_SM_10006detail4scan16DeviceScanKernelINS2_10policy_hubIjjjjN4cuda3std3__44plusIvEEE10Policy1000EN6thrust24THRUST_300001_SM_1000_NS6detail15normal_iteratorINSD_10device_ptrIjEEEESI_NS0_13ScanTileStateIjLb1EEES9_NS0_8NullTypeEjjLb0ESL_EEvT0_T1_T2_iT3_T4_T5_,"aw",@nobits
	.sectionflags	@""
	.align	16
.nv.shared._ZN3cub18CUB_300001_SM_10006detail4scan16DeviceScanKernelINS2_10policy_hubIjjjjN4cuda3std3__44plusIvEEE10Policy1000EN6thrust24THRUST_300001_SM_1000_NS6detail15normal_iteratorINSD_10device_ptrIjEEEESI_NS0_13ScanTileStateIjLb1EEES9_NS0_8NullTypeEjjLb0ESL_EEvT0_T1_T2_iT3_T4_T5_:
	.zero		34832


//--------------------- .nv.constant0._ZN3cub18CUB_300001_SM_10006detail4scan16DeviceScanKernelINS2_10policy_hubIjjjmN4cuda3std3__44plusIvEEE10Policy1000EN6thrust24THRUST_300001_SM_1000_NS6detail15normal_iteratorINSD_10device_ptrIjEEEESI_NS0_13ScanTileStateIjLb1EEES9_NS0_8NullTypeEmjLb0ESL_EEvT0_T1_T2_iT3_T4_T5_ --------------------------
	.section	.nv.constant0._ZN3cub18CUB_300001_SM_10006detail4scan16DeviceScanKernelINS2_10policy_hubIjjjmN4cuda3std3__44plusIvEEE10Policy1000EN6thrust24THRUST_300001_SM_1000_NS6detail15normal_iteratorINSD_10device_ptrIjEEEESI_NS0_13ScanTileStateIjLb1EEES9_NS0_8NullTypeEmjLb0ESL_EEvT0_T1_T2_iT3_T4_T5_,"a",@progbits
	.sectionflags	@""
	.align	4
.nv.constant0._ZN3cub18CUB_300001_SM_10006detail4scan16DeviceScanKernelINS2_10policy_hubIjjjmN4cuda3std3__44plusIvEEE10Policy1000EN6thrust24THRUST_300001_SM_1000_NS6detail15normal_iteratorINSD_10device_ptrIjEEEESI_NS0_13ScanTileStateIjLb1EEES9_NS0_8NullTypeEmjLb0ESL_EEvT0_T1_T2_iT3_T4_T5_:
	.zero		936


//--------------------- .nv.constant0._ZN3cub18CUB_300001_SM_10006detail4scan16DeviceScanKernelINS2_10policy_hubIjjjjN4cuda3std3__44plusIvEEE10Policy1000EN6thrust24THRUST_300001_SM_1000_NS6detail15normal_iteratorINSD_10device_ptrIjEEEESI_NS0_13ScanTileStateIjLb1EEES9_NS0_8NullTypeEjjLb0ESL_EEvT0_T1_T2_iT3_T4_T5_ --------------------------
	.section	.nv.constant0._ZN3cub18CUB_300001_SM_10006detail4scan16DeviceScanKernelINS2_10policy_hubIjjjjN4cuda3std3__44plusIvEEE10Policy1000EN6thrust24THRUST_300001_SM_1000_NS6detail15normal_iteratorINSD_10device_ptrIjEEEESI_NS0_13ScanTileStateIjLb1EEES9_NS0_8NullTypeEjjLb0ESL_EEvT0_T1_T2_iT3_T4_T5_,"a",@progbits
	.sectionflags	@""
	.align	4
.nv.constant0._ZN3cub18CUB_300001_SM_10006detail4scan16DeviceScanKernelINS2_10policy_hubIjjjjN4cuda3std3__44plusIvEEE10Policy1000EN6thrust24THRUST_300001_SM_1000_NS6detail15normal_iteratorINSD_10device_ptrIjEEEESI_NS0_13ScanTileStateIjLb1EEES9_NS0_8NullTypeEjjLb0ESL_EEvT0_T1_T2_iT3_T4_T5_:
	.zero		932


//--------------------- .nv.constant0._ZN3cub18CUB_300001_SM_10006detail4scan20DeviceScanInitKernelINS0_13ScanTileStateIjLb1EEEEEvT_i --------------------------
	.section	.nv.constant0._ZN3cub18CUB_300001_SM_10006detail4scan20DeviceScanInitKernelINS0_13ScanTileStateIjLb1EEEEEvT_i,"a",@progbits
	.sectionflags	@""
	.align	4
.nv.constant0._ZN3cub18CUB_300001_SM_10006detail4scan20DeviceScanInitKernelINS0_13ScanTileStateIjLb1EEEEEvT_i:
	.zero		908


//--------------------- .nv.constant0._ZN3cub18CUB_300001_SM_10006detail9transform16transform_kernelINS2_10policy_hubILb1EN4cuda3std3__45tupleIJN6thrust24THRUST_300001_SM_1000_NS17constant_iteratorIjNSA_11use_defaultESC_EEEEEE10policy1000ElNS7_10__identityENSA_20permutation_iteratorINSA_6detail15normal_iteratorINSA_10device_ptrIjEEEENSK_INSL_IKjEEEEEEJSD_EEEvT0_iT1_T2_DpNS2_10kernel_argIT3_EE --------------------------
	.section	.nv.constant0._ZN3cub18CUB_300001_SM_10006detail9transform16transform_kernelINS2_10policy_hubILb1EN4cuda3std3__45tupleIJN6thrust24THRUST_300001_SM_1000_NS17constant_iteratorIjNSA_11use_defaultESC_EEEEEE10policy1000ElNS7_10__identityENSA_20permutation_iteratorINSA_6detail15normal_iteratorINSA_10device_ptrIjEEEENSK_INSL_IKjEEEEEEJSD_EEEvT0_iT1_T2_DpNS2_10kernel_argIT3_EE,"a",@progbits
	.sectionflags	@""
	.align	4
.nv.constant0._ZN3cub18CUB_300001_SM_10006detail9transform16transform_kernelINS2_10policy_hubILb1EN4cuda3std3__45tupleIJN6thrust24THRUST_300001_SM_1000_NS17constant_iteratorIjNSA_11use_defaultESC_EEEEEE10policy1000ElNS7_10__identityENSA_20permutation_iteratorINSA_6detail15normal_iteratorINSA_10device_ptrIjEEEENSK_INSL_IKjEEEEEEJSD_EEEvT0_iT1_T2_DpNS2_10kernel_argIT3_EE:
	.zero		944


//--------------------- .nv.constant0._ZN3cub18CUB_300001_SM_10006detail9transform16transform_kernelINS2_10policy_hubILb1EN4cuda3std3__45tupleIJN6thrust24THRUST_300001_SM_1000_NS17constant_iteratorIjNSA_11use_defaultESC_EEEEEE10policy1000EiNS7_10__identityENSA_20permutation_iteratorINSA_6detail15normal_iteratorINSA_10device_ptrIjEEEENSK_INSL_IKjEEEEEEJSD_EEEvT0_iT1_T2_DpNS2_10kernel_argIT3_EE --------------------------
	.section	.nv.constant0._ZN3cub18CUB_300001_SM_10006detail9transform16transform_kernelINS2_10policy_hubILb1EN4cuda3std3__45tupleIJN6thrust24THRUST_300001_SM_1000_NS17constant_iteratorIjNSA_11use_defaultESC_EEEEEE10policy1000EiNS7_10__identityENSA_20permutation_iteratorINSA_6detail15normal_iteratorINSA_10device_ptrIjEEEENSK_INSL_IKjEEEEEEJSD_EEEvT0_iT1_T2_DpNS2_10kernel_argIT3_EE,"a",@progbits
	.sectionflags	@""
	.align	4
.nv.constant0._ZN3cub18CUB_300001_SM_10006detail9transform16transform_kernelINS2_10policy_hubILb1EN4cuda3std3__45tupleIJN6thrust24THRUST_300001_SM_1000_NS17constant_iteratorIjNSA_11use_defaultESC_EEEEEE10policy1000EiNS7_10__identityENSA_20permutation_iteratorINSA_6detail15normal_iteratorINSA_10device_ptrIjEEEENSK_INSL_IKjEEEEEEJSD_EEEvT0_iT1_T2_DpNS2_10kernel_argIT3_EE:
	.zero		944


//--------------------- .nv.constant0._ZN3cub18CUB_300001_SM_10006detail11EmptyKernelIvEEvv --------------------------
	.section	.nv.constant0._ZN3cub18CUB_300001_SM_10006detail11EmptyKernelIvEEvv,"a",@progbits
	.sectionflags	@""
	.align	4
.nv.constant0._ZN3cub18CUB_300001_SM_10006detail11EmptyKernelIvEEvv:
	.zero		896


//--------------------- SYMBOLS --------------------------

	.type		.nv.reservedSmem.offset0,@object
	.size		.nv.reservedSmem.offset0,0x4
	.type		.nv.reservedSmem.cap,@object
	.size		.nv.reservedSmem.cap,0x4
